	.target	sm_120

	.elftype	@"ET_EXEC"


//--------------------- .note.nv.tkinfo           --------------------------
	.section	.note.nv.tkinfo,"",@"SHT_NOTE"
	.sectionflags	@"SHF_NOTE_NV_TKINFO"
	.tkinfo
        /*0018*/ 	.word	0x00000080
        /*0030*/ 	.string	""
        /*0030*/ 	.string	"ptxas"
        /*0030*/ 	.string	"Cuda compilation tools, release 12.8, V12.8.61"
        /*0030*/ 	.string	"Build system must define TOOLS_VERSION_EXTENDED"
        /*0030*/ 	.string	"-arch sm_120 "



//--------------------- .note.nv.cuver            --------------------------
	.section	.note.nv.cuver,"",@"SHT_NOTE"
	.sectionflags	@"SHF_NOTE_NV_CUVER"
        /*0018*/ 	.short	0x0001
        /*001a*/ 	.short	0x0078
        /*001c*/ 	.short	0x0001
        /*001e*/ 	.short	0x0000
        /*0020*/ 	.short	0x0001
        /*0022*/ 	.short	0x0000


//--------------------- .nv.info                  --------------------------
	.section	.nv.info,"",@"SHT_CUDA_INFO"
	.align	4


	//----- nvinfo : EIATTR_REGCOUNT
	.align		4
        /*0000*/ 	.byte	0x04, 0x2f
        /*0002*/ 	.short	(.L_35 - .L_34)
	.align		4
.L_34:
        /*0004*/ 	.word	index@(jit_computeValues)
        /*0008*/ 	.word	0x000000ff


	//----- nvinfo : EIATTR_FRAME_SIZE
	.align		4
.L_35:
        /*000c*/ 	.byte	0x04, 0x11
        /*000e*/ 	.short	(.L_37 - .L_36)
	.align		4
.L_36:
        /*0010*/ 	.word	index@($__internal_0_$__cuda_sm20_rem_u64)
        /*0014*/ 	.word	0x000002d0


	//----- nvinfo : EIATTR_FRAME_SIZE
	.align		4
.L_37:
        /*0018*/ 	.byte	0x04, 0x11
        /*001a*/ 	.short	(.L_39 - .L_38)
	.align		4
.L_38:
        /*001c*/ 	.word	index@($jit_computeValues$_ZN23kb31_septic_extension_taSERKS_)
        /*0020*/ 	.word	0x000002d0


	//----- nvinfo : EIATTR_FRAME_SIZE
	.align		4
.L_39:
        /*0024*/ 	.byte	0x04, 0x11
        /*0026*/ 	.short	(.L_41 - .L_40)
	.align		4
.L_40:
        /*0028*/ 	.word	index@($jit_computeValues$_ZN23kb31_septic_extension_tC1Ev)
        /*002c*/ 	.word	0x000002d0


	//----- nvinfo : EIATTR_FRAME_SIZE
	.align		4
.L_41:
        /*0030*/ 	.byte	0x04, 0x11
        /*0032*/ 	.short	(.L_43 - .L_42)
	.align		4
.L_42:
        /*0034*/ 	.word	index@($jit_computeValues$_ZN23kb31_septic_extension_t4zeroEv)
        /*0038*/ 	.word	0x000002d0


	//----- nvinfo : EIATTR_FRAME_SIZE
	.align		4
.L_43:
        /*003c*/ 	.byte	0x04, 0x11
        /*003e*/ 	.short	(.L_45 - .L_44)
	.align		4
.L_44:
        /*0040*/ 	.word	index@($jit_computeValues$_ZN20kb31_septic_digest_tC1Ev)
        /*0044*/ 	.word	0x000002d0


	//----- nvinfo : EIATTR_FRAME_SIZE
	.align		4
.L_45:
        /*0048*/ 	.byte	0x04, 0x11
        /*004a*/ 	.short	(.L_47 - .L_46)
	.align		4
.L_46:
        /*004c*/ 	.word	index@($jit_computeValues$_ZN19kb31_septic_curve_tC1Ev)
        /*0050*/ 	.word	0x000002d0


	//----- nvinfo : EIATTR_FRAME_SIZE
	.align		4
.L_47:
        /*0054*/ 	.byte	0x04, 0x11
        /*0056*/ 	.short	(.L_49 - .L_48)
	.align		4
.L_48:
        /*0058*/ 	.word	index@(jit_computeValues)
        /*005c*/ 	.word	0x000002d0


	//----- nvinfo : EIATTR_MIN_STACK_SIZE
	.align		4
.L_49:
        /*0060*/ 	.byte	0x04, 0x12
        /*0062*/ 	.short	(.L_51 - .L_50)
	.align		4
.L_50:
        /*0064*/ 	.word	index@(jit_computeValues)
        /*0068*/ 	.word	0x000002d0
.L_51:


//--------------------- .nv.info.jit_computeValues --------------------------
	.section	.nv.info.jit_computeValues,"",@"SHT_CUDA_INFO"
	.sectionflags	@""
	.align	4


	//----- nvinfo : EIATTR_CUDA_API_VERSION
	.align		4
        /*0000*/ 	.byte	0x04, 0x37
        /*0002*/ 	.short	(.L_53 - .L_52)
.L_52:
        /*0004*/ 	.word	0x00000080


	//----- nvinfo : EIATTR_KPARAM_INFO
	.align		4
.L_53:
        /*0008*/ 	.byte	0x04, 0x17
        /*000a*/ 	.short	(.L_55 - .L_54)
.L_54:
        /*000c*/ 	.word	0x00000000
        /*0010*/ 	.short	0x0010
        /*0012*/ 	.short	0x0110
        /*0014*/ 	.byte	0x00, 0xf0, 0x81, 0x00


	//----- nvinfo : EIATTR_KPARAM_INFO
	.align		4
.L_55:
        /*0018*/ 	.byte	0x04, 0x17
        /*001a*/ 	.short	(.L_57 - .L_56)
.L_56:
        /*001c*/ 	.word	0x00000000
        /*0020*/ 	.short	0x000f
        /*0022*/ 	.short	0x0108
        /*0024*/ 	.byte	0x00, 0xf0, 0x21, 0x00


	//----- nvinfo : EIATTR_KPARAM_INFO
	.align		4
.L_57:
        /*0028*/ 	.byte	0x04, 0x17
        /*002a*/ 	.short	(.L_59 - .L_58)
.L_58:
        /*002c*/ 	.word	0x00000000
        /*0030*/ 	.short	0x000e
        /*0032*/ 	.short	0x0100
        /*0034*/ 	.byte	0x00, 0xf0, 0x21, 0x00


	//----- nvinfo : EIATTR_KPARAM_INFO
	.align		4
.L_59:
        /*0038*/ 	.byte	0x04, 0x17
        /*003a*/ 	.short	(.L_61 - .L_60)
.L_60:
        /*003c*/ 	.word	0x00000000
        /*0040*/ 	.short	0x000d
        /*0042*/ 	.short	0x00f8
        /*0044*/ 	.byte	0x00, 0xf0, 0x21, 0x00


	//----- nvinfo : EIATTR_KPARAM_INFO
	.align		4
.L_61:
        /*0048*/ 	.byte	0x04, 0x17
        /*004a*/ 	.short	(.L_63 - .L_62)
.L_62:
        /*004c*/ 	.word	0x00000000
        /*0050*/ 	.short	0x000c
        /*0052*/ 	.short	0x00f0
        /*0054*/ 	.byte	0x00, 0xf0, 0x21, 0x00


	//----- nvinfo : EIATTR_KPARAM_INFO
	.align		4
.L_63:
        /*0058*/ 	.byte	0x04, 0x17
        /*005a*/ 	.short	(.L_65 - .L_64)
.L_64:
        /*005c*/ 	.word	0x00000000
        /*0060*/ 	.short	0x000b
        /*0062*/ 	.short	0x00e8
        /*0064*/ 	.byte	0x00, 0xf0, 0x21, 0x00


	//----- nvinfo : EIATTR_KPARAM_INFO
	.align		4
.L_65:
        /*0068*/ 	.byte	0x04, 0x17
        /*006a*/ 	.short	(.L_67 - .L_66)
.L_66:
        /*006c*/ 	.word	0x00000000
        /*0070*/ 	.short	0x000a
        /*0072*/ 	.short	0x00e0
        /*0074*/ 	.byte	0x00, 0xf0, 0x21, 0x00


	//----- nvinfo : EIATTR_KPARAM_INFO
	.align		4
.L_67:
        /*0078*/ 	.byte	0x04, 0x17
        /*007a*/ 	.short	(.L_69 - .L_68)
.L_68:
        /*007c*/ 	.word	0x00000000
        /*0080*/ 	.short	0x0009
        /*0082*/ 	.short	0x00d8
        /*0084*/ 	.byte	0x00, 0xf0, 0x21, 0x00


	//----- nvinfo : EIATTR_KPARAM_INFO
	.align		4
.L_69:
        /*0088*/ 	.byte	0x04, 0x17
        /*008a*/ 	.short	(.L_71 - .L_70)
.L_70:
        /*008c*/ 	.word	0x00000000
        /*0090*/ 	.short	0x0008
        /*0092*/ 	.short	0x00b8
        /*0094*/ 	.byte	0x00, 0xf0, 0x81, 0x00


	//----- nvinfo : EIATTR_KPARAM_INFO
	.align		4
.L_71:
        /*0098*/ 	.byte	0x04, 0x17
        /*009a*/ 	.short	(.L_73 - .L_72)
.L_72:
        /*009c*/ 	.word	0x00000000
        /*00a0*/ 	.short	0x0007
        /*00a2*/ 	.short	0x0098
        /*00a4*/ 	.byte	0x00, 0xf0, 0x81, 0x00


	//----- nvinfo : EIATTR_KPARAM_INFO
	.align		4
.L_73:
        /*00a8*/ 	.byte	0x04, 0x17
        /*00aa*/ 	.short	(.L_75 - .L_74)
.L_74:
        /*00ac*/ 	.word	0x00000000
        /*00b0*/ 	.short	0x0006
        /*00b2*/ 	.short	0x0078
        /*00b4*/ 	.byte	0x00, 0xf0, 0x81, 0x00


	//----- nvinfo : EIATTR_KPARAM_INFO
	.align		4
.L_75:
        /*00b8*/ 	.byte	0x04, 0x17
        /*00ba*/ 	.short	(.L_77 - .L_76)
.L_76:
        /*00bc*/ 	.word	0x00000000
        /*00c0*/ 	.short	0x0005
        /*00c2*/ 	.short	0x0068
        /*00c4*/ 	.byte	0x00, 0xf0, 0x41, 0x00


	//----- nvinfo : EIATTR_KPARAM_INFO
	.align		4
.L_77:
        /*00c8*/ 	.byte	0x04, 0x17
        /*00ca*/ 	.short	(.L_79 - .L_78)
.L_78:
        /*00cc*/ 	.word	0x00000000
        /*00d0*/ 	.short	0x0004
        /*00d2*/ 	.short	0x0058
        /*00d4*/ 	.byte	0x00, 0xf0, 0x41, 0x00


	//----- nvinfo : EIATTR_KPARAM_INFO
	.align		4
.L_79:
        /*00d8*/ 	.byte	0x04, 0x17
        /*00da*/ 	.short	(.L_81 - .L_80)
.L_80:
        /*00dc*/ 	.word	0x00000000
        /*00e0*/ 	.short	0x0003
        /*00e2*/ 	.short	0x0020
        /*00e4*/ 	.byte	0x00, 0xf0, 0xe1, 0x00


	//----- nvinfo : EIATTR_KPARAM_INFO
	.align		4
.L_81:
        /*00e8*/ 	.byte	0x04, 0x17
        /*00ea*/ 	.short	(.L_83 - .L_82)
.L_82:
        /*00ec*/ 	.word	0x00000000
        /*00f0*/ 	.short	0x0002
        /*00f2*/ 	.short	0x0010
        /*00f4*/ 	.byte	0x00, 0xf0, 0x41, 0x00


	//----- nvinfo : EIATTR_KPARAM_INFO
	.align		4
.L_83:
        /*00f8*/ 	.byte	0x04, 0x17
        /*00fa*/ 	.short	(.L_85 - .L_84)
.L_84:
        /*00fc*/ 	.word	0x00000000
        /*0100*/ 	.short	0x0001
        /*0102*/ 	.short	0x0008
        /*0104*/ 	.byte	0x00, 0xf0, 0x21, 0x00


	//----- nvinfo : EIATTR_KPARAM_INFO
	.align		4
.L_85:
        /*0108*/ 	.byte	0x04, 0x17
        /*010a*/ 	.short	(.L_87 - .L_86)
.L_86:
        /*010c*/ 	.word	0x00000000
        /*0110*/ 	.short	0x0000
        /*0112*/ 	.short	0x0000
        /*0114*/ 	.byte	0x00, 0xf0, 0x21, 0x00


	//----- nvinfo : EIATTR_SPARSE_MMA_MASK
	.align		4
.L_87:
        /*0118*/ 	.byte	0x03, 0x50
        /*011a*/ 	.short	0x0000


	//----- nvinfo : EIATTR_MAXREG_COUNT
	.align		4
        /*011c*/ 	.byte	0x03, 0x1b
        /*011e*/ 	.short	0x00ff


	//----- nvinfo : EIATTR_ANNOTATIONS
	.align		4
        /*0120*/ 	.byte	0x04, 0x55
        /*0122*/ 	.short	(.L_89 - .L_88)


	//   ....[0]....
.L_88:
        /*0124*/ 	.word	0x00000001
        /*0128*/ 	.byte	0x80, 0x22, 0x00, 0x00, 0x01, 0x00, 0x00, 0x00, 0x90, 0x22, 0x00, 0x00, 0x01, 0x00, 0x00, 0x00
        /* <DEDUP_REMOVED lines=76> */
        /*05f8*/ 	.byte	0x60, 0xc6, 0x05, 0x00, 0x01, 0x00, 0x00, 0x00, 0xa0, 0xc6, 0x05, 0x00


	//----- nvinfo : EIATTR_VRC_CTA_INIT_COUNT
	.align		4
.L_89:
        /*0604*/ 	.byte	0x02, 0x4a
	.zero		1
	.zero		1


	//----- nvinfo : EIATTR_EXIT_INSTR_OFFSETS
	.align		4
        /*0608*/ 	.byte	0x04, 0x1c
        /*060a*/ 	.short	(.L_91 - .L_90)


	//   ....[0]....
.L_90:
        /*060c*/ 	.word	0x000001f0


	//   ....[1]....
        /*0610*/ 	.word	0x000626d0


	//----- nvinfo : EIATTR_CRS_STACK_SIZE
	.align		4
.L_91:
        /*0614*/ 	.byte	0x04, 0x1e
        /*0616*/ 	.short	(.L_93 - .L_92)
.L_92:
        /*0618*/ 	.word	0x00000000


	//----- nvinfo : EIATTR_CBANK_PARAM_SIZE
	.align		4
.L_93:
        /*061c*/ 	.byte	0x03, 0x19
        /*061e*/ 	.short	0x0130


	//----- nvinfo : EIATTR_PARAM_CBANK
	.align		4
        /*0620*/ 	.byte	0x04, 0x0a
        /*0622*/ 	.short	(.L_95 - .L_94)
	.align		4
.L_94:
        /*0624*/ 	.word	index@(.nv.constant0.jit_computeValues)
        /*0628*/ 	.short	0x0380
        /*062a*/ 	.short	0x0130


	//----- nvinfo : EIATTR_SW_WAR
	.align		4
.L_95:
        /*062c*/ 	.byte	0x04, 0x36
        /*062e*/ 	.short	(.L_97 - .L_96)
.L_96:
        /*0630*/ 	.word	0x00000000
.L_97:


//--------------------- .nv.compat                --------------------------
	.section	.nv.compat,"",@"SHT_CUDA_COMPAT_INFO"
	.align	4
        /*0000*/ 	.byte	0x02, 0x02, 0x02, 0x00, 0x02, 0x05, 0x05, 0x00, 0x02, 0x03, 0x00, 0x00, 0x02, 0x06, 0x01, 0x00


//--------------------- .nv.callgraph             --------------------------
	.section	.nv.callgraph,"",@"SHT_CUDA_CALLGRAPH"
	.align	4
	.sectionentsize	8
	.align		4
        /*0000*/ 	.word	0x00000000
	.align		4
        /*0004*/ 	.word	0xffffffff
	.align		4
        /*0008*/ 	.word	0x00000000
	.align		4
        /*000c*/ 	.word	0xfffffffe
	.align		4
        /*0010*/ 	.word	0x00000000
	.align		4
        /*0014*/ 	.word	0xfffffffd
	.align		4
        /*0018*/ 	.word	0x00000000
	.align		4
        /*001c*/ 	.word	0xfffffffc


//--------------------- .nv.constant4             --------------------------
	.section	.nv.constant4,"a",@progbits
	.align	8
	.align		8
.nv.constant4:
        /*0000*/ 	.dword	_ZN6kb31_t6DEGREEE
	.align		8
        /*0008*/ 	.dword	_ZN6kb31_t5NBITSE
	.align		8
        /*0010*/ 	.dword	_ZN6kb31_t3MODE
	.align		8
        /*0018*/ 	.dword	_ZN6kb31_t1ME
	.align		8
        /*0020*/ 	.dword	_ZN6kb31_t2RRE
	.align		8
        /*0028*/ 	.dword	_ZN6kb31_t3ONEE
	.align		8
        /*0030*/ 	.dword	_ZN6kb31_t10MONTY_BITSE
	.align		8
        /*0038*/ 	.dword	_ZN6kb31_t8MONTY_MUE
	.align		8
        /*0040*/ 	.dword	_ZN6kb31_t10MONTY_MASKE
	.align		8
        /*0048*/ 	.dword	_ZN6kb31_t8TOP_BITSE
	.align		8
        /*0050*/ 	.dword	_ZN23kb31_septic_extension_t15frobenius_constE
	.align		8
        /*0058*/ 	.dword	_ZN23kb31_septic_extension_t22double_frobenius_constE
	.align		8
        /*0060*/ 	.dword	_ZN23kb31_septic_extension_t10A_EC_LOGUPE
	.align		8
        /*0068*/ 	.dword	_ZN23kb31_septic_extension_t10B_EC_LOGUPE
	.align		8
        /*0070*/ 	.dword	_ZN19kb31_septic_curve_t7dummy_xE
	.align		8
        /*0078*/ 	.dword	_ZN19kb31_septic_curve_t7dummy_yE
	.align		8
        /*0080*/ 	.dword	_ZN19kb31_septic_curve_t7start_xE
	.align		8
        /*0088*/ 	.dword	_ZN19kb31_septic_curve_t7start_yE
	.align		8
        /*0090*/ 	.dword	_ZN16kb31_extension_t1DE
	.align		8
        /*0098*/ 	.dword	_ZN16kb31_extension_t1WE
	.align		8
        /*00a0*/ 	.dword	_ZN26__nv_atomic_triv_cp_helperIjE5__valE
	.align		8
        /*00a8*/ 	.dword	_ZN44_INTERNAL_00000000_13_jit_kernel_cu_d23cb39829poseidon2_constants_koalabear3t1620half_external_roundsE
	.align		8
        /*00b0*/ 	.dword	_ZN44_INTERNAL_00000000_13_jit_kernel_cu_d23cb39829poseidon2_constants_koalabear3t1615internal_roundsE
	.align		8
        /*00b8*/ 	.dword	_ZN44_INTERNAL_00000000_13_jit_kernel_cu_d23cb39829poseidon2_constants_koalabear3t165alphaE
	.align		8
        /*00c0*/ 	.dword	_ZN44_INTERNAL_00000000_13_jit_kernel_cu_d23cb39829poseidon2_constants_koalabear3t1615round_constantsE
	.align		8
        /*00c8*/ 	.dword	_ZN44_INTERNAL_00000000_13_jit_kernel_cu_d23cb3989poseidon223EXTERNAL_ROUNDS_DEFAULTE


//--------------------- .nv.constant3             --------------------------
	.section	.nv.constant3,"a",@progbits
	.align	4
.nv.constant3:
	.type		_ZN44_INTERNAL_00000000_13_jit_kernel_cu_d23cb3989constants20kb31_frobenius_constE,@object
	.size		_ZN44_INTERNAL_00000000_13_jit_kernel_cu_d23cb3989constants20kb31_frobenius_constE,(_ZN44_INTERNAL_00000000_13_jit_kernel_cu_d23cb3989constants27kb31_double_frobenius_constE - _ZN44_INTERNAL_00000000_13_jit_kernel_cu_d23cb3989constants20kb31_frobenius_constE)
_ZN44_INTERNAL_00000000_13_jit_kernel_cu_d23cb3989constants20kb31_frobenius_constE:
        /* <DEDUP_REMOVED lines=12> */
        /*00c0*/ 	.byte	0xc9, 0x59, 0x6b, 0x6b
	.type		_ZN44_INTERNAL_00000000_13_jit_kernel_cu_d23cb3989constants27kb31_double_frobenius_constE,@object
	.size		_ZN44_INTERNAL_00000000_13_jit_kernel_cu_d23cb3989constants27kb31_double_frobenius_constE,(_ZN44_INTERNAL_00000000_13_jit_kernel_cu_d23cb3989constants15KB31_A_EC_LOGUPE - _ZN44_INTERNAL_00000000_13_jit_kernel_cu_d23cb3989constants27kb31_double_frobenius_constE)
_ZN44_INTERNAL_00000000_13_jit_kernel_cu_d23cb3989constants27kb31_double_frobenius_constE:
        /* <DEDUP_REMOVED lines=13> */
	.type		_ZN44_INTERNAL_00000000_13_jit_kernel_cu_d23cb3989constants15KB31_A_EC_LOGUPE,@object
	.size		_ZN44_INTERNAL_00000000_13_jit_kernel_cu_d23cb3989constants15KB31_A_EC_LOGUPE,(_ZN44_INTERNAL_00000000_13_jit_kernel_cu_d23cb3989constants15KB31_B_EC_LOGUPE - _ZN44_INTERNAL_00000000_13_jit_kernel_cu_d23cb3989constants15KB31_A_EC_LOGUPE)
_ZN44_INTERNAL_00000000_13_jit_kernel_cu_d23cb3989constants15KB31_A_EC_LOGUPE:
        /*0188*/ 	.byte	0x2c, 0xbb, 0xb6, 0x70, 0x79, 0xce, 0xfe, 0x5e, 0x50, 0x0b, 0x68, 0x68, 0xe1, 0x04, 0x2a, 0x37
        /*0198*/ 	.byte	0x61, 0x47, 0xe5, 0x19, 0x25, 0xc9, 0x7d, 0x2d, 0xa1, 0x58, 0xae, 0x3b
	.type		_ZN44_INTERNAL_00000000_13_jit_kernel_cu_d23cb3989constants15KB31_B_EC_LOGUPE,@object
	.size		_ZN44_INTERNAL_00000000_13_jit_kernel_cu_d23cb3989constants15KB31_B_EC_LOGUPE,(_ZN44_INTERNAL_00000000_13_jit_kernel_cu_d23cb3989constants12kb31_dummy_xE - _ZN44_INTERNAL_00000000_13_jit_kernel_cu_d23cb3989constants15KB31_B_EC_LOGUPE)
_ZN44_INTERNAL_00000000_13_jit_kernel_cu_d23cb3989constants15KB31_B_EC_LOGUPE:
        /*01a4*/ 	.byte	0xce, 0x77, 0x01, 0x47, 0x5a, 0x6c, 0x4c, 0x44, 0x08, 0x8c, 0x66, 0x31, 0x90, 0x4a, 0xcd, 0x5c
        /*01b4*/ 	.byte	0x3a, 0xbd, 0x92, 0x34, 0x70, 0x39, 0x96, 0x61, 0xf7, 0x4b, 0xac, 0x5f
	.type		_ZN44_INTERNAL_00000000_13_jit_kernel_cu_d23cb3989constants12kb31_dummy_xE,@object
	.size		_ZN44_INTERNAL_00000000_13_jit_kernel_cu_d23cb3989constants12kb31_dummy_xE,(_ZN44_INTERNAL_00000000_13_jit_kernel_cu_d23cb3989constants12kb31_dummy_yE - _ZN44_INTERNAL_00000000_13_jit_kernel_cu_d23cb3989constants12kb31_dummy_xE)
_ZN44_INTERNAL_00000000_13_jit_kernel_cu_d23cb3989constants12kb31_dummy_xE:
        /*01c0*/ 	.byte	0x48, 0x52, 0x49, 0x76, 0xee, 0xb5, 0xa6, 0x5c, 0xfd, 0x7e, 0x55, 0x67, 0x78, 0xd1, 0xfb, 0x2c
        /*01d0*/ 	.byte	0x75, 0x0e, 0x3b, 0x3d, 0xf9, 0xe5, 0x6a, 0x3f, 0x30, 0xf3, 0x1c, 0x37
	.type		_ZN44_INTERNAL_00000000_13_jit_kernel_cu_d23cb3989constants12kb31_dummy_yE,@object
	.size		_ZN44_INTERNAL_00000000_13_jit_kernel_cu_d23cb3989constants12kb31_dummy_yE,(_ZN44_INTERNAL_00000000_13_jit_kernel_cu_d23cb3989constants12kb31_start_xE - _ZN44_INTERNAL_00000000_13_jit_kernel_cu_d23cb3989constants12kb31_dummy_yE)
_ZN44_INTERNAL_00000000_13_jit_kernel_cu_d23cb3989constants12kb31_dummy_yE:
        /*01dc*/ 	.byte	0x35, 0xcf, 0x98, 0x04, 0x53, 0x0b, 0x50, 0x60, 0xb3, 0x26, 0x96, 0x20, 0x7c, 0xc6, 0xbc, 0x62
        /*01ec*/ 	.byte	0xb2, 0xbd, 0x9b, 0x0c, 0x48, 0xa0, 0xa5, 0x43, 0x21, 0x56, 0xe5, 0x56
	.type		_ZN44_INTERNAL_00000000_13_jit_kernel_cu_d23cb3989constants12kb31_start_xE,@object
	.size		_ZN44_INTERNAL_00000000_13_jit_kernel_cu_d23cb3989constants12kb31_start_xE,(_ZN44_INTERNAL_00000000_13_jit_kernel_cu_d23cb3989constants12kb31_start_yE - _ZN44_INTERNAL_00000000_13_jit_kernel_cu_d23cb3989constants12kb31_start_xE)
_ZN44_INTERNAL_00000000_13_jit_kernel_cu_d23cb3989constants12kb31_start_xE:
        /*01f8*/ 	.byte	0x12, 0x3f, 0xef, 0x53, 0x58, 0x4e, 0xc2, 0x3d, 0x1c, 0xce, 0xf8, 0x3c, 0xfd, 0x1a, 0x20, 0x73
        /*0208*/ 	.byte	0x48, 0xbe, 0x33, 0x62, 0x39, 0x80, 0x7d, 0x09, 0x78, 0x4b, 0xfd, 0x0c
	.type		_ZN44_INTERNAL_00000000_13_jit_kernel_cu_d23cb3989constants12kb31_start_yE,@object
	.size		_ZN44_INTERNAL_00000000_13_jit_kernel_cu_d23cb3989constants12kb31_start_yE,(.L_24 - _ZN44_INTERNAL_00000000_13_jit_kernel_cu_d23cb3989constants12kb31_start_yE)
_ZN44_INTERNAL_00000000_13_jit_kernel_cu_d23cb3989constants12kb31_start_yE:
        /*0214*/ 	.byte	0xd9, 0xbe, 0x30, 0x18, 0xa3, 0x5a, 0xc6, 0x0d, 0x20, 0x92, 0x33, 0x57, 0x26, 0x77, 0xf4, 0x49
        /*0224*/ 	.byte	0x50, 0x17, 0xd8, 0x23, 0x5c, 0xfa, 0x55, 0x52, 0xd7, 0x42, 0x2d, 0x41
.L_24:


//--------------------- .text.jit_computeValues   --------------------------
	.section	.text.jit_computeValues,"ax",@progbits
	.align	128
        .global         jit_computeValues
        .type           jit_computeValues,@function
        .size           jit_computeValues,(.L_x_9 - jit_computeValues)
        .other          jit_computeValues,@"STO_CUDA_ENTRY STV_DEFAULT"
jit_computeValues:
.text.jit_computeValues:
[----:B------:R-:W0:Y:S01]  /*0000*/  LDC R1, c[0x0][0x37c] ;  /* 0x0000df00ff017b82 */ /* 0x000e220000000800 */
[----:B------:R-:W1:Y:S01]  /*0010*/  S2R R7, SR_TID.X ;  /* 0x0000000000077919 */ /* 0x000e620000002100 */
[----:B------:R-:W2:Y:S06]  /*0020*/  LDCU UR7, c[0x0][0x2fc] ;  /* 0x00005f80ff0777ac */ /* 0x000eac0008000800 */
[----:B------:R-:W1:Y:S01]  /*0030*/  S2UR UR6, SR_CTAID.X ;  /* 0x00000000000679c3 */ /* 0x000e620000002500 */
[----:B0-----:R-:W-:Y:S01]  /*0040*/  IADD3 R1, PT, PT, R1, -0x2d0, RZ ;  /* 0xfffffd3001017810 */ /* 0x001fe20007ffe0ff */
[----:B------:R-:W0:Y:S01]  /*0050*/  LDCU UR4, c[0x0][0x3e8] ;  /* 0x00007d00ff0477ac */ /* 0x000e220008000800 */
[----:B------:R-:W-:-:S05]  /*0060*/  UMOV UR5, 0x1 ;  /* 0x0000000100057882 */ /* 0x000fca0000000000 */
[----:B------:R-:W1:Y:S08]  /*0070*/  LDC R6, c[0x0][0x360] ;  /* 0x0000d800ff067b82 */ /* 0x000e700000000800 */
[----:B------:R-:W3:Y:S01]  /*0080*/  LDC.64 R2, c[0x0][0x3a0] ;  /* 0x0000e800ff027b82 */ /* 0x000ee20000000a00 */
[----:B0-----:R-:W-:-:S07]  /*0090*/  USHF.L.U32 UR4, UR5, UR4, URZ ;  /* 0x0000000405047299 */ /* 0x001fce00080006ff */
[----:B------:R-:W0:Y:S01]  /*00a0*/  LDC.64 R4, c[0x0][0x3a8] ;  /* 0x0000ea00ff047b82 */ /* 0x000e220000000a00 */
[----:B------:R-:W-:-:S07]  /*00b0*/  USHF.R.S32.HI UR5, URZ, 0x1f, UR4 ;  /* 0x0000001fff057899 */ /* 0x000fce0008011404 */
[----:B------:R-:W4:Y:S01]  /*00c0*/  LDC.64 R8, c[0x0][0x3b0] ;  /* 0x0000ec00ff087b82 */ /* 0x000f220000000a00 */
[----:B-1----:R-:W-:Y:S02]  /*00d0*/  IMAD R6, R6, UR6, R7 ;  /* 0x0000000606067c24 */ /* 0x002fe4000f8e0207 */
[----:B------:R-:W-:Y:S01]  /*00e0*/  HFMA2 R7, -RZ, RZ, 0, 0 ;  /* 0x00000000ff077431 */ /* 0x000fe200000001ff */
[----:B------:R-:W2:Y:S04]  /*00f0*/  LDCU UR6, c[0x0][0x2f8] ;  /* 0x00005f00ff0677ac */ /* 0x000ea80008000800 */
[----:B------:R-:W-:Y:S02]  /*0100*/  ISETP.LT.U64.AND P0, PT, R6, UR4, PT ;  /* 0x0000000406007c0c */ /* 0x000fe4000bf11070 */
[----:B------:R-:W1:Y:S01]  /*0110*/  LDC.64 R10, c[0x0][0x3b8] ;  /* 0x0000ee00ff0a7b82 */ /* 0x000e620000000a00 */
[----:B---3--:R3:W-:Y:S04]  /*0120*/  STL.64 [R1], R2 ;  /* 0x0000000201007387 */ /* 0x0087e80000100a00 */
[----:B0-----:R0:W-:Y:S03]  /*0130*/  STL.64 [R1+0x8], R4 ;  /* 0x0000080401007387 */ /* 0x0011e60000100a00 */
[----:B------:R-:W5:Y:S01]  /*0140*/  LDC.64 R12, c[0x0][0x3c0] ;  /* 0x0000f000ff0c7b82 */ /* 0x000f620000000a00 */
[----:B---3--:R-:W-:Y:S01]  /*0150*/  MOV R2, R1 ;  /* 0x0000000100027202 */ /* 0x008fe20000000f00 */
[----:B------:R-:W-:Y:S01]  /*0160*/  HFMA2 R3, -RZ, RZ, 0, 0 ;  /* 0x00000000ff037431 */ /* 0x000fe200000001ff */
[----:B----4-:R0:W-:Y:S05]  /*0170*/  STL.64 [R1+0x10], R8 ;  /* 0x0000100801007387 */ /* 0x0101ea0000100a00 */
[----:B------:R-:W3:Y:S01]  /*0180*/  LDC.64 R14, c[0x0][0x3c8] ;  /* 0x0000f200ff0e7b82 */ /* 0x000ee20000000a00 */
[----:B--2---:R-:W-:-:S07]  /*0190*/  IADD.64 R2, R2, UR6 ;  /* 0x0000000602027c35 */ /* 0x004fce000f8e0200 */
[----:B------:R-:W2:Y:S01]  /*01a0*/  LDC.64 R16, c[0x0][0x3d0] ;  /* 0x0000f400ff107b82 */ /* 0x000ea20000000a00 */
[----:B-1----:R0:W-:Y:S04]  /*01b0*/  STL.64 [R1+0x18], R10 ;  /* 0x0000180a01007387 */ /* 0x0021e80000100a00 */
[----:B-----5:R0:W-:Y:S04]  /*01c0*/  STL.64 [R1+0x20], R12 ;  /* 0x0000200c01007387 */ /* 0x0201e80000100a00 */
[----:B---3--:R0:W-:Y:S04]  /*01d0*/  STL.64 [R1+0x28], R14 ;  /* 0x0000280e01007387 */ /* 0x0081e80000100a00 */
[----:B--2---:R0:W-:Y:S01]  /*01e0*/  STL.64 [R1+0x30], R16 ;  /* 0x0000301001007387 */ /* 0x0041e20000100a00 */
[----:B------:R-:W-:Y:S05]  /*01f0*/  @!P0 EXIT ;  /* 0x000000000000894d */ /* 0x000fea0003800000 */
[----:B------:R-:W-:Y:S02]  /*0200*/  IADD.64 R34, R2, 0xb8 ;  /* 0x000000b802227835 */ /* 0x000fe400078e0200 */
[----:B------:R-:W-:-:S07]  /*0210*/  MOV R19, 0x230 ;  /* 0x0000023000137802 */ /* 0x000fce0000000f00 */
[----:B0-----:R-:W-:Y:S05]  /*0220*/  CALL.REL.NOINC `($jit_computeValues$_ZN20kb31_septic_digest_tC1Ev) ;  /* 0x0000062400c87944 */ /* 0x001fea0003c00000 */
[----:B------:R-:W0:Y:S01]  /*0230*/  LDCU.U16 UR4, c[0x0][0x410] ;  /* 0x00008200ff0477ac */ /* 0x000e220008000400 */
[----:B------:R-:W1:Y:S01]  /*0240*/  LDC.64 R12, c[0x0][0x408] ;  /* 0x00010200ff0c7b82 */ /* 0x000e620000000a00 */
[----:B------:R-:W2:Y:S01]  /*0250*/  LDCU.U16 UR5, c[0x0][0x412] ;  /* 0x00008240ff0577ac */ /* 0x000ea20008000400 */
[----:B------:R-:W3:Y:S06]  /*0260*/  LDCU.U16 UR6, c[0x0][0x414] ;  /* 0x00008280ff0677ac */ /* 0x000eec0008000400 */
[----:B------:R-:W4:Y:S01]  /*0270*/  LDC.64 R14, c[0x0][0x418] ;  /* 0x00010600ff0e7b82 */ /* 0x000f220000000a00 */
[----:B------:R-:W5:Y:S01]  /*0280*/  LDCU.U16 UR7, c[0x0][0x416] ;  /* 0x000082c0ff0777ac */ /* 0x000f620008000400 */
[----:B------:R-:W1:Y:S06]  /*0290*/  LDCU.U16 UR8, c[0x0][0x430] ;  /* 0x00008600ff0877ac */ /* 0x000e6c0008000400 */
[----:B------:R-:W4:Y:S01]  /*02a0*/  LDC.64 R16, c[0x0][0x420] ;  /* 0x00010800ff107b82 */ /* 0x000f220000000a00 */
[----:B0-----:R-:W-:Y:S01]  /*02b0*/  MOV R4, UR4 ;  /* 0x0000000400047c02 */ /* 0x001fe20008000f00 */
[----:B------:R-:W0:Y:S01]  /*02c0*/  LDCU.U16 UR9, c[0x0][0x432] ;  /* 0x00008640ff0977ac */ /* 0x000e220008000400 */
[----:B--2---:R-:W-:Y:S01]  /*02d0*/  MOV R5, UR5 ;  /* 0x0000000500057c02 */ /* 0x004fe20008000f00 */
[----:B------:R-:W2:Y:S04]  /*02e0*/  LDCU.U16 UR10, c[0x0][0x434] ;  /* 0x00008680ff0a77ac */ /* 0x000ea80008000400 */
[----:B------:R-:W0:Y:S01]  /*02f0*/  LDC.64 R20, c[0x0][0x468] ;  /* 0x00011a00ff147b82 */ /* 0x000e220000000a00 */
[----:B---3--:R-:W-:Y:S01]  /*0300*/  MOV R0, UR6 ;  /* 0x0000000600007c02 */ /* 0x008fe20008000f00 */
[----:B------:R-:W-:Y:S01]  /*0310*/  PRMT R4, R4, 0x5410, R5 ;  /* 0x0000541004047816 */ /* 0x000fe20000000005 */
[----:B------:R-:W3:Y:S01]  /*0320*/  LDCU.U16 UR11, c[0x0][0x436] ;  /* 0x000086c0ff0b77ac */ /* 0x000ee20008000400 */
[----:B-1----:R-:W-:Y:S01]  /*0330*/  STL.64 [R1+0x48], R12 ;  /* 0x0000480c01007387 */ /* 0x002fe20000100a00 */
[----:B-----5:R-:W-:Y:S01]  /*0340*/  MOV R9, UR7 ;  /* 0x0000000700097c02 */ /* 0x020fe20008000f00 */
[----:B------:R-:W1:Y:S02]  /*0350*/  LDCU.U16 UR12, c[0x0][0x450] ;  /* 0x00008a00ff0c77ac */ /* 0x000e640008000400 */
[----:B------:R-:W5:Y:S01]  /*0360*/  LDC.64 R22, c[0x0][0x438] ;  /* 0x00010e00ff167b82 */ /* 0x000f620000000a00 */
[----:B----4-:R-:W-:Y:S01]  /*0370*/  STL.64 [R1+0x58], R14 ;  /* 0x0000580e01007387 */ /* 0x010fe20000100a00 */
[----:B------:R-:W-:Y:S01]  /*0380*/  PRMT R5, R0, 0x5410, R9 ;  /* 0x0000541000057816 */ /* 0x000fe20000000009 */
[----:B------:R-:W4:Y:S01]  /*0390*/  LDCU.U16 UR13, c[0x0][0x452] ;  /* 0x00008a40ff0d77ac */ /* 0x000f220008000400 */
[----:B------:R-:W5:Y:S04]  /*03a0*/  LDCU.U16 UR4, c[0x0][0x454] ;  /* 0x00008a80ff0477ac */ /* 0x000f680008000400 */
[----:B------:R-:W5:Y:S01]  /*03b0*/  LDC.64 R8, c[0x0][0x3f8] ;  /* 0x0000fe00ff087b82 */ /* 0x000f620000000a00 */
[----:B------:R-:W-:Y:S01]  /*03c0*/  STL.64 [R1+0x60], R16 ;  /* 0x0000601001007387 */ /* 0x000fe20000100a00 */
[----:B--2---:R-:W-:Y:S01]  /*03d0*/  MOV R0, UR10 ;  /* 0x0000000a00007c02 */ /* 0x004fe20008000f00 */
[----:B------:R-:W2:Y:S02]  /*03e0*/  LDCU.U16 UR5, c[0x0][0x456] ;  /* 0x00008ac0ff0577ac */ /* 0x000ea40008000400 */
[----:B------:R2:W-:Y:S01]  /*03f0*/  STL.64 [R1+0x50], R4 ;  /* 0x0000500401007387 */ /* 0x0005e20000100a00 */
[----:B---3--:R-:W-:-:S02]  /*0400*/  MOV R37, UR11 ;  /* 0x0000000b00257c02 */ /* 0x008fc40008000f00 */
[----:B------:R-:W3:Y:S01]  /*0410*/  LDC.64 R24, c[0x0][0x440] ;  /* 0x00011000ff187b82 */ /* 0x000ee20000000a00 */
[----:B0-----:R-:W-:Y:S01]  /*0420*/  STL.64 [R1+0x78], R20 ;  /* 0x0000781401007387 */ /* 0x001fe20000100a00 */
[----:B-1----:R-:W-:Y:S01]  /*0430*/  MOV R36, UR12 ;  /* 0x0000000c00247c02 */ /* 0x002fe20008000f00 */
[----:B----4-:R-:W-:-:S05]  /*0440*/  MOV R39, UR13 ;  /* 0x0000000d00277c02 */ /* 0x010fca0008000f00 */
[----:B------:R-:W0:Y:S01]  /*0450*/  LDC.64 R26, c[0x0][0x448] ;  /* 0x00011200ff1a7b82 */ /* 0x000e220000000a00 */
[----:B-----5:R-:W-:Y:S01]  /*0460*/  STL.64 [R1+0x80], R22 ;  /* 0x0000801601007387 */ /* 0x020fe20000100a00 */
[----:B--2---:R-:W-:Y:S01]  /*0470*/  MOV R4, UR8 ;  /* 0x0000000800047c02 */ /* 0x004fe20008000f00 */
[----:B------:R-:W-:Y:S01]  /*0480*/  MOV R5, UR9 ;  /* 0x0000000900057c02 */ /* 0x000fe20008000f00 */
[----:B------:R-:W-:Y:S01]  /*0490*/  MOV R38, UR4 ;  /* 0x0000000400267c02 */ /* 0x000fe20008000f00 */
[----:B------:R-:W-:-:S03]  /*04a0*/  MOV R41, UR5 ;  /* 0x0000000500297c02 */ /* 0x000fc60008000f00 */
[----:B------:R-:W1:Y:S01]  /*04b0*/  LDC.64 R28, c[0x0][0x458] ;  /* 0x00011600ff1c7b82 */ /* 0x000e620000000a00 */
[----:B------:R-:W-:Y:S01]  /*04c0*/  STL.64 [R1+0x38], R8 ;  /* 0x0000380801007387 */ /* 0x000fe20000100a00 */
[----:B------:R-:W-:Y:S02]  /*04d0*/  PRMT R4, R4, 0x5410, R5 ;  /* 0x0000541004047816 */ /* 0x000fe40000000005 */
[----:B------:R-:W-:Y:S01]  /*04e0*/  PRMT R5, R0, 0x5410, R37 ;  /* 0x0000541000057816 */ /* 0x000fe20000000025 */
[----:B------:R-:W-:-:S03]  /*04f0*/  MOV R0, R34 ;  /* 0x0000002200007202 */ /* 0x000fc60000000f00 */
[----:B------:R-:W2:Y:S01]  /*0500*/  LDC.64 R30, c[0x0][0x390] ;  /* 0x0000e400ff1e7b82 */ /* 0x000ea20000000a00 */
[----:B---3--:R-:W-:Y:S04]  /*0510*/  STL.64 [R1+0x88], R24 ;  /* 0x0000881801007387 */ /* 0x008fe80000100a00 */
[----:B------:R3:W-:Y:S03]  /*0520*/  STL.64 [R1+0x70], R4 ;  /* 0x0000700401007387 */ /* 0x0007e60000100a00 */
[----:B------:R-:W4:Y:S01]  /*0530*/  LDC.64 R32, c[0x0][0x398] ;  /* 0x0000e600ff207b82 */ /* 0x000f220000000a00 */
[----:B0-----:R-:W-:Y:S07]  /*0540*/  STL.64 [R1+0x90], R26 ;  /* 0x0000901a01007387 */ /* 0x001fee0000100a00 */
[----:B------:R-:W0:Y:S01]  /*0550*/  LDC.64 R10, c[0x0][0x400] ;  /* 0x00010000ff0a7b82 */ /* 0x000e220000000a00 */
[----:B-1----:R-:W-:Y:S01]  /*0560*/  STL.64 [R1+0xa0], R28 ;  /* 0x0000a01c01007387 */ /* 0x002fe20000100a00 */
[----:B---3--:R-:W-:-:S02]  /*0570*/  PRMT R4, R36, 0x5410, R39 ;  /* 0x0000541024047816 */ /* 0x008fc40000000027 */
[----:B------:R-:W-:-:S04]  /*0580*/  PRMT R5, R38, 0x5410, R41 ;  /* 0x0000541026057816 */ /* 0x000fc80000000029 */
[----:B------:R-:W1:Y:S01]  /*0590*/  LDC.64 R18, c[0x0][0x428] ;  /* 0x00010a00ff127b82 */ /* 0x000e620000000a00 */
[----:B--2---:R-:W-:Y:S04]  /*05a0*/  STL.64 [R1+0xa8], R30 ;  /* 0x0000a81e01007387 */ /* 0x004fe80000100a00 */
[----:B------:R2:W-:Y:S04]  /*05b0*/  STL.64 [R1+0x98], R4 ;  /* 0x0000980401007387 */ /* 0x0005e80000100a00 */
[----:B----4-:R-:W-:Y:S04]  /*05c0*/  STL.64 [R1+0xb0], R32 ;  /* 0x0000b02001007387 */ /* 0x010fe80000100a00 */
[----:B0-----:R0:W-:Y:S01]  /*05d0*/  STL.64 [R1+0x40], R10 ;  /* 0x0000400a01007387 */ /* 0x0011e20000100a00 */
[----:B--2---:R-:W-:Y:S01]  /*05e0*/  MOV R5, R35 ;  /* 0x0000002300057202 */ /* 0x004fe20000000f00 */
[----:B------:R-:W-:-:S02]  /*05f0*/  MOV R4, R2 ;  /* 0x0000000200047202 */ /* 0x000fc40000000f00 */
[----:B-1----:R1:W-:Y:S01]  /*0600*/  STL.64 [R1+0x68], R18 ;  /* 0x0000681201007387 */ /* 0x0023e20000100a00 */
[----:B0-----:R-:W-:Y:S01]  /*0610*/  MOV R11, R3 ;  /* 0x00000003000b7202 */ /* 0x001fe20000000f00 */
[----:B-1----:R-:W-:-:S07]  /*0620*/  MOV R18, 0x640 ;  /* 0x0000064000127802 */ /* 0x002fce0000000f00 */
[----:B------:R-:W-:Y:S05]  /*0630*/  CALL.REL.NOINC `($jit_computeValues$_ZN23kb31_septic_extension_taSERKS_) ;  /* 0x0000062400907944 */ /* 0x000fea0003c00000 */
[----:B------:R-:W0:Y:S01]  /*0640*/  LDCU UR5, c[0x0][0x3e8] ;  /* 0x00007d00ff0577ac */ /* 0x000e220008000800 */
[C---:B------:R-:W-:Y:S02]  /*0650*/  IADD.64 R4, R2.reuse, 0xd4 ;  /* 0x000000d402047835 */ /* 0x040fe400078e0200 */
[----:B------:R-:W-:Y:S02]  /*0660*/  IADD.64 R10, R2, 0x1c ;  /* 0x0000001c020a7835 */ /* 0x000fe400078e0200 */
[----:B------:R-:W0:Y:S01]  /*0670*/  LDCU UR4, c[0x0][0x3d8] ;  /* 0x00007b00ff0477ac */ /* 0x000e220008000800 */
[----:B------:R-:W-:Y:S01]  /*0680*/  MOV R18, 0x730 ;  /* 0x0000073000127802 */ /* 0x000fe20000000f00 */
[----:B------:R-:W-:Y:S02]  /*0690*/  MOV R0, R4 ;  /* 0x0000000400007202 */ /* 0x000fe40000000f00 */
[----:B------:R-:W-:Y:S01]  /*06a0*/  MOV R4, R10 ;  /* 0x0000000a00047202 */ /* 0x000fe20000000f00 */
[----:B------:R-:W1:Y:S01]  /*06b0*/  LDCU.64 UR8, c[0x0][0x358] ;  /* 0x00006b00ff0877ac */ /* 0x000e620008000a00 */
[----:B0-----:R-:W-:-:S03]  /*06c0*/  UIADD3 UR4, UPT, UPT, UR5, -UR4, URZ ;  /* 0x8000000405047290 */ /* 0x001fc6000fffe0ff */
[----:B------:R-:W-:Y:S02]  /*06d0*/  UMOV UR5, 0x1 ;  /* 0x0000000100057882 */ /* 0x000fe40000000000 */
[----:B------:R-:W-:-:S04]  /*06e0*/  USHF.L.U32 UR4, UR5, UR4, URZ ;  /* 0x0000000405047299 */ /* 0x000fc800080006ff */
[----:B------:R-:W-:Y:S02]  /*06f0*/  USHF.R.S32.HI UR5, URZ, 0x1f, UR4 ;  /* 0x0000001fff057899 */ /* 0x000fe40008011404 */
[----:B------:R-:W-:-:S04]  /*0700*/  MOV R8, UR4 ;  /* 0x0000000400087c02 */ /* 0x000fc80008000f00 */
[----:B-1----:R-:W-:-:S07]  /*0710*/  MOV R9, UR5 ;  /* 0x0000000500097c02 */ /* 0x002fce0008000f00 */
[----:B------:R-:W-:Y:S05]  /*0720*/  CALL.REL.NOINC `($jit_computeValues$_ZN23kb31_septic_extension_taSERKS_) ;  /* 0x0000062400547944 */ /* 0x000fea0003c00000 */
[----:B------:R-:W0:Y:S01]  /*0730*/  LDCU.128 UR4, c[0x0][0x470] ;  /* 0x00008e00ff0477ac */ /* 0x000e220008000c00 */
[----:B------:R-:W2:Y:S01]  /*0740*/  LDL.64 R38, [R1+0x68] ;  /* 0x0000680001267983 */ /* 0x000ea20000100a00 */
[----:B------:R-:W1:Y:S03]  /*0750*/  LDCU.64 UR10, c[0x0][0x480] ;  /* 0x00009000ff0a77ac */ /* 0x000e660008000a00 */
[----:B------:R-:W3:Y:S01]  /*0760*/  LDL.64 R4, [R1+0x58] ;  /* 0x0000580001047983 */ /* 0x000ee20000100a00 */
[----:B------:R-:W-:Y:S01]  /*0770*/  IMAD.SHL.U32 R2, R6, 0x4, RZ ;  /* 0x0000000406027824 */ /* 0x000fe200078e00ff */
[----:B------:R-:W-:Y:S01]  /*0780*/  SHF.R.U32.HI R3, RZ, 0x1e, R6 ;  /* 0x0000001eff037819 */ /* 0x000fe20000011606 */
[----:B------:R-:W4:Y:S04]  /*0790*/  LDC.64 R20, c[0x0][0x460] ;  /* 0x00011800ff147b82 */ /* 0x000f280000000a00 */
[----:B0-----:R-:W-:-:S02]  /*07a0*/  IADD.64 R10, R2, UR4 ;  /* 0x00000004020a7c35 */ /* 0x001fc4000f8e0200 */
[C---:B------:R-:W-:Y:S02]  /*07b0*/  IADD.64 R12, R2.reuse, UR6 ;  /* 0x00000006020c7c35 */ /* 0x040fe4000f8e0200 */
[----:B-1----:R-:W-:Y:S02]  /*07c0*/  IADD.64 R16, R2, UR10 ;  /* 0x0000000a02107c35 */ /* 0x002fe4000f8e0200 */
[----:B------:R0:W3:Y:S01]  /*07d0*/  LDG.E R2, desc[UR8][R10.64] ;  /* 0x000000080a027981 */ /* 0x0000e2000c1e1900 */
[----:B------:R-:W1:Y:S03]  /*07e0*/  LDCU UR4, c[0x0][0x3e8] ;  /* 0x00007d00ff0477ac */ /* 0x000e660008000800 */
[----:B------:R0:W3:Y:S04]  /*07f0*/  LDG.E R3, desc[UR8][R12.64] ;  /* 0x000000080c037981 */ /* 0x0000e8000c1e1900 */
[----:B------:R0:W3:Y:S01]  /*0800*/  LDG.E R0, desc[UR8][R16.64] ;  /* 0x0000000810007981 */ /* 0x0000e2000c1e1900 */
[----:B------:R-:W-:-:S03]  /*0810*/  UMOV UR5, 0x1 ;  /* 0x0000000100057882 */ /* 0x000fc60000000000 */
[----:B----4-:R-:W-:Y:S04]  /*0820*/  STL.64 [R1+0x100], R20 ;  /* 0x0001001401007387 */ /* 0x010fe80000100a00 */
[----:B------:R-:W-:Y:S01]  /*0830*/  STL.64 [R1+0x108], RZ ;  /* 0x000108ff01007387 */ /* 0x000fe20000100a00 */
[----:B-1----:R-:W-:-:S03]  /*0840*/  USHF.L.U32 UR4, UR5, UR4, URZ ;  /* 0x0000000405047299 */ /* 0x002fc600080006ff */
[----:B------:R-:W-:Y:S01]  /*0850*/  STL.64 [R1+0x110], RZ ;  /* 0x000110ff01007387 */ /* 0x000fe20000100a00 */
[----:B------:R-:W-:-:S03]  /*0860*/  USHF.R.S32.HI UR5, URZ, 0x1f, UR4 ;  /* 0x0000001fff057899 */ /* 0x000fc60008011404 */
[----:B------:R-:W-:Y:S01]  /*0870*/  STL.64 [R1+0x118], RZ ;  /* 0x000118ff01007387 */ /* 0x000fe20000100a00 */
[----:B------:R-:W-:-:S03]  /*0880*/  MOV R18, UR4 ;  /* 0x0000000400127c02 */ /* 0x000fc60008000f00 */
[----:B------:R-:W-:Y:S01]  /*0890*/  STL.64 [R1+0x128], R6 ;  /* 0x0001280601007387 */ /* 0x000fe20000100a00 */
[----:B------:R-:W-:-:S03]  /*08a0*/  MOV R19, UR5 ;  /* 0x0000000500137c02 */ /* 0x000fc60008000f00 */
[----:B------:R-:W-:Y:S04]  /*08b0*/  STL.64 [R1+0x120], R8 ;  /* 0x0001200801007387 */ /* 0x000fe80000100a00 */
[----:B------:R1:W-:Y:S01]  /*08c0*/  STL.64 [R1+0x130], R18 ;  /* 0x0001301201007387 */ /* 0x0003e20000100a00 */
[----:B--2---:R-:W-:Y:S02]  /*08d0*/  IADD.64 R22, R6, R38 ;  /* 0x0000002606167235 */ /* 0x004fe400078e0200 */
[C---:B0-----:R-:W-:Y:S01]  /*08e0*/  IMAD.SHL.U32 R10, R38.reuse, 0x8, RZ ;  /* 0x00000008260a7824 */ /* 0x041fe200078e00ff */
[C---:B------:R-:W-:Y:S01]  /*08f0*/  SHF.L.U64.HI R11, R38.reuse, 0x3, R39 ;  /* 0x00000003260b7819 */ /* 0x040fe20000010227 */
[----:B------:R-:W-:Y:S01]  /*0900*/  IMAD.SHL.U32 R12, R38, 0x4, RZ ;  /* 0x00000004260c7824 */ /* 0x000fe200078e00ff */
[----:B---3--:R-:W-:-:S02]  /*0910*/  LEA R14, P0, R22, R4, 0x2 ;  /* 0x00000004160e7211 */ /* 0x008fc400078010ff */
[----:B------:R-:W-:Y:S02]  /*0920*/  SHF.L.U64.HI R13, R38, 0x2, R39 ;  /* 0x00000002260d7819 */ /* 0x000fe40000010227 */
[----:B------:R-:W-:Y:S02]  /*0930*/  LEA.HI.X R15, R22, R5, R23, 0x2, P0 ;  /* 0x00000005160f7211 */ /* 0x000fe400000f1417 */
[CC--:B------:R-:W-:Y:S02]  /*0940*/  LEA R224, P0, R38.reuse, R14.reuse, 0x4 ;  /* 0x0000000e26e07211 */ /* 0x0c0fe400078020ff */
[-C--:B------:R-:W-:Y:S01]  /*0950*/  LEA R22, P1, R38, R14.reuse, 0x5 ;  /* 0x0000000e26167211 */ /* 0x080fe200078228ff */
[-C--:B-1----:R-:W-:Y:S02]  /*0960*/  IADD.64 R18, R10, R14.reuse ;  /* 0x0000000e0a127235 */ /* 0x082fe400078e0200 */
[----:B------:R-:W-:-:S03]  /*0970*/  IADD.64 R16, R12, R14 ;  /* 0x0000000e0c107235 */ /* 0x000fc600078e0200 */
[CC--:B------:R-:W-:Y:S01]  /*0980*/  LEA.HI.X R225, R38.reuse, R15.reuse, R39, 0x4, P0 ;  /* 0x0000000f26e17211 */ /* 0x0c0fe200000f2427 */
[C---:B------:R-:W-:Y:S01]  /*0990*/  IMAD.WIDE.U32 R162, R38.reuse, 0x28, R14 ;  /* 0x0000002826a27825 */ /* 0x040fe200078e000e */
[CC--:B------:R-:W-:Y:S01]  /*09a0*/  LEA R24, P0, R38.reuse, R14.reuse, 0x7 ;  /* 0x0000000e26187211 */ /* 0x0c0fe200078038ff */
[----:B------:R0:W-:Y:S04]  /*09b0*/  STL.64 [R1+0xf0], R2 ;  /* 0x0000f00201007387 */ /* 0x0001e80000100a00 */
[----:B------:R0:W-:Y:S01]  /*09c0*/  STL [R1+0xf8], R0 ;  /* 0x0000f80001007387 */ /* 0x0001e20000100800 */
[----:B------:R-:W-:Y:S01]  /*09d0*/  IMAD R21, R39, 0x18, RZ ;  /* 0x0000001827157824 */ /* 0x000fe200078e02ff */
[C---:B------:R-:W-:Y:S02]  /*09e0*/  LEA R36, P2, R38.reuse, R14, 0x6 ;  /* 0x0000000e26247211 */ /* 0x040fe400078430ff */
[----:B------:R1:W5:Y:S01]  /*09f0*/  LD.E R227, desc[UR8][R18.64] ;  /* 0x0000000812e37980 */ /* 0x000362000c101900 */
[CC--:B------:R-:W-:Y:S01]  /*0a00*/  LEA.HI.X R23, R38.reuse, R15.reuse, R39, 0x5, P1 ;  /* 0x0000000f26177211 */ /* 0x0c0fe200008f2c27 */
[C---:B------:R-:W-:Y:S01]  /*0a10*/  IMAD.WIDE.U32 R214, R38.reuse, 0x18, R14 ;  /* 0x0000001826d67825 */ /* 0x040fe200078e000e */
[C---:B------:R-:W-:Y:S01]  /*0a20*/  LEA.HI.X R25, R38.reuse, R15, R39, 0x7, P0 ;  /* 0x0000000f26197211 */ /* 0x040fe200000f3c27 */
[----:B------:R2:W5:Y:S02]  /*0a30*/  LD.E R34, desc[UR8][R16.64] ;  /* 0x0000000810227980 */ /* 0x000564000c101900 */
[----:B------:R-:W-:-:S02]  /*0a40*/  IMAD.WIDE.U32 R158, R38, 0x1c, R14 ;  /* 0x0000001c269e7825 */ /* 0x000fc400078e000e */
[----:B------:R-:W3:Y:S02]  /*0a50*/  LD.E R212, desc[UR8][R14.64] ;  /* 0x000000080ed47980 */ /* 0x000ee4000c101900 */
[C---:B-1----:R-:W-:Y:S02]  /*0a60*/  IMAD R19, R39.reuse, 0x28, RZ ;  /* 0x0000002827137824 */ /* 0x042fe400078e02ff */
[----:B------:R-:W-:Y:S01]  /*0a70*/  IMAD.WIDE.U32 R206, R38, 0x3c, R14 ;  /* 0x0000003c26ce7825 */ /* 0x000fe200078e000e */
[----:B------:R1:W5:Y:S03]  /*0a80*/  LD.E R35, desc[UR8][R22.64] ;  /* 0x0000000816237980 */ /* 0x000366000c101900 */
[----:B--2---:R-:W-:Y:S01]  /*0a90*/  IMAD R17, R39, 0x1c, RZ ;  /* 0x0000001c27117824 */ /* 0x004fe200078e02ff */
[----:B------:R-:W-:Y:S01]  /*0aa0*/  IADD3 R163, PT, PT, R163, R19, RZ ;  /* 0x00000013a3a37210 */ /* 0x000fe20007ffe0ff */
[----:B------:R-:W-:Y:S01]  /*0ab0*/  IMAD R19, R39, 0x3c, RZ ;  /* 0x0000003c27137824 */ /* 0x000fe200078e02ff */
[----:B------:R2:W5:Y:S01]  /*0ac0*/  LD.E R146, desc[UR8][R24.64] ;  /* 0x0000000818927980 */ /* 0x000562000c101900 */
[----:B------:R-:W-:-:S02]  /*0ad0*/  IADD3 R215, PT, PT, R215, R21, RZ ;  /* 0x00000015d7d77210 */ /* 0x000fc40007ffe0ff */
[----:B------:R-:W-:Y:S01]  /*0ae0*/  IADD3 R159, PT, PT, R159, R17, RZ ;  /* 0x000000119f9f7210 */ /* 0x000fe20007ffe0ff */
[C---:B------:R-:W-:Y:S01]  /*0af0*/  IMAD R17, R39.reuse, 0x24, RZ ;  /* 0x0000002427117824 */ /* 0x040fe200078e02ff */
[----:B------:R-:W5:Y:S01]  /*0b00*/  LD.E R224, desc[UR8][R224.64] ;  /* 0x00000008e0e07980 */ /* 0x000f62000c101900 */
[C---:B------:R-:W-:Y:S02]  /*0b10*/  IMAD R21, R39.reuse, 0x2c, RZ ;  /* 0x0000002c27157824 */ /* 0x040fe400078e02ff */
[----:B-1----:R-:W-:Y:S02]  /*0b20*/  IMAD R23, R39, 0x30, RZ ;  /* 0x0000003027177824 */ /* 0x002fe400078e02ff */
[----:B------:R-:W-:Y:S01]  /*0b30*/  IMAD.WIDE.U32 R160, R38, 0x24, R14 ;  /* 0x0000002426a07825 */ /* 0x000fe200078e000e */
[----:B------:R-:W-:-:S03]  /*0b40*/  IADD3 R207, PT, PT, R207, R19, RZ ;  /* 0x00000013cfcf7210 */ /* 0x000fc60007ffe0ff */
[----:B------:R-:W-:-:S04]  /*0b50*/  IMAD.WIDE.U32 R164, R38, 0x2c, R14 ;  /* 0x0000002c26a47825 */ /* 0x000fc800078e000e */
[----:B--2---:R-:W-:Y:S02]  /*0b60*/  IMAD R25, R39, 0x34, RZ ;  /* 0x0000003427197824 */ /* 0x004fe400078e02ff */
[----:B------:R-:W-:-:S04]  /*0b70*/  IMAD.WIDE.U32 R166, R38, 0x30, R14 ;  /* 0x0000003026a67825 */ /* 0x000fc800078e000e */
[C-C-:B------:R-:W-:Y:S01]  /*0b80*/  IMAD.WIDE.U32 R168, R38.reuse, 0x34, R14.reuse ;  /* 0x0000003426a87825 */ /* 0x140fe200078e000e */
[----:B------:R-:W-:Y:S02]  /*0b90*/  IADD3 R161, PT, PT, R161, R17, RZ ;  /* 0x00000011a1a17210 */ /* 0x000fe40007ffe0ff */
[----:B------:R-:W-:Y:S01]  /*0ba0*/  IADD3 R165, PT, PT, R165, R21, RZ ;  /* 0x00000015a5a57210 */ /* 0x000fe20007ffe0ff */
[C-C-:B------:R-:W-:Y:S01]  /*0bb0*/  IMAD.WIDE.U32 R170, R38.reuse, 0x54, R14.reuse ;  /* 0x0000005426aa7825 */ /* 0x140fe200078e000e */
[----:B------:R-:W-:Y:S02]  /*0bc0*/  IADD3 R167, PT, PT, R167, R23, RZ ;  /* 0x00000017a7a77210 */ /* 0x000fe40007ffe0ff */
[----:B------:R-:W-:Y:S01]  /*0bd0*/  IADD3 R169, PT, PT, R169, R25, RZ ;  /* 0x00000019a9a97210 */ /* 0x000fe20007ffe0ff */
[----:B------:R-:W-:-:S04]  /*0be0*/  IMAD.WIDE.U32 R204, R38, 0x38, R14 ;  /* 0x0000003826cc7825 */ /* 0x000fc800078e000e */
        /* <DEDUP_REMOVED lines=63> */
[C-C-:B------:R-:W-:Y:S01]  /*0fe0*/  IMAD.WIDE.U32 R48, R38.reuse, 0x160, R14.reuse ;  /* 0x0000016026307825 */ /* 0x140fe200078e000e */
[C---:B------:R-:W-:Y:S01]  /*0ff0*/  LEA R26, P1, R38.reuse, R14, 0x8 ;  /* 0x0000000e261a7211 */ /* 0x040fe200078240ff */
[----:B------:R-:W5:Y:S02]  /*1000*/  LD.E R213, desc[UR8][R158.64] ;  /* 0x000000089ed57980 */ /* 0x000f64000c101900 */
[C---:B------:R-:W-:Y:S02]  /*1010*/  IMAD R19, R39.reuse, 0x54, RZ ;  /* 0x0000005427137824 */ /* 0x040fe400078e02ff */
[----:B------:R-:W-:Y:S02]  /*1020*/  IMAD R17, R39, 0x38, RZ ;  /* 0x0000003827117824 */ /* 0x000fe400078e02ff */
[----:B------:R-:W-:Y:S01]  /*1030*/  IMAD.WIDE.U32 R60, R38, 0x148, R14 ;  /* 0x00000148263c7825 */ /* 0x000fe200078e000e */
[----:B------:R-:W-:-:S03]  /*1040*/  IADD3 R171, PT, PT, R171, R19, RZ ;  /* 0x00000013abab7210 */ /* 0x000fc60007ffe0ff */
        /* <DEDUP_REMOVED lines=8> */
[C---:B------:R-:W-:Y:S02]  /*10d0*/  IMAD R155, R39.reuse, 0x190, RZ ;  /* 0x00000190279b7824 */ /* 0x040fe400078e02ff */
[----:B------:R-:W-:Y:S02]  /*10e0*/  IMAD R20, R39, 0x14, RZ ;  /* 0x0000001427147824 */ /* 0x000fe400078e02ff */
[----:B------:R-:W-:-:S04]  /*10f0*/  IMAD.WIDE.U32 R218, R38, 0x14, R14 ;  /* 0x0000001426da7825 */ /* 0x000fc800078e000e */
[----:B------:R-:W-:-:S04]  /*1100*/  IMAD.WIDE.U32 R40, R38, 0x170, R14 ;  /* 0x0000017026287825 */ /* 0x000fc800078e000e */
[----:B------:R-:W-:-:S04]  /*1110*/  IMAD.WIDE.U32 R30, R38, 0x178, R14 ;  /* 0x00000178261e7825 */ /* 0x000fc800078e000e */
[C---:B------:R-:W-:Y:S01]  /*1120*/  IMAD.WIDE.U32 R28, R38.reuse, 0x17c, R14 ;  /* 0x0000017c261c7825 */ /* 0x040fe200078e000e */
[----:B------:R-:W-:Y:S01]  /*1130*/  LEA.HI.X R37, R38, R15, R39, 0x6, P2 ;  /* 0x0000000f26257211 */ /* 0x000fe200010f3427 */
[----:B------:R-:W5:Y:S02]  /*1140*/  LD.E R148, desc[UR8][R160.64] ;  /* 0x00000008a0947980 */ /* 0x000f64000c101900 */
[C---:B------:R-:W-:Y:S02]  /*1150*/  IMAD R21, R39.reuse, 0x44, RZ ;  /* 0x0000004427157824 */ /* 0x040fe400078e02ff */
[C---:B------:R-:W-:Y:S01]  /*1160*/  IMAD R23, R39.reuse, 0x48, RZ ;  /* 0x0000004827177824 */ /* 0x040fe200078e02ff */
[----:B------:R-:W5:Y:S01]  /*1170*/  LD.E R150, desc[UR8][R164.64] ;  /* 0x00000008a4967980 */ /* 0x000f62000c101900 */
[C---:B------:R-:W-:Y:S02]  /*1180*/  IMAD R25, R39.reuse, 0x4c, RZ ;  /* 0x0000004c27197824 */ /* 0x040fe400078e02ff */
[----:B------:R-:W-:Y:S01]  /*1190*/  IMAD R19, R39, 0x68, RZ ;  /* 0x0000006827137824 */ /* 0x000fe200078e02ff */
[----:B------:R-:W-:-:S02]  /*11a0*/  IADD3 R205, PT, PT, R205, R17, RZ ;  /* 0x00000011cdcd7210 */ /* 0x000fc40007ffe0ff */
[----:B------:R-:W-:Y:S02]  /*11b0*/  IADD3 R209, PT, PT, R209, R21, RZ ;  /* 0x00000015d1d17210 */ /* 0x000fe40007ffe0ff */
[----:B------:R-:W-:Y:S02]  /*11c0*/  IADD3 R211, PT, PT, R211, R23, RZ ;  /* 0x00000017d3d37210 */ /* 0x000fe40007ffe0ff */
[----:B------:R-:W-:Y:S01]  /*11d0*/  IADD3 R217, PT, PT, R217, R25, RZ ;  /* 0x00000019d9d97210 */ /* 0x000fe20007ffe0ff */
[C---:B------:R-:W-:Y:S01]  /*11e0*/  IMAD R17, R39.reuse, 0x50, RZ ;  /* 0x0000005027117824 */ /* 0x040fe200078e02ff */
[----:B------:R-:W-:Y:S01]  /*11f0*/  LEA.HI.X R27, R38, R15, R39, 0x8, P1 ;  /* 0x0000000f261b7211 */ /* 0x000fe200008f4427 */
[----:B------:R-:W-:Y:S01]  /*1200*/  IMAD R21, R39, 0x58, RZ ;  /* 0x0000005827157824 */ /* 0x000fe200078e02ff */
[----:B------:R-:W-:Y:S01]  /*1210*/  IADD3 R199, PT, PT, R199, R19, RZ ;  /* 0x00000013c7c77210 */ /* 0x000fe20007ffe0ff */
[----:B------:R-:W-:Y:S01]  /*1220*/  IMAD R23, R39, 0x5c, RZ ;  /* 0x0000005c27177824 */ /* 0x000fe200078e02ff */
[----:B------:R-:W-:Y:S01]  /*1230*/  IADD3 R219, PT, PT, R219, R20, RZ ;  /* 0x00000014dbdb7210 */ /* 0x000fe20007ffe0ff */
[----:B------:R-:W-:Y:S01]  /*1240*/  IMAD R25, R39, 0x60, RZ ;  /* 0x0000006027197824 */ /* 0x000fe200078e02ff */
[----:B------:R-:W-:Y:S01]  /*1250*/  IADD3 R221, PT, PT, R221, R17, RZ ;  /* 0x00000011dddd7210 */ /* 0x000fe20007ffe0ff */
[----:B------:R-:W-:Y:S01]  /*1260*/  IMAD R19, R39, 0x7c, RZ ;  /* 0x0000007c27137824 */ /* 0x000fe200078e02ff */
[----:B------:R-:W-:-:S02]  /*1270*/  IADD3 R203, PT, PT, R203, R21, RZ ;  /* 0x00000015cbcb7210 */ /* 0x000fc40007ffe0ff */
[----:B------:R-:W-:Y:S02]  /*1280*/  IADD3 R173, PT, PT, R173, R23, RZ ;  /* 0x00000017adad7210 */ /* 0x000fe40007ffe0ff */
[----:B------:R-:W-:Y:S01]  /*1290*/  IADD3 R201, PT, PT, R201, R25, RZ ;  /* 0x00000019c9c97210 */ /* 0x000fe20007ffe0ff */
[C---:B------:R-:W-:Y:S01]  /*12a0*/  IMAD R17, R39.reuse, 0x64, RZ ;  /* 0x0000006427117824 */ /* 0x040fe200078e02ff */
[----:B------:R1:W5:Y:S01]  /*12b0*/  LD.E R147, desc[UR8][R26.64] ;  /* 0x000000081a937980 */ /* 0x000362000c101900 */
[C---:B------:R-:W-:Y:S02]  /*12c0*/  IMAD R21, R39.reuse, 0x6c, RZ ;  /* 0x0000006c27157824 */ /* 0x040fe400078e02ff */
[----:B------:R-:W-:Y:S01]  /*12d0*/  IMAD R23, R39, 0x70, RZ ;  /* 0x0000007027177824 */ /* 0x000fe200078e02ff */
[----:B------:R-:W-:Y:S01]  /*12e0*/  IADD3 R181, PT, PT, R181, R19, RZ ;  /* 0x00000013b5b57210 */ /* 0x000fe20007ffe0ff */
[C---:B------:R-:W-:Y:S01]  /*12f0*/  IMAD R25, R39.reuse, 0x74, RZ ;  /* 0x0000007427197824 */ /* 0x040fe200078e02ff */
[----:B------:R-:W5:Y:S01]  /*1300*/  LD.E R36, desc[UR8][R36.64] ;  /* 0x0000000824247980 */ /* 0x000f62000c101900 */
[----:B------:R-:W-:Y:S01]  /*1310*/  IMAD R19, R39, 0x94, RZ ;  /* 0x0000009427137824 */ /* 0x000fe200078e02ff */
[----:B------:R-:W-:-:S02]  /*1320*/  IADD3 R175, PT, PT, R175, R17, RZ ;  /* 0x00000011afaf7210 */ /* 0x000fc40007ffe0ff */
[----:B------:R-:W-:Y:S02]  /*1330*/  IADD3 R177, PT, PT, R177, R21, RZ ;  /* 0x00000015b1b17210 */ /* 0x000fe40007ffe0ff */
[----:B------:R-:W-:Y:S02]  /*1340*/  IADD3 R197, PT, PT, R197, R23, RZ ;  /* 0x00000017c5c57210 */ /* 0x000fe40007ffe0ff */
[----:B------:R-:W-:Y:S01]  /*1350*/  IADD3 R179, PT, PT, R179, R25, RZ ;  /* 0x00000019b3b37210 */ /* 0x000fe20007ffe0ff */
[C---:B------:R-:W-:Y:S01]  /*1360*/  IMAD R17, R39.reuse, 0x78, RZ ;  /* 0x0000007827117824 */ /* 0x040fe200078e02ff */
[----:B------:R-:W5:Y:S01]  /*1370*/  LD.E R152, desc[UR8][R168.64] ;  /* 0x00000008a8987980 */ /* 0x000f62000c101900 */
        /* <DEDUP_REMOVED lines=10> */
[----:B------:R-:W-:Y:S01]  /*1420*/  IMAD R17, R39, 0x90, RZ ;  /* 0x0000009027117824 */ /* 0x000fe200078e02ff */
[----:B------:R-:W-:Y:S01]  /*1430*/  IADD3 R139, PT, PT, R139, R19, RZ ;  /* 0x000000138b8b7210 */ /* 0x000fe20007ffe0ff */
[C---:B------:R-:W-:Y:S01]  /*1440*/  IMAD R21, R39.reuse, 0x98, RZ ;  /* 0x0000009827157824 */ /* 0x040fe200078e02ff */
[----:B------:R-:W5:Y:S01]  /*1450*/  LD.E R161, desc[UR8][R172.64] ;  /* 0x00000008aca17980 */ /* 0x000f62000c101900 */
[C---:B------:R-:W-:Y:S02]  /*1460*/  IMAD R23, R39.reuse, 0x9c, RZ ;  /* 0x0000009c27177824 */ /* 0x040fe400078e02ff */
        /* <DEDUP_REMOVED lines=22> */
[C---:B------:R-:W-:Y:S01]  /*15d0*/  IMAD R23, R39.reuse, 0xc4, RZ ;  /* 0x000000c427177824 */ /* 0x040fe200078e02ff */
[----:B------:R-:W5:Y:S01]  /*15e0*/  LD.E R168, desc[UR8][R194.64] ;  /* 0x00000008c2a87980 */ /* 0x000f62000c101900 */
[----:B------:R-:W-:Y:S01]  /*15f0*/  IMAD R25, R39, 0xc8, RZ ;  /* 0x000000c827197824 */ /* 0x000fe200078e02ff */
[----:B------:R-:W-:Y:S01]  /*1600*/  IADD3 R119, PT, PT, R119, R19, RZ ;  /* 0x0000001377777210 */ /* 0x000fe20007ffe0ff */
        /* <DEDUP_REMOVED lines=44> */
[----:B------:R-:W2:Y:S01]  /*18d0*/  LD.E R88, desc[UR8][R88.64] ;  /* 0x0000000858587980 */ /* 0x000ea2000c101900 */
[C---:B------:R-:W-:Y:S02]  /*18e0*/  IMAD R23, R39.reuse, 0x118, RZ ;  /* 0x0000011827177824 */ /* 0x040fe400078e02ff */
[C---:B------:R-:W-:Y:S01]  /*18f0*/  IMAD R25, R39.reuse, 0x11c, RZ ;  /* 0x0000011c27197824 */ /* 0x040fe200078e02ff */
[----:B------:R-:W4:Y:S01]  /*1900*/  LD.E R92, desc[UR8][R92.64] ;  /* 0x000000085c5c7980 */ /* 0x000f22000c101900 */
        /* <DEDUP_REMOVED lines=11> */
[----:B------:R-:W2:Y:S01]  /*19c0*/  LD.E R84, desc[UR8][R84.64] ;  /* 0x0000000854547980 */ /* 0x000ea2000c101900 */
        /* <DEDUP_REMOVED lines=34> */
[----:B------:R-:W-:Y:S01]  /*1bf0*/  IMAD R25, R39, 0x16c, RZ ;  /* 0x0000016c27197824 */ /* 0x000fe200078e02ff */
[----:B------:R-:W2:Y:S01]  /*1c00*/  LD.E R56, desc[UR8][R56.64] ;  /* 0x0000000838387980 */ /* 0x000ea2000c101900 */
[----:B------:R-:W-:Y:S01]  /*1c10*/  IMAD.WIDE.U32 R18, R38, 0x190, R14 ;  /* 0x0000019026127825 */ /* 0x000fe200078e000e */
        /* <DEDUP_REMOVED lines=9> */
[----:B-1----:R-:W-:-:S02]  /*1cb0*/  IMAD R27, R39, 0x180, RZ ;  /* 0x00000180271b7824 */ /* 0x002fc400078e02ff */
[C-C-:B------:R-:W-:Y:S01]  /*1cc0*/  IMAD.WIDE.U32 R24, R38.reuse, 0x180, R14.reuse ;  /* 0x0000018026187825 */ /* 0x140fe200078e000e */
[----:B------:R-:W-:Y:S02]  /*1cd0*/  IADD3 R19, PT, PT, R19, R155, RZ ;  /* 0x0000009b13137210 */ /* 0x000fe40007ffe0ff */
[----:B------:R-:W-:Y:S02]  /*1ce0*/  IADD3 R41, PT, PT, R41, R17, RZ ;  /* 0x0000001129297210 */ /* 0x000fe40007ffe0ff */
[----:B------:R-:W-:Y:S02]  /*1cf0*/  IADD3 R31, PT, PT, R31, R21, RZ ;  /* 0x000000151f1f7210 */ /* 0x000fe40007ffe0ff */
[----:B------:R-:W-:Y:S02]  /*1d00*/  IADD3 R29, PT, PT, R29, R23, RZ ;  /* 0x000000171d1d7210 */ /* 0x000fe40007ffe0ff */
[----:B------:R-:W-:Y:S01]  /*1d10*/  IADD3 R25, PT, PT, R25, R27, RZ ;  /* 0x0000001b19197210 */ /* 0x000fe20007ffe0ff */
[C-C-:B------:R-:W-:Y:S01]  /*1d20*/  IMAD.WIDE.U32 R26, R38.reuse, 0x184, R14.reuse ;  /* 0x00000184261a7825 */ /* 0x140fe200078e000e */
[----:B------:R1:W5:Y:S03]  /*1d30*/  LD.E R239, desc[UR8][R44.64] ;  /* 0x000000082cef7980 */ /* 0x000366000c101900 */
[C-C-:B------:R-:W-:Y:S01]  /*1d40*/  IMAD.WIDE.U32 R22, R38.reuse, 0x188, R14.reuse ;  /* 0x0000018826167825 */ /* 0x140fe200078e000e */
[----:B------:R-:W2:Y:S03]  /*1d50*/  LD.E R40, desc[UR8][R40.64] ;  /* 0x0000000828287980 */ /* 0x000ea6000c101900 */
[C-C-:B------:R-:W-:Y:S01]  /*1d60*/  IMAD.WIDE.U32 R20, R38.reuse, 0x18c, R14.reuse ;  /* 0x0000018c26147825 */ /* 0x140fe200078e000e */
[----:B------:R-:W5:Y:S03]  /*1d70*/  LD.E R155, desc[UR8][R208.64] ;  /* 0x00000008d09b7980 */ /* 0x000f66000c101900 */
[----:B------:R-:W-:Y:S01]  /*1d80*/  IMAD.WIDE.U32 R16, R38, 0xc, R14 ;  /* 0x0000000c26107825 */ /* 0x000fe200078e000e */
[----:B------:R-:W-:-:S02]  /*1d90*/  IADD.64 R14, R10, R18 ;  /* 0x000000120a0e7235 */ /* 0x000fc400078e0200 */
[----:B------:R-:W5:Y:S02]  /*1da0*/  LD.E R157, desc[UR8][R216.64] ;  /* 0x00000008d89d7980 */ /* 0x000f64000c101900 */
[-C--:B------:R-:W-:Y:S02]  /*1db0*/  IADD.64 R12, R12, R14.reuse ;  /* 0x0000000e0c0c7235 */ /* 0x080fe400078e0200 */
[----:B-1----:R-:W-:Y:S01]  /*1dc0*/  IMAD.WIDE.U32 R44, R38, 0xc, R14 ;  /* 0x0000000c262c7825 */ /* 0x002fe200078e000e */
[----:B------:R-:W-:Y:S02]  /*1dd0*/  IADD.64 R10, R10, R14 ;  /* 0x0000000e0a0a7235 */ /* 0x000fe400078e0200 */
[----:B------:R-:W2:Y:S01]  /*1de0*/  LD.E R14, desc[UR8][R14.64] ;  /* 0x000000080e0e7980 */ /* 0x000ea2000c101900 */
[C---:B------:R-:W-:Y:S02]  /*1df0*/  IMAD R149, R39.reuse, 0x184, RZ ;  /* 0x0000018427957824 */ /* 0x040fe400078e02ff */
[C---:B------:R-:W-:Y:S01]  /*1e00*/  IMAD R151, R39.reuse, 0x188, RZ ;  /* 0x0000018827977824 */ /* 0x040fe200078e02ff */
[----:B------:R-:W5:Y:S01]  /*1e10*/  LD.E R158, desc[UR8][R220.64] ;  /* 0x00000008dc9e7980 */ /* 0x000f62000c101900 */
[----:B------:R-:W-:-:S02]  /*1e20*/  IMAD R37, R39, 0xc, RZ ;  /* 0x0000000c27257824 */ /* 0x000fc400078e02ff */
[----:B------:R-:W-:Y:S01]  /*1e30*/  IMAD R153, R39, 0x18c, RZ ;  /* 0x0000018c27997824 */ /* 0x000fe200078e02ff */
[----:B------:R-:W-:Y:S02]  /*1e40*/  IADD3 R27, PT, PT, R27, R149, RZ ;  /* 0x000000951b1b7210 */ /* 0x000fe40007ffe0ff */
[----:B------:R-:W-:Y:S02]  /*1e50*/  IADD3 R23, PT, PT, R23, R151, RZ ;  /* 0x0000009717177210 */ /* 0x000fe40007ffe0ff */
[----:B------:R-:W-:Y:S02]  /*1e60*/  IADD3 R17, PT, PT, R17, R37, RZ ;  /* 0x0000002511117210 */ /* 0x000fe40007ffe0ff */
[----:B------:R-:W-:Y:S01]  /*1e70*/  IADD3 R45, PT, PT, R37, R45, RZ ;  /* 0x0000002d252d7210 */ /* 0x000fe20007ffe0ff */
[----:B------:R-:W5:Y:S01]  /*1e80*/  LD.E R149, desc[UR8][R162.64] ;  /* 0x00000008a2957980 */ /* 0x000f62000c101900 */
[----:B------:R-:W-:-:S03]  /*1e90*/  IADD3 R21, PT, PT, R21, R153, RZ ;  /* 0x0000009915157210 */ /* 0x000fc60007ffe0ff */
[----:B------:R-:W5:Y:S04]  /*1ea0*/  LD.E R151, desc[UR8][R166.64] ;  /* 0x00000008a6977980 */ /* 0x000f68000c101900 */
        /* <DEDUP_REMOVED lines=58> */
[----:B------:R-:W5:Y:S01]  /*2250*/  LD.E R205, desc[UR8][R44.64] ;  /* 0x000000082ccd7980 */ /* 0x000f62000c101900 */
[----:B------:R-:W-:-:S03]  /*2260*/  IADD.64 R8, R6, R8 ;  /* 0x0000000806087235 */ /* 0x000fc600078e0200 */
[----:B------:R1:W5:Y:S04]  /*2270*/  LD.E R231, desc[UR8][R20.64] ;  /* 0x0000000814e77980 */ /* 0x000368000c101900 */
[----:B---3--:R0:W-:Y:S04]  /*2280*/  STL [R1+0x28c], R212 ;  /* 0x00028cd401007387 */ /* 0x0081e80000100800 */
[----:B----4-:R0:W-:Y:S01]  /*2290*/  STL [R1+0x1d4], R92 ;  /* 0x0001d45c01007387 */ /* 0x0101e20000100800 */
[----:B-1----:R-:W-:-:S03]  /*22a0*/  LOP3.LUT R20, R9, UR5, RZ, 0xfc, !PT ;  /* 0x0000000509147c12 */ /* 0x002fc6000f8efcff */
[----:B--2---:R0:W-:Y:S04]  /*22b0*/  STL [R1+0x1cc], R88 ;  /* 0x0001cc5801007387 */ /* 0x0041e80000100800 */
[----:B------:R0:W-:Y:S04]  /*22c0*/  STL [R1+0x1bc], R86 ;  /* 0x0001bc5601007387 */ /* 0x0001e80000100800 */
        /* <DEDUP_REMOVED lines=8> */
[----:B------:R0:W-:Y:S01]  /*2350*/  STL [R1+0x1c0], R40 ;  /* 0x0001c02801007387 */ /* 0x0001e20000100800 */
[----:B------:R-:W-:Y:S01]  /*2360*/  ISETP.NE.U32.AND P0, PT, R20, RZ, PT ;  /* 0x000000ff1400720c */ /* 0x000fe20003f05070 */
[----:B------:R-:W-:-:S12]  /*2370*/  BSSY.RECONVERGENT B0, `(.L_x_0) ;  /* 0x0000019000007945 */ /* 0x000fd80003800200 */
[----:B0-----:R-:W-:Y:S05]  /*2380*/  @P0 BRA `(.L_x_1) ;  /* 0x00000000004c0947 */ /* 0x001fea0003800000 */
[----:B------:R-:W-:Y:S02]  /*2390*/  UI2F.U32.RP UR6, UR4 ;  /* 0x000000040006725a */ /* 0x000fe40008209000 */
[----:B------:R-:W-:Y:S01]  /*23a0*/  IADD3 R13, PT, PT, RZ, -UR4, RZ ;  /* 0x80000004ff0d7c10 */ /* 0x000fe2000fffe0ff */
[----:B------:R-:W-:Y:S01]  /*23b0*/  HFMA2 R10, -RZ, RZ, 0, 0 ;  /* 0x00000000ff0a7431 */ /* 0x000fe200000001ff */
[----:B------:R-:W-:Y:S01]  /*23c0*/  ISETP.NE.U32.AND P1, PT, RZ, UR4, PT ;  /* 0x00000004ff007c0c */ /* 0x000fe2000bf25070 */
[----:B------:R-:W-:-:S04]  /*23d0*/  MOV R41, RZ ;  /* 0x000000ff00297202 */ /* 0x000fc80000000f00 */
[----:B------:R-:W0:Y:S02]  /*23e0*/  MUFU.RCP R9, UR6 ;  /* 0x0000000600097d08 */ /* 0x000e240008001000 */
[----:B0-----:R-:W-:-:S04]  /*23f0*/  IADD3 R9, PT, PT, R9, 0xffffffe, RZ ;  /* 0x0ffffffe09097810 */ /* 0x001fc80007ffe0ff */
[----:B------:R-:W0:Y:S02]  /*2400*/  F2I.FTZ.U32.TRUNC.NTZ R11, R9 ;  /* 0x00000009000b7305 */ /* 0x000e24000021f000 */
[----:B0-----:R-:W-:-:S04]  /*2410*/  IMAD R13, R13, R11, RZ ;  /* 0x0000000b0d0d7224 */ /* 0x001fc800078e02ff */
[----:B------:R-:W-:-:S06]  /*2420*/  IMAD.HI.U32 R11, R11, R13, R10 ;  /* 0x0000000d0b0b7227 */ /* 0x000fcc00078e000a */
[----:B------:R-:W-:-:S05]  /*2430*/  IMAD.HI.U32 R11, R11, R8, RZ ;  /* 0x000000080b0b7227 */ /* 0x000fca00078e00ff */
[----:B------:R-:W-:-:S05]  /*2440*/  IADD3 R11, PT, PT, -R11, RZ, RZ ;  /* 0x000000ff0b0b7210 */ /* 0x000fca0007ffe1ff */
[----:B------:R-:W-:-:S05]  /*2450*/  IMAD R40, R11, UR4, R8 ;  /* 0x000000040b287c24 */ /* 0x000fca000f8e0208 */
[----:B------:R-:W-:-:S13]  /*2460*/  ISETP.GE.U32.AND P0, PT, R40, UR4, PT ;  /* 0x0000000428007c0c */ /* 0x000fda000bf06070 */
[----:B------:R-:W-:-:S05]  /*2470*/  @P0 IADD3 R40, PT, PT, R40, -UR4, RZ ;  /* 0x8000000428280c10 */ /* 0x000fca000fffe0ff */
[----:B------:R-:W-:-:S13]  /*2480*/  ISETP.GE.U32.AND P0, PT, R40, UR4, PT ;  /* 0x0000000428007c0c */ /* 0x000fda000bf06070 */
[----:B------:R-:W-:Y:S02]  /*2490*/  @P0 IADD3 R40, PT, PT, R40, -UR4, RZ ;  /* 0x8000000428280c10 */ /* 0x000fe4000fffe0ff */
[----:B------:R-:W-:Y:S01]  /*24a0*/  @!P1 LOP3.LUT R40, RZ, UR4, RZ, 0x33, !PT ;  /* 0x00000004ff289c12 */ /* 0x000fe2000f8e33ff */
[----:B------:R-:W-:Y:S06]  /*24b0*/  BRA `(.L_x_2) ;  /* 0x0000000000107947 */ /* 0x000fec0003800000 */
.L_x_1:
[----:B------:R-:W-:-:S07]  /*24c0*/  MOV R16, 0x24e0 ;  /* 0x000024e000107802 */ /* 0x000fce0000000f00 */
[----:B-----5:R-:W-:Y:S05]  /*24d0*/  CALL.REL.NOINC `($__internal_0_$__cuda_sm20_rem_u64) ;  /* 0x0000060800647944 */ /* 0x020fea0003c00000 */
[----:B------:R-:W-:Y:S01]  /*24e0*/  MOV R40, R8 ;  /* 0x0000000800287202 */ /* 0x000fe20000000f00 */
[----:B------:R-:W-:-:S07]  /*24f0*/  MOV R41, R9 ;  /* 0x0000000900297202 */ /* 0x000fce0000000f00 */
.L_x_2:
[----:B------:R-:W-:Y:S05]  /*2500*/  BSYNC.RECONVERGENT B0 ;  /* 0x0000000000007941 */ /* 0x000fea0003800200 */
.L_x_0:
[----:B------:R-:W-:Y:S01]  /*2510*/  MOV R32, R40 ;  /* 0x0000002800207202 */ /* 0x000fe20000000f00 */
[----:B------:R-:W-:Y:S01]  /*2520*/  MOV R33, R41 ;  /* 0x0000002900217202 */ /* 0x000fe20000000f00 */
[----:B------:R-:W-:Y:S01]  /*2530*/  IMAD R230, R39, 0x3, RZ ;  /* 0x0000000327e67824 */ /* 0x000fe200078e02ff */
[----:B------:R-:W2:Y:S02]  /*2540*/  LDL.64 R18, [R1+0x100] ;  /* 0x0001000001127983 */ /* 0x000ea40000100a00 */
[C---:B------:R-:W-:Y:S01]  /*2550*/  IMAD.WIDE.U32 R32, R38.reuse, 0x3, R32 ;  /* 0x0000000326207825 */ /* 0x040fe200078e0020 */
[----:B------:R-:W-:Y:S01]  /*2560*/  SHF.L.U64.HI R43, R38, 0x2, R39 ;  /* 0x00000002262b7819 */ /* 0x000fe20000010227 */
[----:B------:R-:W3:Y:S03]  /*2570*/  LDL.64 R64, [R1+0x80] ;  /* 0x0000800001407983 */ /* 0x000ee60000100a00 */
[----:B------:R-:W-:-:S02]  /*2580*/  IADD3 R33, PT, PT, R33, R230, RZ ;  /* 0x000000e621217210 */ /* 0x000fc40007ffe0ff */
[C---:B------:R-:W-:Y:S01]  /*2590*/  LEA R30, P0, R32.reuse, R4, 0x2 ;  /* 0x00000004201e7211 */ /* 0x040fe200078010ff */
[C---:B------:R-:W-:Y:S02]  /*25a0*/  IMAD R7, R39.reuse, 0xc, RZ ;  /* 0x0000000c27077824 */ /* 0x040fe400078e02ff */
[C---:B------:R-:W-:Y:S01]  /*25b0*/  IMAD R21, R39.reuse, 0x24, RZ ;  /* 0x0000002427157824 */ /* 0x040fe200078e02ff */
[----:B------:R-:W-:Y:S01]  /*25c0*/  LEA.HI.X R31, R32, R5, R33, 0x2, P0 ;  /* 0x00000005201f7211 */ /* 0x000fe200000f1421 */
[C---:B------:R-:W-:Y:S01]  /*25d0*/  IMAD R27, R39.reuse, 0x68, RZ ;  /* 0x00000068271b7824 */ /* 0x040fe200078e02ff */
[CC--:B------:R-:W-:Y:S01]  /*25e0*/  LEA R10, P1, R38.reuse, R30.reuse, 0x4 ;  /* 0x0000001e260a7211 */ /* 0x0c0fe200078220ff */
[C---:B------:R-:W-:Y:S01]  /*25f0*/  IMAD.SHL.U32 R42, R38.reuse, 0x4, RZ ;  /* 0x00000004262a7824 */ /* 0x040fe200078e00ff */
[CC--:B------:R-:W-:Y:S01]  /*2600*/  LEA R8, P0, R38.reuse, R30.reuse, 0x3 ;  /* 0x0000001e26087211 */ /* 0x0c0fe200078018ff */
[C---:B------:R-:W-:Y:S01]  /*2610*/  IMAD R23, R39.reuse, 0x28, RZ ;  /* 0x0000002827177824 */ /* 0x040fe200078e02ff */
[C---:B------:R-:W-:Y:S01]  /*2620*/  LEA.HI.X R11, R38.reuse, R31, R39, 0x4, P1 ;  /* 0x0000001f260b7211 */ /* 0x040fe200008f2427 */
[C---:B------:R-:W-:Y:S01]  /*2630*/  IMAD R25, R39.reuse, 0x64, RZ ;  /* 0x0000006427197824 */ /* 0x040fe200078e02ff */
[C---:B------:R-:W-:Y:S01]  /*2640*/  LEA R14, P1, R38.reuse, R30, 0x7 ;  /* 0x0000001e260e7211 */ /* 0x040fe200078238ff */
[----:B------:R-:W-:-:S02]  /*2650*/  IADD.64 R216, R38, R38 ;  /* 0x0000002626d87235 */ /* 0x000fc400078e0200 */
[----:B------:R0:W4:Y:S01]  /*2660*/  LD.E R207, desc[UR8][R10.64] ;  /* 0x000000080acf7980 */ /* 0x000122000c101900 */
[CCC-:B------:R-:W-:Y:S02]  /*2670*/  LEA.HI.X R15, R38.reuse, R31.reuse, R39.reuse, 0x7, P1 ;  /* 0x0000001f260f7211 */ /* 0x1c0fe400008f3c27 */
[CC--:B------:R-:W-:Y:S01]  /*2680*/  LEA.HI.X R9, R38.reuse, R31.reuse, R39, 0x3, P0 ;  /* 0x0000001f26097211 */ /* 0x0c0fe200000f1c27 */
[----:B------:R-:W-:Y:S01]  /*2690*/  IMAD R127, R39, 0xc4, RZ ;  /* 0x000000c4277f7824 */ /* 0x000fe200078e02ff */
[C---:B------:R-:W-:Y:S01]  /*26a0*/  LEA R12, P0, R38.reuse, R30, 0x5 ;  /* 0x0000001e260c7211 */ /* 0x040fe200078028ff */
[C---:B------:R-:W-:Y:S01]  /*26b0*/  IMAD.WIDE.U32 R120, R38.reuse, 0xc, R30 ;  /* 0x0000000c26787825 */ /* 0x040fe200078e001e */
[----:B------:R-:W3:Y:S04]  /*26c0*/  LD.E R212, desc[UR8][R30.64] ;  /* 0x000000081ed47980 */ /* 0x000ee8000c101900 */
[----:B------:R-:W3:Y:S01]  /*26d0*/  LD.E R10, desc[UR8][R14.64] ;  /* 0x000000080e0a7980 */ /* 0x000ee2000c101900 */
[C---:B------:R-:W-:Y:S01]  /*26e0*/  LEA.HI.X R13, R38.reuse, R31, R39, 0x5, P0 ;  /* 0x0000001f260d7211 */ /* 0x040fe200000f2c27 */
[----:B------:R-:W-:-:S02]  /*26f0*/  IMAD.WIDE.U32 R114, R38, 0x1c, R30 ;  /* 0x0000001c26727825 */ /* 0x000fc400078e001e */
[----:B------:R-:W4:Y:S04]  /*2700*/  LD.E R206, desc[UR8][R8.64] ;  /* 0x0000000808ce7980 */ /* 0x000f28000c101900 */
[----:B------:R1:W4:Y:S01]  /*2710*/  LD.E R208, desc[UR8][R12.64] ;  /* 0x000000080cd07980 */ /* 0x000322000c101900 */
[----:B------:R-:W-:Y:S01]  /*2720*/  IADD3 R121, PT, PT, R7, R121, RZ ;  /* 0x0000007907797210 */ /* 0x000fe20007ffe0ff */
[C---:B------:R-:W-:Y:S02]  /*2730*/  IMAD R7, R39.reuse, 0x14, RZ ;  /* 0x0000001427077824 */ /* 0x040fe400078e02ff */
[----:B0-----:R-:W-:Y:S01]  /*2740*/  IMAD R11, R39, 0x18, RZ ;  /* 0x00000018270b7824 */ /* 0x001fe200078e02ff */
[----:B------:R-:W4:Y:S01]  /*2750*/  LDL.64 R108, [R1+0xa0] ;  /* 0x0000a000016c7983 */ /* 0x000f220000100a00 */
[----:B------:R-:W-:-:S03]  /*2760*/  IMAD.WIDE.U32 R118, R38, 0x14, R30 ;  /* 0x0000001426767825 */ /* 0x000fc600078e001e */
[----:B------:R-:W4:Y:S01]  /*2770*/  LDL R222, [R1+0x110] ;  /* 0x0001100001de7983 */ /* 0x000f220000100800 */
[----:B-1----:R-:W-:Y:S02]  /*2780*/  IMAD R13, R39, 0x1c, RZ ;  /* 0x0000001c270d7824 */ /* 0x002fe400078e02ff */
[C-C-:B------:R-:W-:Y:S01]  /*2790*/  IMAD.WIDE.U32 R116, R38.reuse, 0x18, R30.reuse ;  /* 0x0000001826747825 */ /* 0x140fe200078e001e */
[----:B------:R-:W4:Y:S02]  /*27a0*/  LDL R220, [R1+0x114] ;  /* 0x0001140001dc7983 */ /* 0x000f240000100800 */
[----:B------:R-:W-:Y:S01]  /*27b0*/  IADD3 R115, PT, PT, R13, R115, RZ ;  /* 0x000000730d737210 */ /* 0x000fe20007ffe0ff */
[----:B------:R-:W-:Y:S01]  /*27c0*/  IMAD R13, R39, 0x38, RZ ;  /* 0x00000038270d7824 */ /* 0x000fe200078e02ff */
[----:B------:R-:W4:Y:S01]  /*27d0*/  LDL R221, [R1+0x118] ;  /* 0x0001180001dd7983 */ /* 0x000f220000100800 */
[----:B------:R-:W-:Y:S01]  /*27e0*/  IMAD.WIDE.U32 R50, R38, 0x38, R30 ;  /* 0x0000003826327825 */ /* 0x000fe200078e001e */
[----:B------:R-:W-:-:S02]  /*27f0*/  IADD3 R119, PT, PT, R7, R119, RZ ;  /* 0x0000007707777210 */ /* 0x000fc40007ffe0ff */
[----:B------:R-:W-:Y:S01]  /*2800*/  IADD3 R117, PT, PT, R11, R117, RZ ;  /* 0x000000750b757210 */ /* 0x000fe20007ffe0ff */
[----:B------:R-:W4:Y:S01]  /*2810*/  LDL R219, [R1+0x11c] ;  /* 0x00011c0001db7983 */ /* 0x000f220000100800 */
[----:B------:R-:W-:Y:S01]  /*2820*/  IMAD R7, R39, 0x2c, RZ ;  /* 0x0000002c27077824 */ /* 0x000fe200078e02ff */
[----:B------:R-:W-:Y:S01]  /*2830*/  IADD3 R51, PT, PT, R13, R51, RZ ;  /* 0x000000330d337210 */ /* 0x000fe20007ffe0ff */
[----:B------:R-:W-:Y:S01]  /*2840*/  IMAD R11, R39, 0x34, RZ ;  /* 0x00000034270b7824 */ /* 0x000fe200078e02ff */
[----:B------:R-:W4:Y:S01]  /*2850*/  LDL.64 R144, [R1+0x100] ;  /* 0x0001000001907983 */ /* 0x000f220000100a00 */
[C---:B------:R-:W-:Y:S01]  /*2860*/  IMAD.WIDE.U32 R44, R38.reuse, 0x2c, R30 ;  /* 0x0000002c262c7825 */ /* 0x040fe200078e001e */
[----:B------:R-:W-:-:S03]  /*2870*/  LEA R16, P0, R38, R30, 0x6 ;  /* 0x0000001e26107211 */ /* 0x000fc600078030ff */
[----:B------:R-:W-:Y:S01]  /*2880*/  IMAD.WIDE.U32 R48, R38, 0x34, R30 ;  /* 0x0000003426307825 */ /* 0x000fe200078e001e */
[----:B------:R-:W-:-:S03]  /*2890*/  IADD3 R45, PT, PT, R7, R45, RZ ;  /* 0x0000002d072d7210 */ /* 0x000fc60007ffe0ff */
[----:B------:R-:W-:Y:S01]  /*28a0*/  IMAD.WIDE.U32 R112, R38, 0x24, R30 ;  /* 0x0000002426707825 */ /* 0x000fe200078e001e */
[----:B------:R-:W-:-:S03]  /*28b0*/  IADD3 R49, PT, PT, R11, R49, RZ ;  /* 0x000000310b317210 */ /* 0x000fc60007ffe0ff */
[----:B------:R-:W-:Y:S02]  /*28c0*/  IMAD R13, R39, 0x50, RZ ;  /* 0x00000050270d7824 */ /* 0x000fe400078e02ff */
[C---:B------:R-:W-:Y:S01]  /*28d0*/  IMAD.WIDE.U32 R60, R38.reuse, 0x50, R30 ;  /* 0x00000050263c7825 */ /* 0x040fe200078e001e */
[----:B------:R-:W-:-:S03]  /*28e0*/  LEA.HI.X R17, R38, R31, R39, 0x6, P0 ;  /* 0x0000001f26117211 */ /* 0x000fc600000f3427 */
[----:B------:R-:W-:Y:S01]  /*28f0*/  IMAD R15, R39, 0x3c, RZ ;  /* 0x0000003c270f7824 */ /* 0x000fe200078e02ff */
[----:B------:R-:W-:Y:S01]  /*2900*/  IADD3 R113, PT, PT, R21, R113, RZ ;  /* 0x0000007115717210 */ /* 0x000fe20007ffe0ff */
[C-C-:B------:R-:W-:Y:S01]  /*2910*/  IMAD.WIDE.U32 R52, R38.reuse, 0x3c, R30.reuse ;  /* 0x0000003c26347825 */ /* 0x140fe200078e001e */
[----:B------:R-:W-:Y:S01]  /*2920*/  IADD3 R61, PT, PT, R13, R61, RZ ;  /* 0x0000003d0d3d7210 */ /* 0x000fe20007ffe0ff */
[----:B------:R0:W4:Y:S02]  /*2930*/  LD.E R209, desc[UR8][R16.64] ;  /* 0x0000000810d17980 */ /* 0x000124000c101900 */
[C---:B------:R-:W-:Y:S02]  /*2940*/  IMAD R7, R39.reuse, 0x44, RZ ;  /* 0x0000004427077824 */ /* 0x040fe400078e02ff */
[----:B------:R-:W-:Y:S02]  /*2950*/  IMAD R11, R39, 0x4c, RZ ;  /* 0x0000004c270b7824 */ /* 0x000fe400078e02ff */
[----:B------:R-:W-:-:S04]  /*2960*/  IMAD.WIDE.U32 R54, R38, 0x44, R30 ;  /* 0x0000004426367825 */ /* 0x000fc800078e001e */
[----:B------:R-:W-:Y:S01]  /*2970*/  IMAD.WIDE.U32 R58, R38, 0x4c, R30 ;  /* 0x0000004c263a7825 */ /* 0x000fe200078e001e */
[----:B------:R-:W-:-:S03]  /*2980*/  IADD3 R53, PT, PT, R15, R53, RZ ;  /* 0x000000350f357210 */ /* 0x000fc60007ffe0ff */
[----:B------:R-:W-:Y:S01]  /*2990*/  IMAD.WIDE.U32 R66, R38, 0x68, R30 ;  /* 0x0000006826427825 */ /* 0x000fe200078e001e */
[----:B------:R-:W-:-:S03]  /*29a0*/  IADD3 R55, PT, PT, R7, R55, RZ ;  /* 0x0000003707377210 */ /* 0x000fc60007ffe0ff */
[----:B------:R-:W-:Y:S01]  /*29b0*/  IMAD.WIDE.U32 R110, R38, 0x28, R30 ;  /* 0x00000028266e7825 */ /* 0x000fe200078e001e */
[----:B------:R-:W-:-:S03]  /*29c0*/  IADD3 R59, PT, PT, R11, R59, RZ ;  /* 0x0000003b0b3b7210 */ /* 0x000fc60007ffe0ff */
[----:B------:R-:W-:Y:S01]  /*29d0*/  IMAD.WIDE.U32 R62, R38, 0x54, R30 ;  /* 0x00000054263e7825 */ /* 0x000fe200078e001e */
[----:B------:R-:W-:-:S03]  /*29e0*/  IADD.64 R8, R42, R30 ;  /* 0x0000001e2a087235 */ /* 0x000fc600078e0200 */
        /* <DEDUP_REMOVED lines=9> */
[--C-:B------:R-:W-:Y:S01]  /*2a80*/  IMAD.WIDE.U32 R88, R38, 0x98, R30.reuse ;  /* 0x0000009826587825 */ /* 0x100fe200078e001e */
[----:B------:R-:W-:Y:S02]  /*2a90*/  IADD.64 R32, R216, R32 ;  /* 0x00000020d8207235 */ /* 0x000fe400078e0200 */
[----:B------:R-:W4:Y:S01]  /*2aa0*/  LD.E R48, desc[UR8][R48.64] ;  /* 0x0000000830307980 */ /* 0x000f22000c101900 */
[----:B------:R-:W-:Y:S02]  /*2ab0*/  IMAD R21, R39, 0x5c, RZ ;  /* 0x0000005c27157824 */ /* 0x000fe400078e02ff */
[C-C-:B------:R-:W-:Y:S01]  /*2ac0*/  IMAD.WIDE.U32 R12, R38.reuse, 0x5c, R30.reuse ;  /* 0x0000005c260c7825 */ /* 0x140fe200078e001e */
[----:B0-----:R-:W0:Y:S01]  /*2ad0*/  LDC.64 R16, c[0x0][0x380] ;  /* 0x0000e000ff107b82 */ /* 0x001e220000000a00 */
[----:B------:R-:W-:Y:S02]  /*2ae0*/  IADD3 R67, PT, PT, R27, R67, RZ ;  /* 0x000000431b437210 */ /* 0x000fe40007ffe0ff */
[----:B------:R-:W-:Y:S01]  /*2af0*/  IMAD R15, R39, 0x54, RZ ;  /* 0x00000054270f7824 */ /* 0x000fe200078e02ff */
[----:B------:R-:W-:Y:S01]  /*2b00*/  IADD3 R13, PT, PT, R21, R13, RZ ;  /* 0x0000000d150d7210 */ /* 0x000fe20007ffe0ff */
[----:B------:R-:W-:Y:S01]  /*2b10*/  IMAD R7, R39, 0x58, RZ ;  /* 0x0000005827077824 */ /* 0x000fe200078e02ff */
[----:B------:R-:W-:Y:S01]  /*2b20*/  IADD3 R111, PT, PT, R23, R111, RZ ;  /* 0x0000006f176f7210 */ /* 0x000fe20007ffe0ff */
[C---:B------:R-:W-:Y:S01]  /*2b30*/  IMAD R21, R39.reuse, 0x70, RZ ;  /* 0x0000007027157824 */ /* 0x040fe200078e02ff */
[----:B0-----:R0:W4:Y:S01]  /*2b40*/  LDG.E R215, desc[UR8][R16.64] ;  /* 0x0000000810d77981 */ /* 0x001122000c1e1900 */
[----:B------:R-:W-:Y:S01]  /*2b50*/  IMAD R27, R39, 0x7c, RZ ;  /* 0x0000007c271b7824 */ /* 0x000fe200078e02ff */
[----:B------:R-:W-:Y:S01]  /*2b60*/  IADD3 R63, PT, PT, R15, R63, RZ ;  /* 0x0000003f0f3f7210 */ /* 0x000fe20007ffe0ff */
[----:B------:R-:W-:Y:S01]  /*2b70*/  IMAD R23, R39, 0x60, RZ ;  /* 0x0000006027177824 */ /* 0x000fe200078e02ff */
[----:B------:R-:W-:Y:S01]  /*2b80*/  IADD3 R71, PT, PT, R21, R71, RZ ;  /* 0x0000004715477210 */ /* 0x000fe20007ffe0ff */
[----:B------:R-:W-:Y:S01]  /*2b90*/  IMAD.WIDE.U32 R14, R38, 0x60, R30 ;  /* 0x00000060260e7825 */ /* 0x000fe200078e001e */
[----:B------:R-:W-:Y:S01]  /*2ba0*/  IADD3 R77, PT, PT, R27, R77, RZ ;  /* 0x0000004d1b4d7210 */ /* 0x000fe20007ffe0ff */
[----:B------:R1:W4:Y:S02]  /*2bb0*/  LD.E R210, desc[UR8][R8.64] ;  /* 0x0000000808d27980 */ /* 0x000324000c101900 */
[----:B------:R-:W-:-:S02]  /*2bc0*/  IMAD R21, R39, 0x88, RZ ;  /* 0x0000008827157824 */ /* 0x000fc400078e02ff */
[----:B0-----:R-:W-:Y:S01]  /*2bd0*/  IMAD.WIDE.U32 R16, R38, 0x64, R30 ;  /* 0x0000006426107825 */ /* 0x001fe200078e001e */
[----:B------:R-:W-:-:S03]  /*2be0*/  IADD3 R15, PT, PT, R23, R15, RZ ;  /* 0x0000000f170f7210 */ /* 0x000fc60007ffe0ff */
[C---:B------:R-:W-:Y:S02]  /*2bf0*/  IMAD R125, R39.reuse, 0xc0, RZ ;  /* 0x000000c0277d7824 */ /* 0x040fe400078e02ff */
[C---:B------:R-:W-:Y:S02]  /*2c00*/  IMAD R123, R39.reuse, 0xcc, RZ ;  /* 0x000000cc277b7824 */ /* 0x040fe400078e02ff */
[C---:B------:R-:W-:Y:S02]  /*2c10*/  IMAD R132, R39.reuse, 0xdc, RZ ;  /* 0x000000dc27847824 */ /* 0x040fe400078e02ff */
[C---:B------:R-:W-:Y:S02]  /*2c20*/  IMAD R37, R39.reuse, 0xc8, RZ ;  /* 0x000000c827257824 */ /* 0x040fe400078e02ff */
[C---:B------:R-:W-:Y:S02]  /*2c30*/  IMAD R129, R39.reuse, 0xd8, RZ ;  /* 0x000000d827817824 */ /* 0x040fe400078e02ff */
[----:B------:R-:W-:-:S02]  /*2c40*/  IMAD R131, R39, 0xd4, RZ ;  /* 0x000000d427837824 */ /* 0x000fc400078e02ff */
[C---:B------:R-:W-:Y:S02]  /*2c50*/  IMAD R138, R39.reuse, 0xe8, RZ ;  /* 0x000000e8278a7824 */ /* 0x040fe400078e02ff */
[C---:B------:R-:W-:Y:S01]  /*2c60*/  IMAD R142, R39.reuse, 0xfc, RZ ;  /* 0x000000fc278e7824 */ /* 0x040fe200078e02ff */
[----:B--2---:R-:W2:Y:S01]  /*2c70*/  LD.E R229, desc[UR8][R18.64] ;  /* 0x0000000812e57980 */ /* 0x004ea2000c101900 */
[----:B------:R-:W-:Y:S01]  /*2c80*/  IMAD R27, R39, 0x94, RZ ;  /* 0x00000094271b7824 */ /* 0x000fe200078e02ff */
[----:B------:R-:W-:Y:S01]  /*2c90*/  IADD3 R17, PT, PT, R25, R17, RZ ;  /* 0x0000001119117210 */ /* 0x000fe20007ffe0ff */
[----:B-1----:R-:W-:Y:S01]  /*2ca0*/  IMAD R9, R39, 0x30, RZ ;  /* 0x0000003027097824 */ /* 0x002fe200078e02ff */
[----:B------:R-:W-:Y:S01]  /*2cb0*/  IADD3 R81, PT, PT, R21, R81, RZ ;  /* 0x0000005115517210 */ /* 0x000fe20007ffe0ff */
[----:B------:R-:W2:Y:S01]  /*2cc0*/  LD.E R14, desc[UR8][R14.64] ;  /* 0x000000080e0e7980 */ /* 0x000ea2000c101900 */
[----:B------:R-:W-:Y:S01]  /*2cd0*/  IADD3 R87, PT, PT, R27, R87, RZ ;  /* 0x000000571b577210 */ /* 0x000fe20007ffe0ff */
[----:B------:R-:W-:Y:S01]  /*2ce0*/  IMAD R27, R39, 0xa8, RZ ;  /* 0x000000a8271b7824 */ /* 0x000fe200078e02ff */
[----:B------:R-:W-:Y:S01]  /*2cf0*/  IADD3 R47, PT, PT, R9, R47, RZ ;  /* 0x0000002f092f7210 */ /* 0x000fe20007ffe0ff */
[----:B------:R-:W2:Y:S03]  /*2d00*/  LD.E R223, desc[UR8][R18.64+0xc] ;  /* 0x00000c0812df7980 */ /* 0x000ea6000c101900 */
[----:B------:R-:W-:Y:S01]  /*2d10*/  IADD3 R97, PT, PT, R27, R97, RZ ;  /* 0x000000611b617210 */ /* 0x000fe20007ffe0ff */
[----:B------:R-:W2:Y:S04]  /*2d20*/  LD.E R46, desc[UR8][R46.64] ;  /* 0x000000082e2e7980 */ /* 0x000ea8000c101900 */
[----:B------:R-:W2:Y:S04]  /*2d30*/  LD.E R15, desc[UR8][R16.64] ;  /* 0x00000008100f7980 */ /* 0x000ea8000c101900 */
[----:B------:R-:W2:Y:S04]  /*2d40*/  LD.E R226, desc[UR8][R18.64+0x8] ;  /* 0x0000080812e27980 */ /* 0x000ea8000c101900 */
[----:B------:R-:W2:Y:S04]  /*2d50*/  LD.E R228, desc[UR8][R18.64+0x4] ;  /* 0x0000040812e47980 */ /* 0x000ea8000c101900 */
[----:B------:R-:W2:Y:S04]  /*2d60*/  LD.E R16, desc[UR8][R80.64] ;  /* 0x0000000850107980 */ /* 0x000ea8000c101900 */
[----:B---3--:R0:W-:Y:S01]  /*2d70*/  STL [R1+0x200], R10 ;  /* 0x0002000a01007387 */ /* 0x0081e20000100800 */
[----:B------:R-:W-:-:S03]  /*2d80*/  IMAD R9, R39, 0x48, RZ ;  /* 0x0000004827097824 */ /* 0x000fc600078e02ff */
[----:B------:R1:W3:Y:S01]  /*2d90*/  LD.E R47, desc[UR8][R12.64] ;  /* 0x000000080c2f7980 */ /* 0x0002e2000c101900 */
[----:B------:R-:W-:Y:S02]  /*2da0*/  IADD.64 R32, R216, R32 ;  /* 0x00000020d8207235 */ /* 0x000fe400078e0200 */
[----:B------:R-:W-:Y:S01]  /*2db0*/  IMAD R23, R39, 0x74, RZ ;  /* 0x0000007427177824 */ /* 0x000fe200078e02ff */
[----:B------:R-:W3:Y:S01]  /*2dc0*/  LD.E R50, desc[UR8][R50.64] ;  /* 0x0000000832327980 */ /* 0x000ee2000c101900 */
[----:B0-----:R-:W-:-:S03]  /*2dd0*/  IMAD.WIDE.U32 R10, R38, 0x58, R30 ;  /* 0x00000058260a7825 */ /* 0x001fc600078e001e */
[----:B------:R-:W3:Y:S02]  /*2de0*/  LD.E R52, desc[UR8][R52.64] ;  /* 0x0000000834347980 */ /* 0x000ee4000c101900 */
[----:B------:R-:W-:Y:S01]  /*2df0*/  IADD3 R11, PT, PT, R7, R11, RZ ;  /* 0x0000000b070b7210 */ /* 0x000fe20007ffe0ff */
[----:B------:R-:W-:Y:S01]  /*2e00*/  IMAD R7, R39, 0x6c, RZ ;  /* 0x0000006c27077824 */ /* 0x000fe200078e02ff */
[----:B------:R-:W3:Y:S04]  /*2e10*/  LD.E R12, desc[UR8][R96.64] ;  /* 0x00000008600c7980 */ /* 0x000ee8000c101900 */
[----:B------:R-:W-:Y:S01]  /*2e20*/  IADD3 R69, PT, PT, R7, R69, RZ ;  /* 0x0000004507457210 */ /* 0x000fe20007ffe0ff */
[----:B------:R-:W-:Y:S01]  /*2e30*/  IMAD R7, R39, 0x84, RZ ;  /* 0x0000008427077824 */ /* 0x000fe200078e02ff */
[----:B------:R-:W-:Y:S01]  /*2e40*/  IADD3 R57, PT, PT, R9, R57, RZ ;  /* 0x0000003909397210 */ /* 0x000fe20007ffe0ff */
[----:B------:R-:W-:Y:S01]  /*2e50*/  IMAD.WIDE.U32 R72, R38, 0x74, R30 ;  /* 0x0000007426487825 */ /* 0x000fe200078e001e */
[----:B------:R-:W3:Y:S02]  /*2e60*/  LDL.64 R8, [R1+0x90] ;  /* 0x0000900001087983 */ /* 0x000ee40000100a00 */
[----:B------:R-:W-:Y:S01]  /*2e70*/  IADD3 R79, PT, PT, R7, R79, RZ ;  /* 0x0000004f074f7210 */ /* 0x000fe20007ffe0ff */
[----:B------:R-:W-:Y:S01]  /*2e80*/  IMAD R7, R39, 0x98, RZ ;  /* 0x0000009827077824 */ /* 0x000fe200078e02ff */
[----:B------:R-:W3:Y:S04]  /*2e90*/  LD.E R56, desc[UR8][R56.64] ;  /* 0x0000000838387980 */ /* 0x000ee8000c101900 */
[----:B------:R-:W3:Y:S01]  /*2ea0*/  LD.E R17, desc[UR8][R78.64] ;  /* 0x000000084e117980 */ /* 0x000ee2000c101900 */
[----:B------:R-:W-:Y:S01]  /*2eb0*/  IADD3 R89, PT, PT, R7, R89, RZ ;  /* 0x0000005907597210 */ /* 0x000fe20007ffe0ff */
[----:B------:R-:W-:-:S02]  /*2ec0*/  IADD.64 R32, R216, R32 ;  /* 0x00000020d8207235 */ /* 0x000fc400078e0200 */
[--C-:B------:R-:W-:Y:S01]  /*2ed0*/  IMAD.WIDE.U32 R82, R38, 0x8c, R30.reuse ;  /* 0x0000008c26527825 */ /* 0x100fe200078e001e */
[----:B------:R-:W3:Y:S04]  /*2ee0*/  LD.E R44, desc[UR8][R44.64] ;  /* 0x000000082c2c7980 */ /* 0x000ee8000c101900 */
[----:B------:R-:W3:Y:S01]  /*2ef0*/  LD.E R57, desc[UR8][R88.64] ;  /* 0x0000000858397980 */ /* 0x000ee2000c101900 */
[----:B------:R-:W-:Y:S01]  /*2f00*/  IADD3 R73, PT, PT, R23, R73, RZ ;  /* 0x0000004917497210 */ /* 0x000fe20007ffe0ff */
[----:B------:R-:W-:Y:S01]  /*2f10*/  IMAD R23, R39, 0x8c, RZ ;  /* 0x0000008c27177824 */ /* 0x000fe200078e02ff */
[----:B------:R-:W-:Y:S02]  /*2f20*/  IADD.64 R32, R216, R32 ;  /* 0x00000020d8207235 */ /* 0x000fe400078e0200 */
[----:B------:R-:W-:Y:S01]  /*2f30*/  IMAD R25, R39, 0x78, RZ ;  /* 0x0000007827197824 */ /* 0x000fe200078e02ff */
[----:B------:R-:W3:Y:S01]  /*2f40*/  LD.E R45, desc[UR8][R10.64] ;  /* 0x000000080a2d7980 */ /* 0x000ee2000c101900 */
[----:B------:R-:W-:Y:S01]  /*2f50*/  IMAD.WIDE.U32 R74, R38, 0x78, R30 ;  /* 0x00000078264a7825 */ /* 0x000fe200078e001e */
[----:B------:R-:W-:Y:S01]  /*2f60*/  IADD3 R83, PT, PT, R23, R83, RZ ;  /* 0x0000005317537210 */ /* 0x000fe20007ffe0ff */
[----:B------:R-:W-:-:S02]  /*2f70*/  IADD.64 R32, R216, R32 ;  /* 0x00000020d8207235 */ /* 0x000fc400078e0200 */
[----:B------:R-:W-:Y:S02]  /*2f80*/  IMAD R23, R39, 0xa0, RZ ;  /* 0x000000a027177824 */ /* 0x000fe400078e02ff */
[--C-:B------:R-:W-:Y:S01]  /*2f90*/  IMAD.WIDE.U32 R92, R38, 0xa0, R30.reuse ;  /* 0x000000a0265c7825 */ /* 0x100fe200078e001e */
[----:B------:R-:W-:Y:S01]  /*2fa0*/  IADD3 R75, PT, PT, R25, R75, RZ ;  /* 0x0000004b194b7210 */ /* 0x000fe20007ffe0ff */
[----:B------:R-:W-:Y:S02]  /*2fb0*/  IADD.64 R32, R216, R32 ;  /* 0x00000020d8207235 */ /* 0x000fe400078e0200 */
[----:B------:R-:W-:Y:S01]  /*2fc0*/  IMAD R25, R39, 0x90, RZ ;  /* 0x0000009027197824 */ /* 0x000fe200078e02ff */
[----:B------:R-:W-:Y:S01]  /*2fd0*/  IADD3 R93, PT, PT, R23, R93, RZ ;  /* 0x0000005d175d7210 */ /* 0x000fe20007ffe0ff */
[----:B------:R-:W-:Y:S01]  /*2fe0*/  IMAD.WIDE.U32 R84, R38, 0x90, R30 ;  /* 0x0000009026547825 */ /* 0x000fe200078e001e */
[----:B------:R-:W-:Y:S02]  /*2ff0*/  IADD.64 R32, R216, R32 ;  /* 0x00000020d8207235 */ /* 0x000fe400078e0200 */
[----:B------:R-:W3:Y:S01]  /*3000*/  LD.E R60, desc[UR8][R60.64] ;  /* 0x000000083c3c7980 */ /* 0x000ee2000c101900 */
[----:B------:R-:W-:-:S02]  /*3010*/  IMAD R21, R39, 0x9c, RZ ;  /* 0x0000009c27157824 */ /* 0x000fc400078e02ff */
[C-C-:B------:R-:W-:Y:S01]  /*3020*/  IMAD.WIDE.U32 R90, R38.reuse, 0x9c, R30.reuse ;  /* 0x0000009c265a7825 */ /* 0x140fe200078e001e */
[----:B------:R-:W-:Y:S01]  /*3030*/  IADD3 R85, PT, PT, R25, R85, RZ ;  /* 0x0000005519557210 */ /* 0x000fe20007ffe0ff */
[----:B------:R-:W3:Y:S02]  /*3040*/  LD.E R62, desc[UR8][R62.64] ;  /* 0x000000083e3e7980 */ /* 0x000ee4000c101900 */
[----:B------:R-:W-:Y:S02]  /*3050*/  IMAD R23, R39, 0xb4, RZ ;  /* 0x000000b427177824 */ /* 0x000fe400078e02ff */
[--C-:B------:R-:W-:Y:S01]  /*3060*/  IMAD.WIDE.U32 R102, R38, 0xb4, R30.reuse ;  /* 0x000000b426667825 */ /* 0x100fe200078e001e */
[----:B------:R-:W-:Y:S01]  /*3070*/  IADD3 R91, PT, PT, R21, R91, RZ ;  /* 0x0000005b155b7210 */ /* 0x000fe20007ffe0ff */
[----:B------:R-:W-:Y:S02]  /*3080*/  IADD.64 R32, R216, R32 ;  /* 0x00000020d8207235 */ /* 0x000fe400078e0200 */
[----:B------:R-:W-:Y:S01]  /*3090*/  IMAD R25, R39, 0xa4, RZ ;  /* 0x000000a427197824 */ /* 0x000fe200078e02ff */
[----:B------:R-:W-:Y:S01]  /*30a0*/  IADD3 R103, PT, PT, R23, R103, RZ ;  /* 0x0000006717677210 */ /* 0x000fe20007ffe0ff */
[C-C-:B------:R-:W-:Y:S01]  /*30b0*/  IMAD.WIDE.U32 R94, R38.reuse, 0xa4, R30.reuse ;  /* 0x000000a4265e7825 */ /* 0x140fe200078e001e */
[----:B------:R-:W3:Y:S03]  /*30c0*/  LD.E R53, desc[UR8][R92.64] ;  /* 0x000000085c357980 */ /* 0x000ee6000c101900 */
[----:B------:R-:W-:Y:S01]  /*30d0*/  IMAD R21, R39, 0xb0, RZ ;  /* 0x000000b027157824 */ /* 0x000fe200078e02ff */
[----:B------:R-:W3:Y:S01]  /*30e0*/  LD.E R63, desc[UR8][R82.64] ;  /* 0x00000008523f7980 */ /* 0x000ee2000c101900 */
[----:B------:R-:W-:Y:S01]  /*30f0*/  IMAD.WIDE.U32 R100, R38, 0xb0, R30 ;  /* 0x000000b026647825 */ /* 0x000fe200078e001e */
[----:B------:R-:W-:-:S02]  /*3100*/  IADD3 R95, PT, PT, R25, R95, RZ ;  /* 0x0000005f195f7210 */ /* 0x000fc40007ffe0ff */
[----:B------:R-:W3:Y:S01]  /*3110*/  LD.E R61, desc[UR8][R84.64] ;  /* 0x00000008543d7980 */ /* 0x000ee2000c101900 */
[----:B------:R-:W-:Y:S02]  /*3120*/  IMAD R27, R39, 0xbc, RZ ;  /* 0x000000bc271b7824 */ /* 0x000fe400078e02ff */
[--C-:B------:R-:W-:Y:S01]  /*3130*/  IMAD.WIDE.U32 R106, R38, 0xbc, R30.reuse ;  /* 0x000000bc266a7825 */ /* 0x100fe200078e001e */
[----:B------:R-:W-:Y:S01]  /*3140*/  IADD3 R101, PT, PT, R21, R101, RZ ;  /* 0x0000006515657210 */ /* 0x000fe20007ffe0ff */
[----:B------:R-:W-:Y:S02]  /*3150*/  IADD.64 R32, R216, R32 ;  /* 0x00000020d8207235 */ /* 0x000fe400078e0200 */
[C-C-:B------:R-:W-:Y:S01]  /*3160*/  IMAD.WIDE.U32 R22, R38.reuse, 0xc4, R30.reuse ;  /* 0x000000c426167825 */ /* 0x140fe200078e001e */
[----:B------:R-:W-:Y:S01]  /*3170*/  IADD3 R107, PT, PT, R27, R107, RZ ;  /* 0x0000006b1b6b7210 */ /* 0x000fe20007ffe0ff */
[----:B------:R-:W3:Y:S02]  /*3180*/  LD.E R51, desc[UR8][R94.64] ;  /* 0x000000085e337980 */ /* 0x000ee4000c101900 */
[----:B------:R-:W-:Y:S01]  /*3190*/  IMAD R25, R39, 0xb8, RZ ;  /* 0x000000b827197824 */ /* 0x000fe200078e02ff */
[----:B------:R-:W-:Y:S01]  /*31a0*/  IADD3 R23, PT, PT, R127, R23, RZ ;  /* 0x000000177f177210 */ /* 0x000fe20007ffe0ff */
[----:B------:R-:W-:Y:S01]  /*31b0*/  IMAD.WIDE.U32 R104, R38, 0xb8, R30 ;  /* 0x000000b826687825 */ /* 0x000fe200078e001e */
[----:B------:R-:W-:-:S02]  /*31c0*/  IADD.64 R32, R216, R32 ;  /* 0x00000020d8207235 */ /* 0x000fc400078e0200 */
[----:B------:R-:W3:Y:S01]  /*31d0*/  LDL.64 R18, [R1+0x78] ;  /* 0x0000780001127983 */ /* 0x000ee20000100a00 */
[C-C-:B------:R-:W-:Y:S01]  /*31e0*/  IMAD.WIDE.U32 R20, R38.reuse, 0xc0, R30.reuse ;  /* 0x000000c026147825 */ /* 0x140fe200078e001e */
[----:B------:R-:W-:Y:S02]  /*31f0*/  IADD3 R105, PT, PT, R25, R105, RZ ;  /* 0x0000006919697210 */ /* 0x000fe40007ffe0ff */
[----:B------:R-:W3:Y:S01]  /*3200*/  LD.E R58, desc[UR8][R58.64] ;  /* 0x000000083a3a7980 */ /* 0x000ee2000c101900 */
[C-C-:B------:R-:W-:Y:S01]  /*3210*/  IMAD.WIDE.U32 R26, R38.reuse, 0xcc, R30.reuse ;  /* 0x000000cc261a7825 */ /* 0x140fe200078e001e */
[----:B------:R-:W-:Y:S02]  /*3220*/  IADD3 R21, PT, PT, R125, R21, RZ ;  /* 0x000000157d157210 */ /* 0x000fe40007ffe0ff */
[----:B------:R-:W3:Y:S01]  /*3230*/  LD.E R54, desc[UR8][R54.64] ;  /* 0x0000000836367980 */ /* 0x000ee2000c101900 */
[----:B------:R-:W-:Y:S01]  /*3240*/  IMAD.WIDE.U32 R126, R38, 0xdc, R30 ;  /* 0x000000dc267e7825 */ /* 0x000fe200078e001e */
[----:B------:R-:W-:Y:S01]  /*3250*/  IADD3 R27, PT, PT, R123, R27, RZ ;  /* 0x0000001b7b1b7210 */ /* 0x000fe20007ffe0ff */
[----:B------:R-:W-:-:S02]  /*3260*/  IADD.64 R32, R216, R32 ;  /* 0x00000020d8207235 */ /* 0x000fc400078e0200 */
[--C-:B------:R-:W-:Y:S01]  /*3270*/  IMAD.WIDE.U32 R24, R38, 0xc8, R30.reuse ;  /* 0x000000c826187825 */ /* 0x100fe200078e001e */
[----:B------:R-:W-:Y:S01]  /*3280*/  IADD3 R127, PT, PT, R132, R127, RZ ;  /* 0x0000007f847f7210 */ /* 0x000fe20007ffe0ff */
[----:B------:R-:W3:Y:S02]  /*3290*/  LD.E R59, desc[UR8][R86.64] ;  /* 0x00000008563b7980 */ /* 0x000ee4000c101900 */
[C-C-:B------:R-:W-:Y:S01]  /*32a0*/  IMAD.WIDE.U32 R124, R38.reuse, 0xd8, R30.reuse ;  /* 0x000000d8267c7825 */ /* 0x140fe200078e001e */
[----:B------:R-:W-:Y:S01]  /*32b0*/  IADD3 R25, PT, PT, R37, R25, RZ ;  /* 0x0000001925197210 */ /* 0x000fe20007ffe0ff */
[----:B------:R-:W3:Y:S02]  /*32c0*/  LD.E R55, desc[UR8][R90.64] ;  /* 0x000000085a377980 */ /* 0x000ee4000c101900 */
[----:B------:R-:W-:Y:S01]  /*32d0*/  IMAD.WIDE.U32 R122, R38, 0xd4, R30 ;  /* 0x000000d4267a7825 */ /* 0x000fe200078e001e */
[----:B------:R-:W-:Y:S01]  /*32e0*/  IADD3 R125, PT, PT, R129, R125, RZ ;  /* 0x0000007d817d7210 */ /* 0x000fe20007ffe0ff */
[----:B------:R-:W-:-:S02]  /*32f0*/  IADD.64 R32, R216, R32 ;  /* 0x00000020d8207235 */ /* 0x000fc400078e0200 */
[--C-:B------:R-:W-:Y:S01]  /*3300*/  IMAD.WIDE.U32 R132, R38, 0xe8, R30.reuse ;  /* 0x000000e826847825 */ /* 0x100fe200078e001e */
[----:B------:R-:W-:Y:S01]  /*3310*/  IADD3 R123, PT, PT, R131, R123, RZ ;  /* 0x0000007b837b7210 */ /* 0x000fe20007ffe0ff */
[----:B------:R-:W3:Y:S02]  /*3320*/  LD.E R66, desc[UR8][R66.64] ;  /* 0x0000000842427980 */ /* 0x000ee4000c101900 */
[----:B------:R-:W-:Y:S01]  /*3330*/  IMAD R37, R39, 0xe0, RZ ;  /* 0x000000e027257824 */ /* 0x000fe200078e02ff */
[----:B------:R-:W-:Y:S01]  /*3340*/  IADD3 R133, PT, PT, R138, R133, RZ ;  /* 0x000000858a857210 */ /* 0x000fe20007ffe0ff */
[--C-:B------:R-:W-:Y:S01]  /*3350*/  IMAD.WIDE.U32 R128, R38, 0xe0, R30.reuse ;  /* 0x000000e026807825 */ /* 0x100fe200078e001e */
[----:B------:R-:W-:Y:S02]  /*3360*/  IADD.64 R32, R216, R32 ;  /* 0x00000020d8207235 */ /* 0x000fe400078e0200 */
[----:B------:R-:W3:Y:S01]  /*3370*/  LD.E R68, desc[UR8][R68.64] ;  /* 0x0000000844447980 */ /* 0x000ee2000c101900 */
[----:B------:R-:W-:Y:S01]  /*3380*/  IMAD.WIDE.U32 R98, R38, 0xac, R30 ;  /* 0x000000ac26627825 */ /* 0x000fe200078e001e */
[----:B------:R-:W-:-:S03]  /*3390*/  IADD3 R129, PT, PT, R37, R129, RZ ;  /* 0x0000008125817210 */ /* 0x000fc60007ffe0ff */
[----:B------:R-:W-:-:S04]  /*33a0*/  IMAD.WIDE.U32 R28, R38, 0xd0, R30 ;  /* 0x000000d0261c7825 */ /* 0x000fc800078e001e */
[----:B------:R-:W-:-:S04]  /*33b0*/  IMAD.WIDE.U32 R134, R38, 0xec, R30 ;  /* 0x000000ec26867825 */ /* 0x000fc800078e001e */
[----:B------:R-:W-:-:S04]  /*33c0*/  IMAD.WIDE.U32 R136, R38, 0xf0, R30 ;  /* 0x000000f026887825 */ /* 0x000fc800078e001e */
[C-C-:B------:R-:W-:Y:S01]  /*33d0*/  IMAD.WIDE.U32 R140, R38.reuse, 0xf8, R30.reuse ;  /* 0x000000f8268c7825 */ /* 0x140fe200078e001e */
[----:B----4-:R-:W-:Y:S01]  /*33e0*/  R2UR UR6, R215 ;  /* 0x00000000d70672ca */ /* 0x010fe200000e0000 */
[----:B------:R-:W4:Y:S02]  /*33f0*/  LD.E R70, desc[UR8][R70.64] ;  /* 0x0000000846467980 */ /* 0x000f24000c101900 */
[C-C-:B------:R-:W-:Y:S02]  /*3400*/  IMAD.WIDE.U32 R130, R38.reuse, 0xe4, R30.reuse ;  /* 0x000000e426827825 */ /* 0x140fe400078e001e */
[----:B------:R-:W4:Y:S02]  /*3410*/  LD.E R72, desc[UR8][R72.64] ;  /* 0x0000000848487980 */ /* 0x000f24000c101900 */
[--C-:B------:R-:W-:Y:S01]  /*3420*/  IMAD.WIDE.U32 R138, R38, 0xf4, R30.reuse ;  /* 0x000000f4268a7825 */ /* 0x100fe200078e001e */
[----:B------:R-:W-:Y:S02]  /*3430*/  IADD.64 R32, R216, R32 ;  /* 0x00000020d8207235 */ /* 0x000fe400078e0200 */
[----:B------:R-:W4:Y:S01]  /*3440*/  LD.E R74, desc[UR8][R74.64] ;  /* 0x000000084a4a7980 */ /* 0x000f22000c101900 */
[----:B------:R-:W-:-:S03]  /*3450*/  IMAD.WIDE.U32 R30, R38, 0xfc, R30 ;  /* 0x000000fc261e7825 */ /* 0x000fc600078e001e */
[----:B------:R-:W4:Y:S01]  /*3460*/  LD.E R76, desc[UR8][R76.64] ;  /* 0x000000084c4c7980 */ /* 0x000f22000c101900 */
[C---:B------:R-:W-:Y:S01]  /*3470*/  IMAD R37, R39.reuse, 0xec, RZ ;  /* 0x000000ec27257824 */ /* 0x040fe200078e02ff */
[----:B------:R-:W-:Y:S01]  /*3480*/  IADD3 R143, PT, PT, R142, R31, RZ ;  /* 0x0000001f8e8f7210 */ /* 0x000fe20007ffe0ff */
[----:B------:R-:W-:Y:S01]  /*3490*/  MOV R142, R30 ;  /* 0x0000001e008e7202 */ /* 0x000fe20000000f00 */
[----:B------:R-:W-:Y:S01]  /*34a0*/  IMAD R7, R39, 0xac, RZ ;  /* 0x000000ac27077824 */ /* 0x000fe200078e02ff */
[----:B------:R0:W4:Y:S01]  /*34b0*/  LD.E R30, desc[UR8][R118.64] ;  /* 0x00000008761e7980 */ /* 0x000122000c101900 */
[----:B------:R-:W-:Y:S01]  /*34c0*/  IADD3 R135, PT, PT, R37, R135, RZ ;  /* 0x0000008725877210 */ /* 0x000fe20007ffe0ff */
[----:B------:R-:W-:Y:S02]  /*34d0*/  IMAD R37, R39, 0xf4, RZ ;  /* 0x000000f427257824 */ /* 0x000fe400078e02ff */
[----:B------:R-:W-:Y:S01]  /*34e0*/  IADD3 R99, PT, PT, R7, R99, RZ ;  /* 0x0000006307637210 */ /* 0x000fe20007ffe0ff */
[----:B-1----:R-:W-:Y:S01]  /*34f0*/  IMAD R13, R39, 0x23, RZ ;  /* 0x00000023270d7824 */ /* 0x002fe200078e02ff */
[----:B--2---:R-:W-:Y:S01]  /*3500*/  STL [R1+0x1f8], R16 ;  /* 0x0001f81001007387 */ /* 0x004fe20000100800 */
[----:B0-----:R-:W-:-:S03]  /*3510*/  IADD.64 R118, R216, R32 ;  /* 0x00000020d8767235 */ /* 0x001fc600078e0200 */
[----:B------:R0:W2:Y:S01]  /*3520*/  LD.E R32, desc[UR8][R114.64] ;  /* 0x0000000872207980 */ /* 0x0000a2000c101900 */
[----:B------:R-:W-:-:S03]  /*3530*/  IADD3 R139, PT, PT, R37, R139, RZ ;  /* 0x0000008b258b7210 */ /* 0x000fc60007ffe0ff */
[----:B------:R1:W2:Y:S04]  /*3540*/  LD.E R37, desc[UR8][R110.64] ;  /* 0x000000086e257980 */ /* 0x0002a8000c101900 */
[----:B------:R-:W2:Y:S01]  /*3550*/  LD.E R49, desc[UR8][R98.64] ;  /* 0x0000000862317980 */ /* 0x000ea2000c101900 */
[----:B0-----:R-:W-:-:S03]  /*3560*/  IADD.64 R114, R216, R118 ;  /* 0x00000076d8727235 */ /* 0x001fc600078e0200 */
[----:B------:R-:W4:Y:S01]  /*3570*/  LD.E R33, desc[UR8][R112.64] ;  /* 0x0000000870217980 */ /* 0x000f22000c101900 */
[----:B-1----:R-:W-:-:S03]  /*3580*/  IADD.64 R110, R216, R114 ;  /* 0x00000072d86e7235 */ /* 0x002fc600078e0200 */
[----:B---3--:R0:W-:Y:S01]  /*3590*/  STL [R1+0x1d8], R12 ;  /* 0x0001d80c01007387 */ /* 0x0081e20000100800 */
[----:B------:R-:W-:-:S03]  /*35a0*/  IADD.64 R110, R216, R110 ;  /* 0x0000006ed86e7235 */ /* 0x000fc600078e0200 */
[----:B------:R-:W3:Y:S01]  /*35b0*/  LD.E R113, desc[UR8][R106.64] ;  /* 0x000000086a717980 */ /* 0x000ee2000c101900 */
[----:B------:R-:W-:-:S03]  /*35c0*/  IADD.64 R110, R216, R110 ;  /* 0x0000006ed86e7235 */ /* 0x000fc600078e0200 */
[----:B------:R-:W-:Y:S01]  /*35d0*/  SHF.L.U64.HI R79, R8, 0x4, R9 ;  /* 0x00000004084f7819 */ /* 0x000fe20000010209 */
[----:B------:R-:W-:Y:S02]  /*35e0*/  IADD.64 R110, R216, R110 ;  /* 0x0000006ed86e7235 */ /* 0x000fe400078e0200 */
[----:B------:R-:W-:Y:S01]  /*35f0*/  IMAD.SHL.U32 R78, R8, 0x10, RZ ;  /* 0x00000010084e7824 */ /* 0x000fe200078e00ff */
[----:B------:R-:W3:Y:S01]  /*3600*/  LD.E R112, desc[UR8][R20.64] ;  /* 0x0000000814707980 */ /* 0x000ee2000c101900 */
[----:B------:R-:W-:-:S03]  /*3610*/  IADD.64 R110, R216, R110 ;  /* 0x0000006ed86e7235 */ /* 0x000fc600078e0200 */
[----:B------:R1:W-:Y:S01]  /*3620*/  STL [R1+0x1fc], R17 ;  /* 0x0001fc1101007387 */ /* 0x0003e20000100800 */
[----:B------:R-:W-:Y:S02]  /*3630*/  IADD.64 R110, R216, R110 ;  /* 0x0000006ed86e7235 */ /* 0x000fe400078e0200 */
[----:B0-----:R-:W-:Y:S01]  /*3640*/  IMAD.SHL.U32 R12, R6, 0x4, RZ ;  /* 0x00000004060c7824 */ /* 0x001fe200078e00ff */
[----:B------:R-:W3:Y:S01]  /*3650*/  LD.E R107, desc[UR8][R26.64] ;  /* 0x000000081a6b7980 */ /* 0x000ee2000c101900 */
[----:B------:R-:W-:-:S03]  /*3660*/  IADD.64 R10, R216, R110 ;  /* 0x0000006ed80a7235 */ /* 0x000fc600078e0200 */
[----:B------:R0:W3:Y:S01]  /*3670*/  LD.E R110, desc[UR8][R24.64] ;  /* 0x00000008186e7980 */ /* 0x0000e2000c101900 */
[----:B------:R-:W-:-:S03]  /*3680*/  IADD.64 R10, R216, R10 ;  /* 0x0000000ad80a7235 */ /* 0x000fc600078e0200 */
[----:B------:R0:W-:Y:S01]  /*3690*/  STL [R1+0x1e8], R57 ;  /* 0x0001e83901007387 */ /* 0x0001e20000100800 */
[----:B------:R-:W-:Y:S02]  /*36a0*/  IADD.64 R10, R216, R10 ;  /* 0x0000000ad80a7235 */ /* 0x000fe400078e0200 */
[----:B------:R-:W-:Y:S01]  /*36b0*/  IMAD R7, R39, 0xd0, RZ ;  /* 0x000000d027077824 */ /* 0x000fe200078e02ff */
[----:B-----5:R-:W-:Y:S01]  /*36c0*/  IADD3 R86, PT, PT, R202, -UR6, RZ ;  /* 0x80000006ca567c10 */ /* 0x020fe2000fffe0ff */
[C---:B------:R-:W-:Y:S02]  /*36d0*/  IADD.64 R10, R216.reuse, R10 ;  /* 0x0000000ad80a7235 */ /* 0x040fe400078e0200 */
[----:B------:R-:W3:Y:S02]  /*36e0*/  LD.E R111, desc[UR8][R22.64] ;  /* 0x00000008166f7980 */ /* 0x000ee4000c101900 */
[C---:B------:R-:W-:Y:S02]  /*36f0*/  IADD.64 R10, R216.reuse, R10 ;  /* 0x0000000ad80a7235 */ /* 0x040fe400078e0200 */
[----:B------:R-:W3:Y:S02]  /*3700*/  LD.E R114, desc[UR8][R104.64] ;  /* 0x0000000868727980 */ /* 0x000ee4000c101900 */
[----:B------:R-:W-:-:S02]  /*3710*/  IADD.64 R10, R216, R10 ;  /* 0x0000000ad80a7235 */ /* 0x000fc400078e0200 */
[----:B------:R-:W3:Y:S02]  /*3720*/  LD.E R31, desc[UR8][R116.64] ;  /* 0x00000008741f7980 */ /* 0x000ee4000c101900 */
[C---:B------:R-:W-:Y:S02]  /*3730*/  IADD.64 R10, R216.reuse, R10 ;  /* 0x0000000ad80a7235 */ /* 0x040fe400078e0200 */
[----:B------:R-:W3:Y:S02]  /*3740*/  LD.E R122, desc[UR8][R122.64] ;  /* 0x000000087a7a7980 */ /* 0x000ee4000c101900 */
[----:B------:R-:W-:Y:S02]  /*3750*/  IADD.64 R10, R216, R10 ;  /* 0x0000000ad80a7235 */ /* 0x000fe400078e0200 */
[----:B0-----:R-:W-:Y:S01]  /*3760*/  IMAD R24, R9, 0x1c, RZ ;  /* 0x0000001c09187824 */ /* 0x001fe200078e02ff */
[----:B------:R-:W-:Y:S01]  /*3770*/  IADD3 R29, PT, PT, R7, R29, RZ ;  /* 0x0000001d071d7210 */ /* 0x000fe20007ffe0ff */
[----:B------:R-:W3:Y:S02]  /*3780*/  LDL R105, [R1+0x1cc] ;  /* 0x0001cc0001697983 */ /* 0x000ee40000100800 */
[----:B------:R-:W-:-:S02]  /*3790*/  IMAD.WIDE.U32 R10, R38, 0x3, R10 ;  /* 0x00000003260a7825 */ /* 0x000fc400078e000a */
[----:B------:R-:W3:Y:S03]  /*37a0*/  LD.E R106, desc[UR8][R28.64] ;  /* 0x000000081c6a7980 */ /* 0x000ee6000c101900 */
[----:B------:R-:W-:Y:S01]  /*37b0*/  IADD3 R11, PT, PT, R230, R11, RZ ;  /* 0x0000000be60b7210 */ /* 0x000fe20007ffe0ff */
[----:B------:R-:W3:Y:S02]  /*37c0*/  LD.E R124, desc[UR8][R124.64] ;  /* 0x000000087c7c7980 */ /* 0x000ee4000c101900 */
[----:B------:R-:W-:Y:S02]  /*37d0*/  IMAD.WIDE.U32 R10, R38, 0x23, R10 ;  /* 0x00000023260a7825 */ /* 0x000fe400078e000a */
[----:B------:R-:W-:Y:S03]  /*37e0*/  STL [R1+0x1e0], R53 ;  /* 0x0001e03501007387 */ /* 0x000fe60000100800 */
[----:B------:R-:W-:-:S02]  /*37f0*/  IADD3 R11, PT, PT, R11, R13, RZ ;  /* 0x0000000d0b0b7210 */ /* 0x000fc40007ffe0ff */
[C---:B------:R-:W-:Y:S01]  /*3800*/  LEA R16, P0, R10.reuse, R4, 0x2 ;  /* 0x000000040a107211 */ /* 0x040fe200078010ff */
[----:B------:R-:W3:Y:S01]  /*3810*/  LD.E R126, desc[UR8][R126.64] ;  /* 0x000000087e7e7980 */ /* 0x000ee2000c101900 */
[----:B------:R-:W-:Y:S02]  /*3820*/  SHF.R.U32.HI R13, RZ, 0x1e, R6 ;  /* 0x0000001eff0d7819 */ /* 0x000fe40000011606 */
[----:B-1----:R-:W-:Y:S01]  /*3830*/  LEA.HI.X R17, R10, R5, R11, 0x2, P0 ;  /* 0x000000050a117211 */ /* 0x002fe200000f140b */
[----:B------:R-:W3:Y:S01]  /*3840*/  LD.E R128, desc[UR8][R128.64] ;  /* 0x0000000880807980 */ /* 0x000ee2000c101900 */
[----:B------:R-:W-:Y:S01]  /*3850*/  LEA R4, P0, R40, R64, 0x2 ;  /* 0x0000004028047211 */ /* 0x000fe200078010ff */
[C---:B------:R-:W-:Y:S01]  /*3860*/  IMAD.SHL.U32 R10, R8.reuse, 0x8, RZ ;  /* 0x00000008080a7824 */ /* 0x040fe200078e00ff */
[----:B------:R-:W-:Y:S01]  /*3870*/  SHF.L.U64.HI R11, R8, 0x3, R9 ;  /* 0x00000003080b7819 */ /* 0x000fe20000010209 */
[----:B------:R-:W-:Y:S02]  /*3880*/  IADD.64 R26, R42, R16 ;  /* 0x000000102a1a7235 */ /* 0x000fe400078e0200 */
[----:B------:R-:W-:Y:S01]  /*3890*/  IMAD.SHL.U32 R42, R8, 0x4, RZ ;  /* 0x00000004082a7824 */ /* 0x000fe200078e00ff */
[-C--:B------:R-:W-:Y:S01]  /*38a0*/  LEA.HI.X R5, R40, R65.reuse, R41, 0x2, P0 ;  /* 0x0000004128057211 */ /* 0x080fe200000f1429 */
[----:B------:R-:W-:-:S02]  /*38b0*/  IADD.64 R40, R12, R64 ;  /* 0x000000400c287235 */ /* 0x000fc400078e0200 */
[----:B------:R0:W3:Y:S01]  /*38c0*/  LD.E R25, desc[UR8][R16.64] ;  /* 0x0000000810197980 */ /* 0x0000e2000c101900 */
[----:B------:R-:W-:Y:S01]  /*38d0*/  SHF.L.U64.HI R43, R8, 0x2, R9 ;  /* 0x00000002082b7819 */ /* 0x000fe20000010209 */
[----:B------:R-:W-:Y:S01]  /*38e0*/  IMAD R6, R9, 0x18, RZ ;  /* 0x0000001809067824 */ /* 0x000fe200078e02ff */
[C---:B------:R-:W-:Y:S02]  /*38f0*/  IADD.64 R82, R40.reuse, R10 ;  /* 0x0000000a28527235 */ /* 0x040fe400078e0200 */
[C---:B------:R-:W-:Y:S02]  /*3900*/  IADD.64 R84, R40.reuse, R78 ;  /* 0x0000004e28547235 */ /* 0x040fe400078e0200 */
[----:B------:R-:W-:Y:S02]  /*3910*/  IADD.64 R80, R40, R42 ;  /* 0x0000002a28507235 */ /* 0x000fe400078e0200 */
[-C--:B------:R-:W-:Y:S02]  /*3920*/  IADD.64 R64, R10, R4.reuse ;  /* 0x000000040a407235 */ /* 0x080fe400078e0200 */
[----:B------:R-:W-:Y:S01]  /*3930*/  IMAD.WIDE.U32 R20, R8, 0x18, R4 ;  /* 0x0000001808147825 */ /* 0x000fe200078e0004 */
[----:B------:R1:W3:Y:S01]  /*3940*/  LD.E R57, desc[UR8][R4.64] ;  /* 0x0000000804397980 */ /* 0x0002e2000c101900 */
[----:B------:R-:W-:-:S02]  /*3950*/  IADD.64 R42, R42, R4 ;  /* 0x000000042a2a7235 */ /* 0x000fc400078e0200 */
[----:B------:R-:W-:Y:S02]  /*3960*/  IADD.64 R78, R78, R4 ;  /* 0x000000044e4e7235 */ /* 0x000fe400078e0200 */
[--C-:B------:R-:W-:Y:S01]  /*3970*/  IMAD.WIDE.U32 R10, R8, 0xc, R4.reuse ;  /* 0x0000000c080a7825 */ /* 0x100fe200078e0004 */
[----:B------:R-:W-:Y:S01]  /*3980*/  ISETP.GE.U32.AND P0, PT, R202, UR6, PT ;  /* 0x00000006ca007c0c */ /* 0x000fe2000bf06070 */
[----:B------:R1:W-:Y:S02]  /*3990*/  STL [R1+0x1dc], R51 ;  /* 0x0001dc3301007387 */ /* 0x0003e40000100800 */
[--C-:B0-----:R-:W-:Y:S01]  /*39a0*/  IMAD.WIDE.U32 R16, R8, 0x14, R4.reuse ;  /* 0x0000001408107825 */ /* 0x101fe200078e0004 */
[----:B------:R-:W-:Y:S01]  /*39b0*/  IADD3 R21, PT, PT, R6, R21, RZ ;  /* 0x0000001506157210 */ /* 0x000fe20007ffe0ff */
[----:B------:R0:W3:Y:S02]  /*39c0*/  LD.E R87, desc[UR8][R40.64] ;  /* 0x0000000828577980 */ /* 0x0000e4000c101900 */
[----:B-1----:R-:W-:-:S02]  /*39d0*/  IMAD.WIDE.U32 R4, R8, 0x1c, R4 ;  /* 0x0000001c08047825 */ /* 0x002fc400078e0004 */
[----:B------:R-:W3:Y:S03]  /*39e0*/  LD.E R43, desc[UR8][R42.64] ;  /* 0x000000082a2b7980 */ /* 0x000ee6000c101900 */
[----:B------:R-:W-:Y:S01]  /*39f0*/  IADD3 R5, PT, PT, R24, R5, RZ ;  /* 0x0000000518057210 */ /* 0x000fe20007ffe0ff */
[----:B------:R-:W3:Y:S01]  /*3a00*/  LD.E R21, desc[UR8][R20.64] ;  /* 0x0000000814157980 */ /* 0x000ee2000c101900 */
[----:B------:R-:W-:Y:S01]  /*3a10*/  IMAD R7, R39, 0xe4, RZ ;  /* 0x000000e427077824 */ /* 0x000fe200078e02ff */
[----:B------:R-:W-:Y:S01]  /*3a20*/  @!P0 IADD3 R86, PT, PT, R86, 0x7f000001, RZ ;  /* 0x7f00000156568810 */ /* 0x000fe20007ffe0ff */
[C-C-:B------:R-:W-:Y:S01]  /*3a30*/  IMAD.WIDE.U32 R22, R8.reuse, 0xc, R40.reuse ;  /* 0x0000000c08167825 */ /* 0x140fe200078e0028 */
[----:B------:R1:W-:Y:S03]  /*3a40*/  STL [R1+0x1e4], R55 ;  /* 0x0001e43701007387 */ /* 0x0003e60000100800 */
[----:B------:R-:W-:Y:S01]  /*3a50*/  IMAD.WIDE.U32 R28, R8, 0x14, R40 ;  /* 0x00000014081c7825 */ /* 0x000fe200078e0028 */
[----:B------:R-:W3:Y:S04]  /*3a60*/  LD.E R42, desc[UR8][R78.64] ;  /* 0x000000084e2a7980 */ /* 0x000ee8000c101900 */
[----:B------:R-:W3:Y:S01]  /*3a70*/  LD.E R20, desc[UR8][R4.64] ;  /* 0x0000000804147980 */ /* 0x000ee2000c101900 */
[----:B------:R-:W-:Y:S01]  /*3a80*/  IADD3 R131, PT, PT, R7, R131, RZ ;  /* 0x0000008307837210 */ /* 0x000fe20007ffe0ff */
[----:B------:R-:W-:-:S02]  /*3a90*/  IMAD R7, R39, 0xf0, RZ ;  /* 0x000000f027077824 */ /* 0x000fc400078e02ff */
[----:B------:R-:W-:Y:S01]  /*3aa0*/  IMAD R51, R9, 0xc, RZ ;  /* 0x0000000c09337824 */ /* 0x000fe200078e02ff */
[----:B-1----:R-:W4:Y:S02]  /*3ab0*/  LD.E R55, desc[UR8][R64.64] ;  /* 0x0000000840377980 */ /* 0x002f24000c101900 */
[----:B------:R-:W-:Y:S01]  /*3ac0*/  IADD3 R137, PT, PT, R7, R137, RZ ;  /* 0x0000008907897210 */ /* 0x000fe20007ffe0ff */
[----:B------:R-:W-:Y:S01]  /*3ad0*/  IMAD R7, R39, 0xf8, RZ ;  /* 0x000000f827077824 */ /* 0x000fe200078e02ff */
[----:B------:R-:W4:Y:S01]  /*3ae0*/  LD.E R26, desc[UR8][R26.64] ;  /* 0x000000081a1a7980 */ /* 0x000f22000c101900 */
[C-C-:B------:R-:W-:Y:S01]  /*3af0*/  IMAD.WIDE.U32 R38, R8.reuse, 0x18, R40.reuse ;  /* 0x0000001808267825 */ /* 0x140fe200078e0028 */
[----:B------:R-:W-:Y:S02]  /*3b00*/  IADD3 R23, PT, PT, R23, R51, RZ ;  /* 0x0000003317177210 */ /* 0x000fe40007ffe0ff */
[----:B------:R-:W-:Y:S01]  /*3b10*/  IADD3 R11, PT, PT, R51, R11, RZ ;  /* 0x0000000b330b7210 */ /* 0x000fe20007ffe0ff */
[----:B------:R-:W-:Y:S01]  /*3b20*/  STL [R1+0x1f4], R63 ;  /* 0x0001f43f01007387 */ /* 0x000fe20000100800 */
[----:B0-----:R-:W-:Y:S01]  /*3b30*/  IMAD.WIDE.U32 R40, R8, 0x1c, R40 ;  /* 0x0000001c08287825 */ /* 0x001fe200078e0028 */
[----:B------:R-:W-:-:S02]  /*3b40*/  IADD3 R39, PT, PT, R39, R6, RZ ;  /* 0x0000000627277210 */ /* 0x000fc40007ffe0ff */
[----:B------:R0:W4:Y:S02]  /*3b50*/  LD.E R78, desc[UR8][R22.64] ;  /* 0x00000008164e7980 */ /* 0x000124000c101900 */
[----:B------:R-:W-:Y:S02]  /*3b60*/  IADD3 R41, PT, PT, R41, R24, RZ ;  /* 0x0000001829297210 */ /* 0x000fe40007ffe0ff */
[----:B------:R-:W4:Y:S04]  /*3b70*/  LD.E R24, desc[UR8][R10.64] ;  /* 0x000000080a187980 */ /* 0x000f28000c101900 */
[----:B------:R-:W-:Y:S04]  /*3b80*/  STL [R1+0x1f0], R61 ;  /* 0x0001f03d01007387 */ /* 0x000fe80000100800 */
[----:B------:R-:W4:Y:S04]  /*3b90*/  LD.E R67, desc[UR8][R132.64] ;  /* 0x0000000884437980 */ /* 0x000f28000c101900 */
[----:B------:R-:W-:Y:S04]  /*3ba0*/  STL [R1+0x1ec], R59 ;  /* 0x0001ec3b01007387 */ /* 0x000fe80000100800 */
[----:B------:R-:W4:Y:S04]  /*3bb0*/  LD.E R69, desc[UR8][R134.64] ;  /* 0x0000000886457980 */ /* 0x000f28000c101900 */
        /* <DEDUP_REMOVED lines=19> */
[----:B------:R-:W4:Y:S04]  /*3cf0*/  LDL R104, [R1+0x1c8] ;  /* 0x0001c80001687983 */ /* 0x000f280000100800 */
[----:B--2---:R1:W-:Y:S04]  /*3d00*/  STL [R1+0x1d0], R49 ;  /* 0x0001d03101007387 */ /* 0x0043e80000100800 */
[----:B---3--:R2:W-:Y:S01]  /*3d10*/  STL [R1+0x27c], R20 ;  /* 0x00027c1401007387 */ /* 0x0085e20000100800 */
[----:B-1----:R-:W-:-:S02]  /*3d20*/  IMAD R49, R9, 0x14, RZ ;  /* 0x0000001409317824 */ /* 0x002fc400078e02ff */
[----:B------:R-:W-:Y:S01]  /*3d30*/  IMAD.WIDE.U32 R8, R202, R86, RZ ;  /* 0x00000056ca087225 */ /* 0x000fe200078e00ff */
[----:B------:R1:W-:Y:S03]  /*3d40*/  STL [R1+0x280], R21 ;  /* 0x0002801501007387 */ /* 0x0003e60000100800 */
[----:B------:R-:W-:Y:S01]  /*3d50*/  IMAD R53, R8, 0x7effffff, RZ ;  /* 0x7effffff08357824 */ /* 0x000fe200078e02ff */
[----:B------:R3:W-:Y:S03]  /*3d60*/  STL [R1+0x2ac], R43 ;  /* 0x0002ac2b01007387 */ /* 0x0007e60000100800 */
[----:B------:R-:W-:Y:S01]  /*3d70*/  IMAD.HI.U32 R53, R53, 0x7f000001, R8 ;  /* 0x7f00000135357827 */ /* 0x000fe200078e0008 */
[----:B------:R-:W-:Y:S02]  /*3d80*/  IADD3 R29, PT, PT, R29, R49, RZ ;  /* 0x000000311d1d7210 */ /* 0x000fe40007ffe0ff */
[----:B------:R-:W-:Y:S01]  /*3d90*/  IADD3 R17, PT, PT, R49, R17, RZ ;  /* 0x0000001131117210 */ /* 0x000fe20007ffe0ff */
[----:B--2---:R-:W2:Y:S01]  /*3da0*/  LD.E R20, desc[UR8][R18.64+0x134] ;  /* 0x0001340812147980 */ /* 0x004ea2000c101900 */
[----:B------:R-:W-:-:S03]  /*3db0*/  ISETP.GE.U32.AND P0, PT, R53, 0x7f000001, PT ;  /* 0x7f0000013500780c */ /* 0x000fc60003f06070 */
[----:B------:R-:W2:Y:S04]  /*3dc0*/  LD.E R28, desc[UR8][R28.64] ;  /* 0x000000081c1c7980 */ /* 0x000ea8000c101900 */
[----:B-1----:R-:W2:Y:S01]  /*3dd0*/  LD.E R21, desc[UR8][R18.64+0x190] ;  /* 0x0001900812157980 */ /* 0x002ea2000c101900 */
[----:B------:R-:W-:-:S03]  /*3de0*/  IADD3 R141, PT, PT, R7, R141, RZ ;  /* 0x0000008d078d7210 */ /* 0x000fc60007ffe0ff */
[----:B------:R-:W2:Y:S02]  /*3df0*/  LD.E R7, desc[UR8][R120.64] ;  /* 0x0000000878077980 */ /* 0x000ea4000c101900 */
[----:B------:R-:W-:Y:S02]  /*3e00*/  @P0 IADD3 R53, PT, PT, R53, -0x7f000001, RZ ;  /* 0x80ffffff35350810 */ /* 0x000fe40007ffe0ff */
[----:B------:R1:W2:Y:S03]  /*3e10*/  LD.E R29, desc[UR8][R38.64] ;  /* 0x00000008261d7980 */ /* 0x0002a6000c101900 */
[-C--:B------:R-:W-:Y:S01]  /*3e20*/  IMAD.WIDE.U32 R8, R229, R53.reuse, RZ ;  /* 0x00000035e5087225 */ /* 0x080fe200078e00ff */
[----:B------:R-:W2:Y:S03]  /*3e30*/  LD.E R130, desc[UR8][R130.64] ;  /* 0x0000000882827980 */ /* 0x000ea6000c101900 */
[----:B0-----:R-:W-:Y:S01]  /*3e40*/  IMAD.WIDE.U32 R22, R223, R53, RZ ;  /* 0x00000035df167225 */ /* 0x001fe200078e00ff */
[----:B------:R-:W2:Y:S03]  /*3e50*/  LD.E R71, desc[UR8][R136.64] ;  /* 0x0000000888477980 */ /* 0x000ea6000c101900 */
[----:B-1----:R-:W-:Y:S01]  /*3e60*/  IMAD R39, R8, 0x7effffff, RZ ;  /* 0x7effffff08277824 */ /* 0x002fe200078e02ff */
[----:B------:R-:W2:Y:S01]  /*3e70*/  LD.E R38, desc[UR8][R40.64] ;  /* 0x0000000828267980 */ /* 0x000ea2000c101900 */
[----:B------:R-:W-:-:S02]  /*3e80*/  IMAD R51, R22, 0x7effffff, RZ ;  /* 0x7effffff16337824 */ /* 0x000fc400078e02ff */
[----:B------:R-:W-:Y:S01]  /*3e90*/  IMAD.HI.U32 R9, R39, 0x7f000001, R8 ;  /* 0x7f00000127097827 */ /* 0x000fe200078e0008 */
[----:B------:R-:W2:Y:S03]  /*3ea0*/  LD.E R75, desc[UR8][R140.64] ;  /* 0x000000088c4b7980 */ /* 0x000ea6000c101900 */
[----:B------:R-:W-:Y:S01]  /*3eb0*/  IMAD.HI.U32 R8, R51, 0x7f000001, R22 ;  /* 0x7f00000133087827 */ /* 0x000fe200078e0016 */
[----:B------:R-:W2:Y:S03]  /*3ec0*/  LD.E R39, desc[UR8][R108.64+0x10] ;  /* 0x000010086c277980 */ /* 0x000ea6000c101900 */
[-C--:B------:R-:W-:Y:S01]  /*3ed0*/  IMAD.WIDE.U32 R10, R226, R53.reuse, RZ ;  /* 0x00000035e20a7225 */ /* 0x080fe200078e00ff */
[----:B------:R-:W2:Y:S03]  /*3ee0*/  LD.E R22, desc[UR8][R16.64] ;  /* 0x0000000810167980 */ /* 0x000ea6000c101900 */
[----:B------:R-:W-:Y:S01]  /*3ef0*/  IMAD R49, R10, 0x7effffff, RZ ;  /* 0x7effffff0a317824 */ /* 0x000fe200078e02ff */
[----:B------:R-:W-:Y:S01]  /*3f00*/  ISETP.GE.U32.AND P0, PT, R9, 0x7f000001, PT ;  /* 0x7f0000010900780c */ /* 0x000fe20003f06070 */
[----:B------:R-:W-:Y:S01]  /*3f10*/  IMAD.WIDE.U32 R228, R228, R53, RZ ;  /* 0x00000035e4e47225 */ /* 0x000fe200078e00ff */
[----:B------:R-:W-:Y:S01]  /*3f20*/  ISETP.GE.U32.AND P3, PT, R8, 0x7f000001, PT ;  /* 0x7f0000010800780c */ /* 0x000fe20003f66070 */
[----:B------:R-:W2:Y:S04]  /*3f30*/  LD.E R40, desc[UR8][R108.64+0x14] ;  /* 0x000014086c287980 */ /* 0x000ea8000c101900 */
[----:B------:R-:W2:Y:S01]  /*3f40*/  LD.E R17, desc[UR8][R108.64] ;  /* 0x000000086c117980 */ /* 0x000ea2000c101900 */
[----:B------:R-:W-:-:S03]  /*3f50*/  IMAD.HI.U32 R6, R49, 0x7f000001, R10 ;  /* 0x7f00000131067827 */ /* 0x000fc600078e000a */
[----:B------:R-:W2:Y:S04]  /*3f60*/  LD.E R11, desc[UR8][R108.64+0x8] ;  /* 0x000008086c0b7980 */ /* 0x000ea8000c101900 */
[----:B------:R-:W2:Y:S04]  /*3f70*/  LD.E R16, desc[UR8][R108.64+0x4] ;  /* 0x000004086c107980 */ /* 0x000ea8000c101900 */
[----:B------:R-:W2:Y:S01]  /*3f80*/  LD.E R10, desc[UR8][R108.64+0xc] ;  /* 0x00000c086c0a7980 */ /* 0x000ea2000c101900 */
[----:B------:R-:W-:Y:S01]  /*3f90*/  @P0 IADD3 R9, PT, PT, R9, -0x7f000001, RZ ;  /* 0x80ffffff09090810 */ /* 0x000fe20007ffe0ff */
[----:B---3--:R-:W-:-:S02]  /*3fa0*/  IMAD R43, R228, 0x7effffff, RZ ;  /* 0x7effffffe42b7824 */ /* 0x008fc400078e02ff */
[----:B------:R-:W3:Y:S01]  /*3fb0*/  LD.E R27, desc[UR8][R84.64] ;  /* 0x00000008541b7980 */ /* 0x000ee2000c101900 */
[----:B------:R-:W-:-:S03]  /*3fc0*/  IADD3 R4, PT, PT, R9, R222, RZ ;  /* 0x000000de09047210 */ /* 0x000fc60007ffe0ff */
[----:B------:R-:W3:Y:S01]  /*3fd0*/  LD.E R9, desc[UR8][R18.64+0x13c] ;  /* 0x00013c0812097980 */ /* 0x000ee2000c101900 */
[----:B------:R-:W-:-:S03]  /*3fe0*/  IMAD.HI.U32 R43, R43, 0x7f000001, R228 ;  /* 0x7f0000012b2b7827 */ /* 0x000fc600078e00e4 */
[----:B------:R-:W-:Y:S04]  /*3ff0*/  STL [R1+0x2b0], R57 ;  /* 0x0002b03901007387 */ /* 0x000fe80000100800 */
[----:B----4-:R-:W-:Y:S04]  /*4000*/  STL [R1+0x2a8], R55 ;  /* 0x0002a83701007387 */ /* 0x010fe80000100800 */
        /* <DEDUP_REMOVED lines=29> */
[----:B------:R-:W4:Y:S04]  /*41e0*/  LDL R100, [R1+0x1c0] ;  /* 0x0001c00001647983 */ /* 0x000f280000100800 */
[----:B--2---:R0:W-:Y:S04]  /*41f0*/  STL [R1+0x278], R20 ;  /* 0x0002781401007387 */ /* 0x0041e80000100800 */
[----:B------:R-:W-:Y:S04]  /*4200*/  STL [R1+0x284], R22 ;  /* 0x0002841601007387 */ /* 0x000fe80000100800 */
[----:B0-----:R-:W2:Y:S01]  /*4210*/  LD.E R20, desc[UR8][R18.64+0x1a0] ;  /* 0x0001a00812147980 */ /* 0x001ea2000c101900 */
[----:B------:R-:W-:-:S03]  /*4220*/  @P3 IADD3 R8, PT, PT, R8, -0x7f000001, RZ ;  /* 0x80ffffff08083810 */ /* 0x000fc60007ffe0ff */
[----:B------:R-:W2:Y:S04]  /*4230*/  LD.E R53, desc[UR8][R18.64+0x170] ;  /* 0x0001700812357980 */ /* 0x000ea8000c101900 */
[----:B------:R0:W-:Y:S04]  /*4240*/  STL [R1+0x2a0], R17 ;  /* 0x0002a01101007387 */ /* 0x0001e80000100800 */
[----:B------:R1:W-:Y:S04]  /*4250*/  STL [R1+0x298], R11 ;  /* 0x0002980b01007387 */ /* 0x0003e80000100800 */
[----:B------:R1:W-:Y:S04]  /*4260*/  STL [R1+0x29c], R16 ;  /* 0x00029c1001007387 */ /* 0x0003e80000100800 */
[----:B0-----:R-:W2:Y:S04]  /*4270*/  LD.E R17, desc[UR8][R18.64+0x138] ;  /* 0x0001380812117980 */ /* 0x001ea8000c101900 */
[----:B------:R0:W-:Y:S04]  /*4280*/  STL [R1+0x294], R10 ;  /* 0x0002940a01007387 */ /* 0x0001e80000100800 */
[----:B-1----:R-:W4:Y:S04]  /*4290*/  LD.E R11, desc[UR8][R18.64+0x198] ;  /* 0x00019808120b7980 */ /* 0x002f28000c101900 */
[----:B------:R-:W4:Y:S04]  /*42a0*/  LD.E R16, desc[UR8][R18.64+0x194] ;  /* 0x0001940812107980 */ /* 0x000f28000c101900 */
[----:B0-----:R-:W4:Y:S04]  /*42b0*/  LD.E R10, desc[UR8][R18.64+0x19c] ;  /* 0x00019c08120a7980 */ /* 0x001f28000c101900 */
[----:B------:R-:W4:Y:S01]  /*42c0*/  LD.E R22, desc[UR8][R18.64+0x18c] ;  /* 0x00018c0812167980 */ /* 0x000f22000c101900 */
[----:B------:R-:W-:Y:S01]  /*42d0*/  ISETP.GE.U32.AND P1, PT, R43, 0x7f000001, PT ;  /* 0x7f0000012b00780c */ /* 0x000fe20003f26070 */
[----:B------:R-:W-:-:S02]  /*42e0*/  ISETP.GE.U32.AND P2, PT, R6, 0x7f000001, PT ;  /* 0x7f0000010600780c */ /* 0x000fc40003f46070 */
[----:B---3--:R0:W-:Y:S01]  /*42f0*/  STL [R1+0x270], R9 ;  /* 0x0002700901007387 */ /* 0x0081e20000100800 */
[----:B------:R-:W-:Y:S01]  /*4300*/  IADD3 R8, PT, PT, R8, R219, RZ ;  /* 0x000000db08087210 */ /* 0x000fe20007ffe0ff */
[----:B------:R-:W-:Y:S02]  /*4310*/  ISETP.GE.U32.AND P0, PT, R4, 0x7f000001, PT ;  /* 0x7f0000010400780c */ /* 0x000fe40003f06070 */
[----:B------:R-:W3:Y:S04]  /*4320*/  LD.E R108, desc[UR8][R108.64+0x1c] ;  /* 0x00001c086c6c7980 */ /* 0x000ee8000c101900 */
[----:B------:R-:W3:Y:S04]  /*4330*/  LD.E R228, desc[UR8][R18.64+0xb4] ;  /* 0x0000b40812e47980 */ /* 0x000ee8000c101900 */
[----:B0-----:R-:W3:Y:S01]  /*4340*/  LD.E R9, desc[UR8][R18.64+0x1a8] ;  /* 0x0001a80812097980 */ /* 0x001ee2000c101900 */
[----:B------:R-:W-:-:S02]  /*4350*/  @P1 IADD3 R43, PT, PT, R43, -0x7f000001, RZ ;  /* 0x80ffffff2b2b1810 */ /* 0x000fc40007ffe0ff */
[----:B------:R-:W-:Y:S01]  /*4360*/  @P2 IADD3 R6, PT, PT, R6, -0x7f000001, RZ ;  /* 0x80ffffff06062810 */ /* 0x000fe20007ffe0ff */
[----:B------:R-:W-:Y:S01]  /*4370*/  ISETP.GE.U32.AND P3, PT, R8, 0x7f000001, PT ;  /* 0x7f0000010800780c */ /* 0x000fe20003f66070 */
[----:B------:R-:W3:Y:S01]  /*4380*/  LD.E R222, desc[UR8][R18.64+0xc0] ;  /* 0x0000c00812de7980 */ /* 0x000ee2000c101900 */
[----:B------:R-:W-:Y:S02]  /*4390*/  IADD3 R5, PT, PT, R43, R220, RZ ;  /* 0x000000dc2b057210 */ /* 0x000fe40007ffe0ff */
[----:B------:R-:W-:Y:S01]  /*43a0*/  IADD3 R6, PT, PT, R6, R221, RZ ;  /* 0x000000dd06067210 */ /* 0x000fe20007ffe0ff */
[----:B------:R-:W3:Y:S02]  /*43b0*/  LD.E R220, desc[UR8][R18.64+0xc8] ;  /* 0x0000c80812dc7980 */ /* 0x000ee4000c101900 */
[----:B------:R-:W-:Y:S02]  /*43c0*/  ISETP.GE.U32.AND P1, PT, R5, 0x7f000001, PT ;  /* 0x7f0000010500780c */ /* 0x000fe40003f26070 */
[----:B------:R-:W-:Y:S01]  /*43d0*/  ISETP.GE.U32.AND P2, PT, R6, 0x7f000001, PT ;  /* 0x7f0000010600780c */ /* 0x000fe20003f46070 */
[----:B------:R-:W3:Y:S04]  /*43e0*/  LD.E R221, desc[UR8][R18.64+0xc4] ;  /* 0x0000c40812dd7980 */ /* 0x000ee8000c101900 */
        /* <DEDUP_REMOVED lines=10> */
[----:B------:R-:W-:Y:S04]  /*4490*/  STL [R1+0x21c], R21 ;  /* 0x00021c1501007387 */ /* 0x000fe80000100800 */
[----:B--2---:R0:W-:Y:S04]  /*44a0*/  STL [R1+0x274], R17 ;  /* 0x0002741101007387 */ /* 0x0041e80000100800 */
[----:B0-----:R0:W2:Y:S04]  /*44b0*/  LD.E R17, desc[UR8][R18.64+0x1a4] ;  /* 0x0001a40812117980 */ /* 0x0010a8000c101900 */
[----:B------:R1:W-:Y:S04]  /*44c0*/  STL [R1+0x110], R4 ;  /* 0x0001100401007387 */ /* 0x0003e80000100800 */
[----:B------:R0:W-:Y:S04]  /*44d0*/  STL [R1+0x114], R5 ;  /* 0x0001140501007387 */ /* 0x0001e80000100800 */
[----:B------:R4:W-:Y:S01]  /*44e0*/  STL [R1+0x118], R6 ;  /* 0x0001180601007387 */ /* 0x0009e20000100800 */
[----:B-1----:R-:W-:-:S03]  /*44f0*/  @P0 IADD3 R4, PT, PT, R4, -0x7f000001, RZ ;  /* 0x80ffffff04040810 */ /* 0x002fc60007ffe0ff */
[----:B------:R1:W-:Y:S01]  /*4500*/  STL [R1+0x11c], R8 ;  /* 0x00011c0801007387 */ /* 0x0003e20000100800 */
[----:B0-----:R-:W-:Y:S02]  /*4510*/  @P1 IADD3 R5, PT, PT, R5, -0x7f000001, RZ ;  /* 0x80ffffff05051810 */ /* 0x001fe40007ffe0ff */
[----:B----4-:R-:W-:Y:S02]  /*4520*/  @P2 IADD3 R6, PT, PT, R6, -0x7f000001, RZ ;  /* 0x80ffffff06062810 */ /* 0x010fe40007ffe0ff */
[----:B-1----:R-:W-:Y:S01]  /*4530*/  @P3 IADD3 R8, PT, PT, R8, -0x7f000001, RZ ;  /* 0x80ffffff08083810 */ /* 0x002fe20007ffe0ff */
[----:B------:R-:W-:Y:S04]  /*4540*/  STL [R1+0x110], R4 ;  /* 0x0001100401007387 */ /* 0x000fe80000100800 */
[----:B------:R-:W-:Y:S04]  /*4550*/  STL [R1+0x114], R5 ;  /* 0x0001140501007387 */ /* 0x000fe80000100800 */
[----:B------:R0:W-:Y:S04]  /*4560*/  STL [R1+0x214], R11 ;  /* 0x0002140b01007387 */ /* 0x0001e80000100800 */
[----:B------:R-:W-:Y:S04]  /*4570*/  STL [R1+0x118], R6 ;  /* 0x0001180601007387 */ /* 0x000fe80000100800 */
[----:B------:R-:W-:Y:S04]  /*4580*/  STL [R1+0x11c], R8 ;  /* 0x00011c0801007387 */ /* 0x000fe80000100800 */
[----:B------:R1:W-:Y:S04]  /*4590*/  STL [R1+0x218], R16 ;  /* 0x0002181001007387 */ /* 0x0003e80000100800 */
[----:B------:R4:W-:Y:S04]  /*45a0*/  STL [R1+0x210], R10 ;  /* 0x0002100a01007387 */ /* 0x0009e80000100800 */
[----:B0-----:R-:W2:Y:S04]  /*45b0*/  LD.E R11, desc[UR8][R144.64+0x10] ;  /* 0x00001008900b7980 */ /* 0x001ea8000c101900 */
[----:B-1----:R-:W2:Y:S04]  /*45c0*/  LD.E R16, desc[UR8][R144.64+0x18] ;  /* 0x0000180890107980 */ /* 0x002ea8000c101900 */
[----:B----4-:R-:W4:Y:S04]  /*45d0*/  LD.E R10, desc[UR8][R144.64+0x14] ;  /* 0x00001408900a7980 */ /* 0x010f28000c101900 */
[----:B------:R-:W4:Y:S04]  /*45e0*/  LD.E R18, desc[UR8][R144.64+0x1c] ;  /* 0x00001c0890127980 */ /* 0x000f28000c101900 */
[----:B------:R0:W-:Y:S04]  /*45f0*/  STL [R1+0x220], R22 ;  /* 0x0002201601007387 */ /* 0x0001e80000100800 */
[----:B------:R1:W-:Y:S04]  /*4600*/  STL [R1+0x20c], R20 ;  /* 0x00020c1401007387 */ /* 0x0003e80000100800 */
[----:B------:R-:W4:Y:S04]  /*4610*/  LDL R6, [R1+0x114] ;  /* 0x0001140001067983 */ /* 0x000f280000100800 */
[----:B0-----:R-:W4:Y:S04]  /*4620*/  LDL R22, [R1+0x110] ;  /* 0x0001100001167983 */ /* 0x001f280000100800 */
[----:B------:R-:W4:Y:S04]  /*4630*/  LDL R21, [R1+0x118] ;  /* 0x0001180001157983 */ /* 0x000f280000100800 */
[----:B-1----:R-:W4:Y:S04]  /*4640*/  LDL R20, [R1+0x11c] ;  /* 0x00011c0001147983 */ /* 0x002f280000100800 */
[----:B------:R-:W4:Y:S01]  /*4650*/  LDL.64 R4, [R1+0x100] ;  /* 0x0001000001047983 */ /* 0x000f220000100a00 */
[C---:B------:R-:W-:Y:S01]  /*4660*/  ISETP.GE.U32.AND P0, PT, R105.reuse, UR6, PT ;  /* 0x0000000669007c0c */ /* 0x040fe2000bf06070 */
[----:B------:R-:W-:-:S02]  /*4670*/  IADD3 R8, PT, PT, R105, -UR6, RZ ;  /* 0x8000000669087c10 */ /* 0x000fc4000fffe0ff */
[----:B---3--:R0:W-:Y:S10]  /*4680*/  STL [R1+0x204], R9 ;  /* 0x0002040901007387 */ /* 0x0081f40000100800 */
[----:B------:R-:W-:-:S05]  /*4690*/  @!P0 IADD3 R8, PT, PT, R8, 0x7f000001, RZ ;  /* 0x7f00000108088810 */ /* 0x000fca0007ffe0ff */
[----:B0-----:R-:W-:-:S04]  /*46a0*/  IMAD.WIDE.U32 R8, R105, R8, RZ ;  /* 0x0000000869087225 */ /* 0x001fc800078e00ff */
[----:B------:R-:W-:-:S04]  /*46b0*/  IMAD R19, R8, 0x7effffff, RZ ;  /* 0x7effffff08137824 */ /* 0x000fc800078e02ff */
[----:B------:R-:W-:-:S05]  /*46c0*/  IMAD.HI.U32 R19, R19, 0x7f000001, R8 ;  /* 0x7f00000113137827 */ /* 0x000fca00078e0008 */
[----:B------:R-:W-:Y:S01]  /*46d0*/  ISETP.GE.U32.AND P0, PT, R19, 0x7f000001, PT ;  /* 0x7f0000011300780c */ /* 0x000fe20003f06070 */
[----:B------:R-:W-:-:S12]  /*46e0*/  STL [R1+0x230], R43 ;  /* 0x0002302b01007387 */ /* 0x000fd80000100800 */
[----:B------:R-:W-:Y:S01]  /*46f0*/  @P0 IADD3 R19, PT, PT, R19, -0x7f000001, RZ ;  /* 0x80ffffff13130810 */ /* 0x000fe20007ffe0ff */
[----:B------:R-:W-:Y:S04]  /*4700*/  STL [R1+0x22c], R42 ;  /* 0x00022c2a01007387 */ /* 0x000fe80000100800 */
[----:B------:R-:W-:Y:S04]  /*4710*/  STL [R1+0x228], R24 ;  /* 0x0002281801007387 */ /* 0x000fe80000100800 */
[----:B------:R-:W-:Y:S04]  /*4720*/  STL [R1+0x224], R23 ;  /* 0x0002241701007387 */ /* 0x000fe80000100800 */
[----:B------:R0:W-:Y:S04]  /*4730*/  STL [R1+0x26c], R59 ;  /* 0x00026c3b01007387 */ /* 0x0001e80000100800 */
[----:B0-----:R-:W3:Y:S04]  /*4740*/  LDL R59, [R1+0x1bc] ;  /* 0x0001bc00013b7983 */ /* 0x001ee80000100800 */
[----:B--2---:R0:W-:Y:S01]  /*4750*/  STL [R1+0x208], R17 ;  /* 0x0002081101007387 */ /* 0x0041e20000100800 */
[----:B------:R-:W-:-:S04]  /*4760*/  IMAD.WIDE.U32 R8, R11, R19, RZ ;  /* 0x000000130b087225 */ /* 0x000fc800078e00ff */
[----:B0-----:R-:W-:-:S04]  /*4770*/  IMAD.WIDE.U32 R16, R16, R19, RZ ;  /* 0x0000001310107225 */ /* 0x001fc800078e00ff */
[----:B----4-:R-:W-:-:S04]  /*4780*/  IMAD.WIDE.U32 R10, R10, R19, RZ ;  /* 0x000000130a0a7225 */ /* 0x010fc800078e00ff */
[----:B------:R-:W-:-:S04]  /*4790*/  IMAD.WIDE.U32 R18, R18, R19, RZ ;  /* 0x0000001312127225 */ /* 0x000fc800078e00ff */
[----:B------:R-:W-:Y:S02]  /*47a0*/  IMAD R23, R8, 0x7effffff, RZ ;  /* 0x7effffff08177824 */ /* 0x000fe400078e02ff */
[----:B------:R-:W-:Y:S02]  /*47b0*/  IMAD R24, R10, 0x7effffff, RZ ;  /* 0x7effffff0a187824 */ /* 0x000fe400078e02ff */
[----:B------:R-:W-:Y:S02]  /*47c0*/  IMAD R42, R16, 0x7effffff, RZ ;  /* 0x7effffff102a7824 */ /* 0x000fe400078e02ff */
[----:B------:R-:W-:Y:S02]  /*47d0*/  IMAD R43, R18, 0x7effffff, RZ ;  /* 0x7effffff122b7824 */ /* 0x000fe400078e02ff */
[----:B------:R-:W-:-:S04]  /*47e0*/  IMAD.HI.U32 R8, R23, 0x7f000001, R8 ;  /* 0x7f00000117087827 */ /* 0x000fc800078e0008 */
[----:B------:R-:W-:-:S04]  /*47f0*/  IMAD.HI.U32 R10, R24, 0x7f000001, R10 ;  /* 0x7f000001180a7827 */ /* 0x000fc800078e000a */
[----:B------:R-:W-:-:S04]  /*4800*/  IMAD.HI.U32 R16, R42, 0x7f000001, R16 ;  /* 0x7f0000012a107827 */ /* 0x000fc800078e0010 */
[----:B------:R-:W-:Y:S01]  /*4810*/  IMAD.HI.U32 R18, R43, 0x7f000001, R18 ;  /* 0x7f0000012b127827 */ /* 0x000fe200078e0012 */
[----:B------:R-:W-:Y:S01]  /*4820*/  ISETP.GE.U32.AND P0, PT, R8, 0x7f000001, PT ;  /* 0x7f0000010800780c */ /* 0x000fe20003f06070 */
[----:B------:R-:W-:Y:S01]  /*4830*/  ISETP.GE.U32.AND P1, PT, R10, 0x7f000001, PT ;  /* 0x7f0000010a00780c */ /* 0x000fe20003f26070 */
[----:B------:R-:W-:Y:S02]  /*4840*/  ISETP.GE.U32.AND P2, PT, R16, 0x7f000001, PT ;  /* 0x7f0000011000780c */ /* 0x000fe40003f46070 */
[----:B------:R-:W-:-:S09]  /*4850*/  ISETP.GE.U32.AND P3, PT, R18, 0x7f000001, PT ;  /* 0x7f0000011200780c */ /* 0x000fd20003f66070 */
[----:B------:R-:W-:Y:S02]  /*4860*/  @P0 IADD3 R8, PT, PT, R8, -0x7f000001, RZ ;  /* 0x80ffffff08080810 */ /* 0x000fe40007ffe0ff */
[----:B------:R-:W-:Y:S02]  /*4870*/  @P1 IADD3 R10, PT, PT, R10, -0x7f000001, RZ ;  /* 0x80ffffff0a0a1810 */ /* 0x000fe40007ffe0ff */
[----:B------:R-:W-:Y:S02]  /*4880*/  @P2 IADD3 R16, PT, PT, R16, -0x7f000001, RZ ;  /* 0x80ffffff10102810 */ /* 0x000fe40007ffe0ff */
[----:B------:R-:W-:Y:S02]  /*4890*/  @P3 IADD3 R18, PT, PT, R18, -0x7f000001, RZ ;  /* 0x80ffffff12123810 */ /* 0x000fe40007ffe0ff */
[----:B------:R-:W-:Y:S02]  /*48a0*/  IADD3 R8, PT, PT, R8, R22, RZ ;  /* 0x0000001608087210 */ /* 0x000fe40007ffe0ff */
[----:B------:R-:W-:-:S02]  /*48b0*/  IADD3 R6, PT, PT, R10, R6, RZ ;  /* 0x000000060a067210 */ /* 0x000fc40007ffe0ff */
[----:B------:R-:W-:Y:S02]  /*48c0*/  IADD3 R16, PT, PT, R16, R21, RZ ;  /* 0x0000001510107210 */ /* 0x000fe40007ffe0ff */
[----:B------:R-:W-:Y:S01]  /*48d0*/  IADD3 R18, PT, PT, R18, R20, RZ ;  /* 0x0000001412127210 */ /* 0x000fe20007ffe0ff */
[----:B------:R-:W-:Y:S01]  /*48e0*/  ISETP.GE.U32.AND P0, PT, R8, 0x7f000001, PT ;  /* 0x7f0000010800780c */ /* 0x000fe20003f06070 */
[----:B------:R-:W-:Y:S01]  /*48f0*/  ISETP.GE.U32.AND P1, PT, R6, 0x7f000001, PT ;  /* 0x7f0000010600780c */ /* 0x000fe20003f26070 */
[----:B------:R-:W-:Y:S02]  /*4900*/  ISETP.GE.U32.AND P2, PT, R16, 0x7f000001, PT ;  /* 0x7f0000011000780c */ /* 0x000fe40003f46070 */
[----:B------:R-:W-:Y:S01]  /*4910*/  ISETP.GE.U32.AND P3, PT, R18, 0x7f000001, PT ;  /* 0x7f0000011200780c */ /* 0x000fe20003f66070 */
[----:B------:R0:W-:Y:S04]  /*4920*/  STL [R1+0x110], R8 ;  /* 0x0001100801007387 */ /* 0x0001e80000100800 */
[----:B------:R1:W-:Y:S04]  /*4930*/  STL [R1+0x114], R6 ;  /* 0x0001140601007387 */ /* 0x0003e80000100800 */
[----:B------:R2:W-:Y:S01]  /*4940*/  STL [R1+0x118], R16 ;  /* 0x0001181001007387 */ /* 0x0005e20000100800 */
[----:B0-----:R-:W-:-:S03]  /*4950*/  @P0 IADD3 R8, PT, PT, R8, -0x7f000001, RZ ;  /* 0x80ffffff08080810 */ /* 0x001fc60007ffe0ff */
[----:B------:R0:W-:Y:S01]  /*4960*/  STL [R1+0x11c], R18 ;  /* 0x00011c1201007387 */ /* 0x0001e20000100800 */
[----:B-1----:R-:W-:Y:S02]  /*4970*/  @P1 IADD3 R6, PT, PT, R6, -0x7f000001, RZ ;  /* 0x80ffffff06061810 */ /* 0x002fe40007ffe0ff */
[----:B--2---:R-:W-:Y:S02]  /*4980*/  @P2 IADD3 R16, PT, PT, R16, -0x7f000001, RZ ;  /* 0x80ffffff10102810 */ /* 0x004fe40007ffe0ff */
[----:B0-----:R-:W-:Y:S01]  /*4990*/  @P3 IADD3 R18, PT, PT, R18, -0x7f000001, RZ ;  /* 0x80ffffff12123810 */ /* 0x001fe20007ffe0ff */
[----:B------:R-:W-:Y:S04]  /*49a0*/  STL [R1+0x110], R8 ;  /* 0x0001100801007387 */ /* 0x000fe80000100800 */
[----:B------:R-:W-:Y:S04]  /*49b0*/  STL [R1+0x114], R6 ;  /* 0x0001140601007387 */ /* 0x000fe80000100800 */
[----:B------:R0:W-:Y:S04]  /*49c0*/  STL [R1+0x118], R16 ;  /* 0x0001181001007387 */ /* 0x0001e80000100800 */
[----:B------:R1:W-:Y:S04]  /*49d0*/  STL [R1+0x11c], R18 ;  /* 0x00011c1201007387 */ /* 0x0003e80000100800 */
[----:B------:R-:W2:Y:S04]  /*49e0*/  LD.E R11, desc[UR8][R4.64+0x20] ;  /* 0x00002008040b7980 */ /* 0x000ea8000c101900 */
[----:B------:R-:W4:Y:S04]  /*49f0*/  LD.E R10, desc[UR8][R4.64+0x24] ;  /* 0x00002408040a7980 */ /* 0x000f28000c101900 */
[----:B0-----:R-:W4:Y:S04]  /*4a00*/  LD.E R16, desc[UR8][R4.64+0x28] ;  /* 0x0000280804107980 */ /* 0x001f28000c101900 */
[----:B-1----:R-:W4:Y:S04]  /*4a10*/  LD.E R18, desc[UR8][R4.64+0x2c] ;  /* 0x00002c0804127980 */ /* 0x002f28000c101900 */
[----:B------:R-:W4:Y:S04]  /*4a20*/  LDL R22, [R1+0x110] ;  /* 0x0001100001167983 */ /* 0x000f280000100800 */
[----:B------:R-:W4:Y:S04]  /*4a30*/  LDL R6, [R1+0x114] ;  /* 0x0001140001067983 */ /* 0x000f280000100800 */
[----:B------:R-:W4:Y:S04]  /*4a40*/  LDL R21, [R1+0x118] ;  /* 0x0001180001157983 */ /* 0x000f280000100800 */
[----:B------:R-:W4:Y:S04]  /*4a50*/  LDL R20, [R1+0x11c] ;  /* 0x00011c0001147983 */ /* 0x000f280000100800 */
[----:B------:R-:W4:Y:S01]  /*4a60*/  LDL.64 R4, [R1+0x100] ;  /* 0x0001000001047983 */ /* 0x000f220000100a00 */
[C---:B---3--:R-:W-:Y:S01]  /*4a70*/  ISETP.GE.U32.AND P0, PT, R59.reuse, UR6, PT ;  /* 0x000000063b007c0c */ /* 0x048fe2000bf06070 */
[----:B------:R-:W-:-:S12]  /*4a80*/  IADD3 R8, PT, PT, R59, -UR6, RZ ;  /* 0x800000063b087c10 */ /* 0x000fd8000fffe0ff */
[----:B------:R-:W-:-:S05]  /*4a90*/  @!P0 IADD3 R8, PT, PT, R8, 0x7f000001, RZ ;  /* 0x7f00000108088810 */ /* 0x000fca0007ffe0ff */
[----:B------:R-:W-:-:S04]  /*4aa0*/  IMAD.WIDE.U32 R8, R59, R8, RZ ;  /* 0x000000083b087225 */ /* 0x000fc800078e00ff */
[----:B------:R-:W-:-:S04]  /*4ab0*/  IMAD R19, R8, 0x7effffff, RZ ;  /* 0x7effffff08137824 */ /* 0x000fc800078e02ff */
[----:B------:R-:W-:-:S05]  /*4ac0*/  IMAD.HI.U32 R19, R19, 0x7f000001, R8 ;  /* 0x7f00000113137827 */ /* 0x000fca00078e0008 */
[C---:B------:R-:W-:Y:S01]  /*4ad0*/  ISETP.GE.U32.AND P0, PT, R19.reuse, 0x7f000001, PT ;  /* 0x7f0000011300780c */ /* 0x040fe20003f06070 */
[----:B------:R0:W-:Y:S04]  /*4ae0*/  STL [R1+0x268], R63 ;  /* 0x0002683f01007387 */ /* 0x0001e80000100800 */
[----:B0-----:R-:W3:Y:S08]  /*4af0*/  LDL R63, [R1+0x1b8] ;  /* 0x0001b800013f7983 */ /* 0x001ef00000100800 */
[----:B------:R-:W-:-:S05]  /*4b00*/  @P0 IADD3 R19, PT, PT, R19, -0x7f000001, RZ ;  /* 0x80ffffff13130810 */ /* 0x000fca0007ffe0ff */
[----:B--2---:R-:W-:-:S04]  /*4b10*/  IMAD.WIDE.U32 R8, R11, R19, RZ ;  /* 0x000000130b087225 */ /* 0x004fc800078e00ff */
[----:B----4-:R-:W-:-:S04]  /*4b20*/  IMAD.WIDE.U32 R10, R10, R19, RZ ;  /* 0x000000130a0a7225 */ /* 0x010fc800078e00ff */
[----:B------:R-:W-:-:S04]  /*4b30*/  IMAD.WIDE.U32 R16, R16, R19, RZ ;  /* 0x0000001310107225 */ /* 0x000fc800078e00ff */
        /* <DEDUP_REMOVED lines=288> */
[----:B------:R-:W-:-:S13]  /*5d40*/  ISETP.GE.U32.AND P0, PT, R19, 0x7f000001, PT ;  /* 0x7f0000011300780c */ /* 0x000fda0003f06070 */
        /* <DEDUP_REMOVED lines=42> */
[----:B------:R-:W3:Y:S04]  /*5ff0*/  LD.E R10, desc[UR8][R4.64+0x84] ;  /* 0x00008408040a7980 */ /* 0x000ee8000c101900 */
[----:B0-----:R-:W4:Y:S04]  /*6000*/  LD.E R16, desc[UR8][R4.64+0x88] ;  /* 0x0000880804107980 */ /* 0x001f28000c101900 */
[----:B-1----:R-:W4:Y:S04]  /*6010*/  LD.E R18, desc[UR8][R4.64+0x8c] ;  /* 0x00008c0804127980 */ /* 0x002f28000c101900 */
[----:B------:R-:W4:Y:S04]  /*6020*/  LDL R22, [R1+0x110] ;  /* 0x0001100001167983 */ /* 0x000f280000100800 */
[----:B------:R-:W4:Y:S04]  /*6030*/  LDL R6, [R1+0x114] ;  /* 0x0001140001067983 */ /* 0x000f280000100800 */
[----:B------:R-:W4:Y:S04]  /*6040*/  LDL R21, [R1+0x118] ;  /* 0x0001180001157983 */ /* 0x000f280000100800 */
[----:B------:R-:W4:Y:S04]  /*6050*/  LDL R20, [R1+0x11c] ;  /* 0x00011c0001147983 */ /* 0x000f280000100800 */
[----:B------:R-:W4:Y:S01]  /*6060*/  LDL.64 R4, [R1+0x100] ;  /* 0x0001000001047983 */ /* 0x000f220000100a00 */
[C---:B------:R-:W-:Y:S01]  /*6070*/  ISETP.GE.U32.AND P0, PT, R252.reuse, UR6, PT ;  /* 0x00000006fc007c0c */ /* 0x040fe2000bf06070 */
        /* <DEDUP_REMOVED lines=8> */
[----:B---3--:R-:W-:-:S04]  /*6100*/  IMAD.WIDE.U32 R10, R10, R19, RZ ;  /* 0x000000130a0a7225 */ /* 0x008fc800078e00ff */
        /* <DEDUP_REMOVED lines=77> */
[----:B------:R-:W-:Y:S01]  /*65e0*/  IADD3 R16, PT, PT, R16, R21, RZ ;  /* 0x0000001510107210 */ /* 0x000fe20007ffe0ff */
[----:B------:R-:W2:Y:S01]  /*65f0*/  LDL.64 R10, [R1+0x100] ;  /* 0x00010000010a7983 */ /* 0x000ea20000100a00 */
        /* <DEDUP_REMOVED lines=11> */
[----:B---3--:R-:W-:Y:S02]  /*66b0*/  @P2 IADD3 R16, PT, PT, R16, -0x7f000001, RZ ;  /* 0x80ffffff10102810 */ /* 0x008fe40007ffe0ff */
[----:B0-----:R-:W-:Y:S01]  /*66c0*/  @P3 IADD3 R18, PT, PT, R18, -0x7f000001, RZ ;  /* 0x80ffffff12123810 */ /* 0x001fe20007ffe0ff */
[----:B------:R0:W-:Y:S04]  /*66d0*/  STL [R1+0x110], R8 ;  /* 0x0001100801007387 */ /* 0x0001e80000100800 */
[----:B------:R-:W-:Y:S04]  /*66e0*/  STL [R1+0x114], R6 ;  /* 0x0001140601007387 */ /* 0x000fe80000100800 */
[----:B------:R1:W-:Y:S04]  /*66f0*/  STL [R1+0x118], R16 ;  /* 0x0001181001007387 */ /* 0x0003e80000100800 */
[----:B------:R3:W-:Y:S04]  /*6700*/  STL [R1+0x11c], R18 ;  /* 0x00011c1201007387 */ /* 0x0007e80000100800 */
[----:B------:R-:W4:Y:S04]  /*6710*/  LD.E R9, desc[UR8][R4.64+0xa0] ;  /* 0x0000a00804097980 */ /* 0x000f28000c101900 */
[----:B0-----:R-:W2:Y:S04]  /*6720*/  LD.E R8, desc[UR8][R4.64+0xa4] ;  /* 0x0000a40804087980 */ /* 0x001ea8000c101900 */
[----:B-1----:R-:W2:Y:S04]  /*6730*/  LD.E R16, desc[UR8][R4.64+0xa8] ;  /* 0x0000a80804107980 */ /* 0x002ea8000c101900 */
[----:B---3--:R0:W3:Y:S04]  /*6740*/  LD.E R18, desc[UR8][R4.64+0xac] ;  /* 0x0000ac0804127980 */ /* 0x0080e8000c101900 */
[----:B------:R-:W3:Y:S04]  /*6750*/  LDL R22, [R1+0x110] ;  /* 0x0001100001167983 */ /* 0x000ee80000100800 */
[----:B------:R-:W3:Y:S04]  /*6760*/  LDL R6, [R1+0x114] ;  /* 0x0001140001067983 */ /* 0x000ee80000100800 */
[----:B------:R-:W3:Y:S04]  /*6770*/  LDL R21, [R1+0x118] ;  /* 0x0001180001157983 */ /* 0x000ee80000100800 */
[----:B------:R-:W3:Y:S01]  /*6780*/  LDL R20, [R1+0x11c] ;  /* 0x00011c0001147983 */ /* 0x000ee20000100800 */
[C---:B------:R-:W-:Y:S01]  /*6790*/  ISETP.GE.U32.AND P0, PT, R251.reuse, UR6, PT ;  /* 0x00000006fb007c0c */ /* 0x040fe2000bf06070 */
[----:B0-----:R-:W-:-:S12]  /*67a0*/  IADD3 R4, PT, PT, R251, -UR6, RZ ;  /* 0x80000006fb047c10 */ /* 0x001fd8000fffe0ff */
[----:B------:R-:W-:-:S05]  /*67b0*/  @!P0 IADD3 R4, PT, PT, R4, 0x7f000001, RZ ;  /* 0x7f00000104048810 */ /* 0x000fca0007ffe0ff */
[----:B------:R-:W-:-:S04]  /*67c0*/  IMAD.WIDE.U32 R4, R251, R4, RZ ;  /* 0x00000004fb047225 */ /* 0x000fc800078e00ff */
[----:B------:R-:W-:-:S04]  /*67d0*/  IMAD R19, R4, 0x7effffff, RZ ;  /* 0x7effffff04137824 */ /* 0x000fc800078e02ff */
[----:B------:R-:W-:-:S05]  /*67e0*/  IMAD.HI.U32 R19, R19, 0x7f000001, R4 ;  /* 0x7f00000113137827 */ /* 0x000fca00078e0004 */
[----:B------:R-:W-:-:S13]  /*67f0*/  ISETP.GE.U32.AND P0, PT, R19, 0x7f000001, PT ;  /* 0x7f0000011300780c */ /* 0x000fda0003f06070 */
[----:B------:R-:W-:-:S05]  /*6800*/  @P0 IADD3 R19, PT, PT, R19, -0x7f000001, RZ ;  /* 0x80ffffff13130810 */ /* 0x000fca0007ffe0ff */
[----:B----4-:R-:W-:-:S04]  /*6810*/  IMAD.WIDE.U32 R4, R9, R19, RZ ;  /* 0x0000001309047225 */ /* 0x010fc800078e00ff */
[----:B--2---:R-:W-:-:S04]  /*6820*/  IMAD.WIDE.U32 R8, R8, R19, RZ ;  /* 0x0000001308087225 */ /* 0x004fc800078e00ff */
[----:B------:R-:W-:-:S04]  /*6830*/  IMAD.WIDE.U32 R16, R16, R19, RZ ;  /* 0x0000001310107225 */ /* 0x000fc800078e00ff */
[----:B---3--:R-:W-:-:S04]  /*6840*/  IMAD.WIDE.U32 R18, R18, R19, RZ ;  /* 0x0000001312127225 */ /* 0x008fc800078e00ff */
        /* <DEDUP_REMOVED lines=33> */
[----:B------:R0:W-:Y:S04]  /*6a60*/  STL [R1+0x114], R6 ;  /* 0x0001140601007387 */ /* 0x0001e80000100800 */
[----:B------:R-:W-:Y:S04]  /*6a70*/  STL [R1+0x118], R16 ;  /* 0x0001181001007387 */ /* 0x000fe80000100800 */
[----:B------:R1:W-:Y:S04]  /*6a80*/  STL [R1+0x11c], R18 ;  /* 0x00011c1201007387 */ /* 0x0003e80000100800 */
[----:B------:R-:W2:Y:S04]  /*6a90*/  LD.E R8, desc[UR8][R10.64+0xb0] ;  /* 0x0000b0080a087980 */ /* 0x000ea8000c101900 */
[----:B0-----:R-:W3:Y:S01]  /*6aa0*/  LDL R6, [R1+0x110] ;  /* 0x0001100001067983 */ /* 0x001ee20000100800 */
[C---:B------:R-:W-:Y:S01]  /*6ab0*/  ISETP.GE.U32.AND P0, PT, R250.reuse, UR6, PT ;  /* 0x00000006fa007c0c */ /* 0x040fe2000bf06070 */
[----:B------:R-:W-:-:S02]  /*6ac0*/  IADD3 R4, PT, PT, R250, -UR6, RZ ;  /* 0x80000006fa047c10 */ /* 0x000fc4000fffe0ff */
[----:B------:R-:W4:Y:S04]  /*6ad0*/  LD.E R19, desc[UR8][R10.64+0xb4] ;  /* 0x0000b4080a137980 */ /* 0x000f28000c101900 */
[----:B-1----:R-:W3:Y:S04]  /*6ae0*/  LD.E R18, desc[UR8][R10.64+0xb8] ;  /* 0x0000b8080a127980 */ /* 0x002ee8000c101900 */
[----:B------:R4:W3:Y:S02]  /*6af0*/  LD.E R21, desc[UR8][R10.64+0xbc] ;  /* 0x0000bc080a157980 */ /* 0x0008e4000c101900 */
[----:B------:R-:W-:-:S02]  /*6b00*/  @!P0 IADD3 R4, PT, PT, R4, 0x7f000001, RZ ;  /* 0x7f00000104048810 */ /* 0x000fc40007ffe0ff */
[----:B------:R-:W3:Y:S03]  /*6b10*/  LDL.64 R16, [R1+0xa8] ;  /* 0x0000a80001107983 */ /* 0x000ee60000100a00 */
[----:B------:R-:W-:-:S04]  /*6b20*/  IMAD.WIDE.U32 R4, R250, R4, RZ ;  /* 0x00000004fa047225 */ /* 0x000fc800078e00ff */
[----:B------:R-:W-:-:S04]  /*6b30*/  IMAD R20, R4, 0x7effffff, RZ ;  /* 0x7effffff04147824 */ /* 0x000fc800078e02ff */
[----:B------:R-:W-:-:S05]  /*6b40*/  IMAD.HI.U32 R20, R20, 0x7f000001, R4 ;  /* 0x7f00000114147827 */ /* 0x000fca00078e0004 */
[----:B------:R-:W-:-:S13]  /*6b50*/  ISETP.GE.U32.AND P0, PT, R20, 0x7f000001, PT ;  /* 0x7f0000011400780c */ /* 0x000fda0003f06070 */
[----:B------:R-:W-:-:S05]  /*6b60*/  @P0 IADD3 R20, PT, PT, R20, -0x7f000001, RZ ;  /* 0x80ffffff14140810 */ /* 0x000fca0007ffe0ff */
[----:B--2---:R-:W-:-:S04]  /*6b70*/  IMAD.WIDE.U32 R4, R8, R20, RZ ;  /* 0x0000001408047225 */ /* 0x004fc800078e00ff */
[----:B------:R-:W-:-:S04]  /*6b80*/  IMAD R8, R4, 0x7effffff, RZ ;  /* 0x7effffff04087824 */ /* 0x000fc800078e02ff */
[----:B------:R-:W-:-:S05]  /*6b90*/  IMAD.HI.U32 R4, R8, 0x7f000001, R4 ;  /* 0x7f00000108047827 */ /* 0x000fca00078e0004 */
[----:B------:R-:W-:-:S13]  /*6ba0*/  ISETP.GE.U32.AND P0, PT, R4, 0x7f000001, PT ;  /* 0x7f0000010400780c */ /* 0x000fda0003f06070 */
[----:B------:R-:W-:-:S04]  /*6bb0*/  @P0 IADD3 R4, PT, PT, R4, -0x7f000001, RZ ;  /* 0x80ffffff04040810 */ /* 0x000fc80007ffe0ff */
[----:B---3--:R-:W-:Y:S02]  /*6bc0*/  IADD3 R6, PT, PT, R4, R6, RZ ;  /* 0x0000000604067210 */ /* 0x008fe40007ffe0ff */
[----:B------:R-:W2:Y:S04]  /*6bd0*/  LDL.64 R4, [R1+0xb0] ;  /* 0x0000b00001047983 */ /* 0x000ea80000100a00 */
[----:B------:R-:W-:Y:S04]  /*6be0*/  STL [R1+0x110], R6 ;  /* 0x0001100601007387 */ /* 0x000fe80000100800 */
[----:B------:R-:W3:Y:S04]  /*6bf0*/  LDL R24, [R1+0x114] ;  /* 0x0001140001187983 */ /* 0x000ee80000100800 */
[----:B------:R-:W2:Y:S04]  /*6c00*/  LDL R23, [R1+0x118] ;  /* 0x0001180001177983 */ /* 0x000ea80000100800 */
[----:B------:R-:W2:Y:S04]  /*6c10*/  LDL R22, [R1+0x11c] ;  /* 0x00011c0001167983 */ /* 0x000ea80000100800 */
[----:B------:R-:W2:Y:S01]  /*6c20*/  LDL.64 R8, [R1+0x100] ;  /* 0x0001000001087983 */ /* 0x000ea20000100a00 */
[----:B----4-:R-:W-:-:S04]  /*6c30*/  IMAD.WIDE.U32 R10, R19, R20, RZ ;  /* 0x00000014130a7225 */ /* 0x010fc800078e00ff */
[-C--:B------:R-:W-:Y:S01]  /*6c40*/  IMAD.WIDE.U32 R18, R18, R20.reuse, RZ ;  /* 0x0000001412127225 */ /* 0x080fe200078e00ff */
[----:B------:R0:W-:Y:S03]  /*6c50*/  STL [R1+0x234], R49 ;  /* 0x0002343101007387 */ /* 0x0001e60000100800 */
[----:B------:R-:W-:-:S04]  /*6c60*/  IMAD.WIDE.U32 R20, R21, R20, RZ ;  /* 0x0000001415147225 */ /* 0x000fc800078e00ff */
[----:B------:R-:W-:Y:S02]  /*6c70*/  IMAD R42, R10, 0x7effffff, RZ ;  /* 0x7effffff0a2a7824 */ /* 0x000fe400078e02ff */
[----:B------:R-:W-:Y:S02]  /*6c80*/  IMAD R43, R18, 0x7effffff, RZ ;  /* 0x7effffff122b7824 */ /* 0x000fe400078e02ff */
[----:B0-----:R-:W-:Y:S02]  /*6c90*/  IMAD R49, R20, 0x7effffff, RZ ;  /* 0x7effffff14317824 */ /* 0x001fe400078e02ff */
[----:B------:R-:W-:-:S04]  /*6ca0*/  IMAD.HI.U32 R10, R42, 0x7f000001, R10 ;  /* 0x7f0000012a0a7827 */ /* 0x000fc800078e000a */
[----:B------:R-:W-:-:S04]  /*6cb0*/  IMAD.HI.U32 R18, R43, 0x7f000001, R18 ;  /* 0x7f0000012b127827 */ /* 0x000fc800078e0012 */
[----:B------:R-:W-:Y:S01]  /*6cc0*/  IMAD.HI.U32 R20, R49, 0x7f000001, R20 ;  /* 0x7f00000131147827 */ /* 0x000fe200078e0014 */
[----:B------:R-:W-:Y:S01]  /*6cd0*/  ISETP.GE.U32.AND P0, PT, R10, 0x7f000001, PT ;  /* 0x7f0000010a00780c */ /* 0x000fe20003f06070 */
[----:B------:R-:W-:-:S03]  /*6ce0*/  ISETP.GE.U32.AND P1, PT, R18, 0x7f000001, PT ;  /* 0x7f0000011200780c */ /* 0x000fc60003f26070 */
[----:B------:R-:W-:-:S09]  /*6cf0*/  ISETP.GE.U32.AND P2, PT, R20, 0x7f000001, PT ;  /* 0x7f0000011400780c */ /* 0x000fd20003f46070 */
[----:B------:R-:W-:Y:S02]  /*6d00*/  @P0 IADD3 R10, PT, PT, R10, -0x7f000001, RZ ;  /* 0x80ffffff0a0a0810 */ /* 0x000fe40007ffe0ff */
[----:B------:R-:W-:Y:S02]  /*6d10*/  @P1 IADD3 R18, PT, PT, R18, -0x7f000001, RZ ;  /* 0x80ffffff12121810 */ /* 0x000fe40007ffe0ff */
[----:B------:R-:W-:Y:S01]  /*6d20*/  @P2 IADD3 R20, PT, PT, R20, -0x7f000001, RZ ;  /* 0x80ffffff14142810 */ /* 0x000fe20007ffe0ff */
[----:B------:R-:W-:-:S13]  /*6d30*/  ISETP.GE.U32.AND P0, PT, R6, 0x7f000001, PT ;  /* 0x7f0000010600780c */ /* 0x000fda0003f06070 */
[----:B------:R-:W-:-:S05]  /*6d40*/  @P0 IADD3 R6, PT, PT, R6, -0x7f000001, RZ ;  /* 0x80ffffff06060810 */ /* 0x000fca0007ffe0ff */
[----:B------:R-:W-:Y:S04]  /*6d50*/  STL [R1+0x110], R6 ;  /* 0x0001100601007387 */ /* 0x000fe80000100800 */
[----:B------:R-:W4:Y:S01]  /*6d60*/  LDL R43, [R1+0x110] ;  /* 0x00011000012b7983 */ /* 0x000f220000100800 */
[----:B---3--:R-:W-:Y:S02]  /*6d70*/  IADD3 R10, PT, PT, R10, R24, RZ ;  /* 0x000000180a0a7210 */ /* 0x008fe40007ffe0ff */
[----:B--2---:R-:W-:Y:S02]  /*6d80*/  IADD3 R18, PT, PT, R18, R23, RZ ;  /* 0x0000001712127210 */ /* 0x004fe40007ffe0ff */
[----:B------:R-:W-:Y:S01]  /*6d90*/  IADD3 R20, PT, PT, R20, R22, RZ ;  /* 0x0000001614147210 */ /* 0x000fe20007ffe0ff */
[----:B------:R-:W-:-:S02]  /*6da0*/  ISETP.GE.U32.AND P1, PT, R10, 0x7f000001, PT ;  /* 0x7f0000010a00780c */ /* 0x000fc40003f26070 */
[----:B------:R-:W-:Y:S02]  /*6db0*/  ISETP.GE.U32.AND P2, PT, R18, 0x7f000001, PT ;  /* 0x7f0000011200780c */ /* 0x000fe40003f46070 */
[----:B------:R-:W-:Y:S01]  /*6dc0*/  ISETP.GE.U32.AND P3, PT, R20, 0x7f000001, PT ;  /* 0x7f0000011400780c */ /* 0x000fe20003f66070 */
[----:B------:R0:W-:Y:S04]  /*6dd0*/  STL [R1+0x114], R10 ;  /* 0x0001140a01007387 */ /* 0x0001e80000100800 */
[----:B------:R1:W-:Y:S04]  /*6de0*/  STL [R1+0x118], R18 ;  /* 0x0001181201007387 */ /* 0x0003e80000100800 */
[----:B------:R2:W-:Y:S01]  /*6df0*/  STL [R1+0x11c], R20 ;  /* 0x00011c1401007387 */ /* 0x0005e20000100800 */
[----:B0-----:R-:W-:-:S02]  /*6e00*/  @P1 IADD3 R10, PT, PT, R10, -0x7f000001, RZ ;  /* 0x80ffffff0a0a1810 */ /* 0x001fc40007ffe0ff */
[----:B-1----:R-:W-:Y:S02]  /*6e10*/  @P2 IADD3 R18, PT, PT, R18, -0x7f000001, RZ ;  /* 0x80ffffff12122810 */ /* 0x002fe40007ffe0ff */
[----:B--2---:R-:W-:Y:S01]  /*6e20*/  @P3 IADD3 R20, PT, PT, R20, -0x7f000001, RZ ;  /* 0x80ffffff14143810 */ /* 0x004fe20007ffe0ff */
[----:B------:R-:W-:Y:S04]  /*6e30*/  STL [R1+0x114], R10 ;  /* 0x0001140a01007387 */ /* 0x000fe80000100800 */
[----:B------:R0:W-:Y:S04]  /*6e40*/  STL [R1+0x118], R18 ;  /* 0x0001181201007387 */ /* 0x0001e80000100800 */
[----:B------:R1:W-:Y:S04]  /*6e50*/  STL [R1+0x11c], R20 ;  /* 0x00011c1401007387 */ /* 0x0003e80000100800 */
[----:B------:R-:W2:Y:S04]  /*6e60*/  LD.E R19, desc[UR8][R8.64+0xc0] ;  /* 0x0000c00808137980 */ /* 0x000ea8000c101900 */
[----:B0-----:R-:W3:Y:S04]  /*6e70*/  LD.E R18, desc[UR8][R8.64+0xc4] ;  /* 0x0000c40808127980 */ /* 0x001ee8000c101900 */
[----:B-1----:R-:W4:Y:S04]  /*6e80*/  LD.E R20, desc[UR8][R8.64+0xc8] ;  /* 0x0000c80808147980 */ /* 0x002f28000c101900 */
[----:B------:R-:W4:Y:S04]  /*6e90*/  LD.E R22, desc[UR8][R8.64+0xcc] ;  /* 0x0000cc0808167980 */ /* 0x000f28000c101900 */
        /* <DEDUP_REMOVED lines=10> */
[----:B------:R-:W-:Y:S01]  /*6f40*/  ISETP.GE.U32.AND P0, PT, R23, 0x7f000001, PT ;  /* 0x7f0000011700780c */ /* 0x000fe20003f06070 */
[----:B------:R-:W-:-:S12]  /*6f50*/  STL [R1+0x240], R55 ;  /* 0x0002403701007387 */ /* 0x000fd80000100800 */
[----:B------:R-:W-:Y:S01]  /*6f60*/  @P0 IADD3 R23, PT, PT, R23, -0x7f000001, RZ ;  /* 0x80ffffff17170810 */ /* 0x000fe20007ffe0ff */
[----:B------:R-:W-:Y:S04]  /*6f70*/  STL [R1+0x23c], R53 ;  /* 0x00023c3501007387 */ /* 0x000fe80000100800 */
[----:B------:R0:W-:Y:S01]  /*6f80*/  STL [R1+0x238], R51 ;  /* 0x0002383301007387 */ /* 0x0001e20000100800 */
[----:B--2---:R-:W-:-:S04]  /*6f90*/  IMAD.WIDE.U32 R10, R19, R23, RZ ;  /* 0x00000017130a7225 */ /* 0x004fc800078e00ff */
[----:B---3--:R-:W-:-:S04]  /*6fa0*/  IMAD.WIDE.U32 R18, R18, R23, RZ ;  /* 0x0000001712127225 */ /* 0x008fc800078e00ff */
[----:B----4-:R-:W-:-:S04]  /*6fb0*/  IMAD.WIDE.U32 R20, R20, R23, RZ ;  /* 0x0000001714147225 */ /* 0x010fc800078e00ff */
[----:B------:R-:W-:-:S04]  /*6fc0*/  IMAD.WIDE.U32 R22, R22, R23, RZ ;  /* 0x0000001716167225 */ /* 0x000fc800078e00ff */
[----:B------:R-:W-:Y:S02]  /*6fd0*/  IMAD R49, R10, 0x7effffff, RZ ;  /* 0x7effffff0a317824 */ /* 0x000fe400078e02ff */
[----:B0-----:R-:W-:Y:S02]  /*6fe0*/  IMAD R51, R18, 0x7effffff, RZ ;  /* 0x7effffff12337824 */ /* 0x001fe400078e02ff */
        /* <DEDUP_REMOVED lines=1234> */
[----:B------:R1:W-:Y:S04]  /*bd10*/  STL [R1+0x118], R20 ;  /* 0x0001181401007387 */ /* 0x0003e80000100800 */
[----:B------:R2:W-:Y:S04]  /*bd20*/  STL [R1+0x11c], R22 ;  /* 0x00011c1601007387 */ /* 0x0005e80000100800 */
[----:B------:R-:W3:Y:S04]  /*bd30*/  LD.E R19, desc[UR8][R8.64+0x220] ;  /* 0x0002200808137980 */ /* 0x000ee8000c101900 */
[----:B0-----:R-:W4:Y:S04]  /*bd40*/  LD.E R18, desc[UR8][R8.64+0x224] ;  /* 0x0002240808127980 */ /* 0x001f28000c101900 */
[----:B-1----:R-:W4:Y:S04]  /*bd50*/  LD.E R20, desc[UR8][R8.64+0x228] ;  /* 0x0002280808147980 */ /* 0x002f28000c101900 */
[----:B--2---:R-:W2:Y:S04]  /*bd60*/  LD.E R22, desc[UR8][R8.64+0x22c] ;  /* 0x00022c0808167980 */ /* 0x004ea8000c101900 */
[----:B------:R-:W2:Y:S04]  /*bd70*/  LDL R6, [R1+0x110] ;  /* 0x0001100001067983 */ /* 0x000ea80000100800 */
[----:B------:R-:W2:Y:S04]  /*bd80*/  LDL R24, [R1+0x114] ;  /* 0x0001140001187983 */ /* 0x000ea80000100800 */
[----:B------:R-:W2:Y:S04]  /*bd90*/  LDL R42, [R1+0x118] ;  /* 0x00011800012a7983 */ /* 0x000ea80000100800 */
[----:B------:R-:W2:Y:S04]  /*bda0*/  LDL R43, [R1+0x11c] ;  /* 0x00011c00012b7983 */ /* 0x000ea80000100800 */
[----:B------:R-:W2:Y:S01]  /*bdb0*/  LDL.64 R8, [R1+0x100] ;  /* 0x0001000001087983 */ /* 0x000ea20000100a00 */
        /* <DEDUP_REMOVED lines=13> */
[----:B---3--:R-:W-:-:S04]  /*be90*/  IMAD.WIDE.U32 R10, R19, R23, RZ ;  /* 0x00000017130a7225 */ /* 0x008fc800078e00ff */
[----:B----4-:R-:W-:-:S04]  /*bea0*/  IMAD.WIDE.U32 R18, R18, R23, RZ ;  /* 0x0000001712127225 */ /* 0x010fc800078e00ff */
[----:B------:R-:W-:-:S04]  /*beb0*/  IMAD.WIDE.U32 R20, R20, R23, RZ ;  /* 0x0000001714147225 */ /* 0x000fc800078e00ff */
[----:B--2---:R-:W-:-:S04]  /*bec0*/  IMAD.WIDE.U32 R22, R22, R23, RZ ;  /* 0x0000001716167225 */ /* 0x004fc800078e00ff */
        /* <DEDUP_REMOVED lines=1111> */
[----:B------:R-:W-:Y:S01]  /*10440*/  @P0 IADD3 R23, PT, PT, R23, -0x7f000001, RZ ;  /* 0x80ffffff17170810 */ /* 0x000fe20007ffe0ff */
[----:B------:R-:W0:Y:S01]  /*10450*/  LDC.64 R102, c[0x0][0x380] ;  /* 0x0000e000ff667b82 */ /* 0x000e220000000a00 */
[----:B------:R-:W-:Y:S04]  /*10460*/  STL [R1+0x244], R61 ;  /* 0x0002443d01007387 */ /* 0x000fe80000100800 */
[----:B------:R-:W-:Y:S04]  /*10470*/  STL [R1+0x24c], R65 ;  /* 0x00024c4101007387 */ /* 0x000fe80000100800 */
[----:B------:R-:W-:Y:S04]  /*10480*/  STL [R1+0x248], R64 ;  /* 0x0002484001007387 */ /* 0x000fe80000100800 */
[----:B------:R-:W-:Y:S04]  /*10490*/  STL [R1+0x254], R84 ;  /* 0x0002545401007387 */ /* 0x000fe80000100800 */
[----:B------:R-:W-:Y:S04]  /*104a0*/  STL [R1+0x250], R83 ;  /* 0x0002505301007387 */ /* 0x000fe80000100800 */
[----:B0-----:R-:W2:Y:S04]  /*104b0*/  LDG.E R144, desc[UR8][R102.64+0x20] ;  /* 0x0000200866907981 */ /* 0x001ea8000c1e1900 */
[----:B------:R-:W2:Y:S01]  /*104c0*/  LDG.E R145, desc[UR8][R102.64+0x24] ;  /* 0x0000240866917981 */ /* 0x000ea2000c1e1900 */
        /* <DEDUP_REMOVED lines=14> */
[----:B------:R-:W-:Y:S01]  /*105b0*/  ISETP.GE.U32.AND P2, PT, R20, 0x7f000001, PT ;  /* 0x7f0000011400780c */ /* 0x000fe20003f46070 */
[----:B------:R-:W2:Y:S01]  /*105c0*/  LDG.E R19, desc[UR8][R102.64+0xc] ;  /* 0x00000c0866137981 */ /* 0x000ea2000c1e1900 */
[----:B------:R-:W-:-:S03]  /*105d0*/  ISETP.GE.U32.AND P3, PT, R22, 0x7f000001, PT ;  /* 0x7f0000011600780c */ /* 0x000fc60003f66070 */
[----:B------:R-:W3:Y:S06]  /*105e0*/  LDG.E R21, desc[UR8][R102.64+0x14] ;  /* 0x0000140866157981 */ /* 0x000eec000c1e1900 */
[----:B------:R-:W-:Y:S02]  /*105f0*/  @P0 IADD3 R10, PT, PT, R10, -0x7f000001, RZ ;  /* 0x80ffffff0a0a0810 */ /* 0x000fe40007ffe0ff */
[----:B------:R-:W-:Y:S02]  /*10600*/  @P1 IADD3 R18, PT, PT, R18, -0x7f000001, RZ ;  /* 0x80ffffff12121810 */ /* 0x000fe40007ffe0ff */
[----:B------:R-:W-:-:S02]  /*10610*/  @P2 IADD3 R20, PT, PT, R20, -0x7f000001, RZ ;  /* 0x80ffffff14142810 */ /* 0x000fc40007ffe0ff */
[----:B------:R-:W-:Y:S02]  /*10620*/  @P3 IADD3 R22, PT, PT, R22, -0x7f000001, RZ ;  /* 0x80ffffff16163810 */ /* 0x000fe40007ffe0ff */
[----:B------:R-:W-:Y:S02]  /*10630*/  IADD3 R6, PT, PT, R10, R6, RZ ;  /* 0x000000060a067210 */ /* 0x000fe40007ffe0ff */
[----:B------:R-:W-:Y:S02]  /*10640*/  IADD3 R18, PT, PT, R18, R24, RZ ;  /* 0x0000001812127210 */ /* 0x000fe40007ffe0ff */
[----:B------:R-:W-:Y:S02]  /*10650*/  IADD3 R20, PT, PT, R20, R42, RZ ;  /* 0x0000002a14147210 */ /* 0x000fe40007ffe0ff */
[----:B------:R-:W-:Y:S01]  /*10660*/  IADD3 R22, PT, PT, R22, R43, RZ ;  /* 0x0000002b16167210 */ /* 0x000fe20007ffe0ff */
[----:B------:R-:W-:Y:S01]  /*10670*/  ISETP.GE.U32.AND P0, PT, R6, 0x7f000001, PT ;  /* 0x7f0000010600780c */ /* 0x000fe20003f06070 */
[----:B------:R-:W-:Y:S01]  /*10680*/  ISETP.GE.U32.AND P1, PT, R18, 0x7f000001, PT ;  /* 0x7f0000011200780c */ /* 0x000fe20003f26070 */
[----:B------:R-:W-:-:S02]  /*10690*/  ISETP.GE.U32.AND P2, PT, R20, 0x7f000001, PT ;  /* 0x7f0000011400780c */ /* 0x000fc40003f46070 */
[----:B------:R-:W-:Y:S01]  /*106a0*/  ISETP.GE.U32.AND P3, PT, R22, 0x7f000001, PT ;  /* 0x7f0000011600780c */ /* 0x000fe20003f66070 */
[----:B------:R0:W-:Y:S04]  /*106b0*/  STL [R1+0x110], R6 ;  /* 0x0001100601007387 */ /* 0x0001e80000100800 */
[----:B------:R1:W-:Y:S04]  /*106c0*/  STL [R1+0x114], R18 ;  /* 0x0001141201007387 */ /* 0x0003e80000100800 */
[----:B------:R4:W-:Y:S01]  /*106d0*/  STL [R1+0x118], R20 ;  /* 0x0001181401007387 */ /* 0x0009e20000100800 */
[----:B0-----:R-:W-:-:S03]  /*106e0*/  @P0 IADD3 R6, PT, PT, R6, -0x7f000001, RZ ;  /* 0x80ffffff06060810 */ /* 0x001fc60007ffe0ff */
[----:B------:R0:W-:Y:S01]  /*106f0*/  STL [R1+0x11c], R22 ;  /* 0x00011c1601007387 */ /* 0x0001e20000100800 */
[----:B-1----:R-:W-:Y:S02]  /*10700*/  @P1 IADD3 R18, PT, PT, R18, -0x7f000001, RZ ;  /* 0x80ffffff12121810 */ /* 0x002fe40007ffe0ff */
[----:B----4-:R-:W-:Y:S02]  /*10710*/  @P2 IADD3 R20, PT, PT, R20, -0x7f000001, RZ ;  /* 0x80ffffff14142810 */ /* 0x010fe40007ffe0ff */
[----:B0-----:R-:W-:Y:S01]  /*10720*/  @P3 IADD3 R22, PT, PT, R22, -0x7f000001, RZ ;  /* 0x80ffffff16163810 */ /* 0x001fe20007ffe0ff */
[----:B------:R0:W-:Y:S04]  /*10730*/  STL [R1+0x110], R6 ;  /* 0x0001100601007387 */ /* 0x0001e80000100800 */
[----:B------:R1:W-:Y:S04]  /*10740*/  STL [R1+0x114], R18 ;  /* 0x0001141201007387 */ /* 0x0003e80000100800 */
[----:B------:R4:W-:Y:S04]  /*10750*/  STL [R1+0x118], R20 ;  /* 0x0001181401007387 */ /* 0x0009e80000100800 */
[----:B------:R0:W-:Y:S04]  /*10760*/  STL [R1+0x11c], R22 ;  /* 0x00011c1601007387 */ /* 0x0001e80000100800 */
[----:B------:R-:W2:Y:S04]  /*10770*/  LD.E R10, desc[UR8][R8.64+0x350] ;  /* 0x00035008080a7980 */ /* 0x000ea8000c101900 */
[----:B------:R-:W3:Y:S04]  /*10780*/  LD.E R24, desc[UR8][R8.64+0x358] ;  /* 0x0003580808187980 */ /* 0x000ee8000c101900 */
[----:B------:R-:W3:Y:S04]  /*10790*/  LD.E R42, desc[UR8][R8.64+0x354] ;  /* 0x00035408082a7980 */ /* 0x000ee8000c101900 */
[----:B------:R4:W3:Y:S04]  /*107a0*/  LD.E R23, desc[UR8][R8.64+0x35c] ;  /* 0x00035c0808177980 */ /* 0x0008e8000c101900 */
[----:B0-----:R-:W3:Y:S04]  /*107b0*/  LDG.E R6, desc[UR8][R102.64+0x4] ;  /* 0x0000040866067981 */ /* 0x001ee8000c1e1900 */
[----:B-1----:R-:W3:Y:S04]  /*107c0*/  LDG.E R18, desc[UR8][R102.64+0x8] ;  /* 0x0000080866127981 */ /* 0x002ee8000c1e1900 */
[----:B----4-:R-:W4:Y:S04]  /*107d0*/  LDG.E R20, desc[UR8][R102.64+0x10] ;  /* 0x0000100866147981 */ /* 0x010f28000c1e1900 */
[----:B------:R-:W4:Y:S04]  /*107e0*/  LDL R95, [R1+0x114] ;  /* 0x00011400015f7983 */ /* 0x000f280000100800 */
[----:B------:R-:W4:Y:S04]  /*107f0*/  LDG.E R22, desc[UR8][R102.64+0x18] ;  /* 0x0000180866167981 */ /* 0x000f28000c1e1900 */
[----:B------:R-:W4:Y:S04]  /*10800*/  LDL R97, [R1+0x118] ;  /* 0x0001180001617983 */ /* 0x000f280000100800 */
[----:B------:R-:W4:Y:S04]  /*10810*/  LDL R61, [R1+0x110] ;  /* 0x00011000013d7983 */ /* 0x000f280000100800 */
[----:B------:R-:W4:Y:S01]  /*10820*/  LDL R96, [R1+0x11c] ;  /* 0x00011c0001607983 */ /* 0x000f220000100800 */
        /* <DEDUP_REMOVED lines=14> */
[----:B------:R-:W-:Y:S02]  /*10910*/  IMAD R93, R10, 0x7effffff, RZ ;  /* 0x7effffff0a5d7824 */ /* 0x000fe400078e02ff */
[----:B---3--:R-:W-:-:S04]  /*10920*/  IMAD.WIDE.U32 R8, R24, R49, RZ ;  /* 0x0000003118087225 */ /* 0x008fc800078e00ff */
[----:B------:R-:W-:-:S04]  /*10930*/  IMAD.HI.U32 R93, R93, 0x7f000001, R10 ;  /* 0x7f0000015d5d7827 */ /* 0x000fc800078e000a */
[----:B------:R-:W-:-:S04]  /*10940*/  IMAD.WIDE.U32 R42, R42, R49, RZ ;  /* 0x000000312a2a7225 */ /* 0x000fc800078e00ff */
[----:B------:R-:W-:-:S04]  /*10950*/  IMAD.WIDE.U32 R10, R23, R49, RZ ;  /* 0x00000031170a7225 */ /* 0x000fc800078e00ff */
[----:B------:R-:W-:Y:S02]  /*10960*/  IMAD R49, R8, 0x7effffff, RZ ;  /* 0x7effffff08317824 */ /* 0x000fe400078e02ff */
[----:B------:R-:W-:-:S04]  /*10970*/  IMAD.WIDE.U32 R64, R251, R6, RZ ;  /* 0x00000006fb407225 */ /* 0x000fc800078e00ff */
[----:B------:R-:W-:-:S04]  /*10980*/  IMAD.HI.U32 R49, R49, 0x7f000001, R8 ;  /* 0x7f00000131317827 */ /* 0x000fc800078e0008 */
[----:B------:R-:W-:Y:S02]  /*10990*/  IMAD R23, R64, 0x7effffff, RZ ;  /* 0x7effffff40177824 */ /* 0x000fe400078e02ff */
[----:B------:R-:W-:-:S04]  /*109a0*/  IMAD.WIDE.U32 R8, R244, R6, RZ ;  /* 0x00000006f4087225 */ /* 0x000fc800078e00ff */
[----:B------:R-:W-:-:S04]  /*109b0*/  IMAD.HI.U32 R64, R23, 0x7f000001, R64 ;  /* 0x7f00000117407827 */ /* 0x000fc800078e0040 */
[----:B------:R-:W-:-:S04]  /*109c0*/  IMAD R23, R8, 0x7effffff, RZ ;  /* 0x7effffff08177824 */ /* 0x000fc800078e02ff */
[----:B------:R-:W-:-:S04]  /*109d0*/  IMAD.HI.U32 R23, R23, 0x7f000001, R8 ;  /* 0x7f00000117177827 */ /* 0x000fc800078e0008 */
[----:B------:R-:W-:-:S04]  /*109e0*/  IMAD.WIDE.U32 R8, R63, R18, RZ ;  /* 0x000000123f087225 */ /* 0x000fc800078e00ff */
[----:B------:R-:W-:-:S04]  /*109f0*/  IMAD R55, R8, 0x7effffff, RZ ;  /* 0x7effffff08377824 */ /* 0x000fc800078e02ff */
[----:B------:R-:W-:-:S04]  /*10a00*/  IMAD.HI.U32 R55, R55, 0x7f000001, R8 ;  /* 0x7f00000137377827 */ /* 0x000fc800078e0008 */
[----:B------:R-:W-:-:S04]  /*10a10*/  IMAD.WIDE.U32 R8, R250, R18, RZ ;  /* 0x00000012fa087225 */ /* 0x000fc800078e00ff */
[----:B------:R-:W-:-:S04]  /*10a20*/  IMAD R53, R8, 0x7effffff, RZ ;  /* 0x7effffff08357824 */ /* 0x000fc800078e02ff */
[----:B------:R-:W-:-:S04]  /*10a30*/  IMAD.HI.U32 R53, R53, 0x7f000001, R8 ;  /* 0x7f00000135357827 */ /* 0x000fc800078e0008 */
[----:B------:R-:W-:-:S04]  /*10a40*/  IMAD.WIDE.U32 R8, R243, R18, RZ ;  /* 0x00000012f3087225 */ /* 0x000fc800078e00ff */
[----:B------:R-:W-:Y:S02]  /*10a50*/  IMAD R90, R42, 0x7effffff, RZ ;  /* 0x7effffff2a5a7824 */ /* 0x000fe400078e02ff */
[----:B------:R-:W-:Y:S02]  /*10a60*/  IMAD R89, R8, 0x7effffff, RZ ;  /* 0x7effffff08597824 */ /* 0x000fe400078e02ff */
[----:B------:R-:W-:-:S04]  /*10a70*/  IMAD.HI.U32 R90, R90, 0x7f000001, R42 ;  /* 0x7f0000015a5a7827 */ /* 0x000fc800078e002a */
[----:B------:R-:W-:-:S04]  /*10a80*/  IMAD.WIDE.U32 R42, R59, R6, RZ ;  /* 0x000000063b2a7225 */ /* 0x000fc800078e00ff */
        /* <DEDUP_REMOVED lines=8> */
[----:B------:R-:W-:Y:S02]  /*10b10*/  IMAD R42, R10, 0x7effffff, RZ ;  /* 0x7effffff0a2a7824 */ /* 0x000fe400078e02ff */
[----:B------:R-:W-:-:S04]  /*10b20*/  IMAD.HI.U32 R63, R63, 0x7f000001, R8 ;  /* 0x7f0000013f3f7827 */ /* 0x000fc800078e0008 */
[----:B------:R-:W-:-:S04]  /*10b30*/  IMAD.WIDE.U32 R8, R57, R19, RZ ;  /* 0x0000001339087225 */ /* 0x000fc800078e00ff */
[----:B------:R-:W-:Y:S01]  /*10b40*/  IMAD.HI.U32 R10, R42, 0x7f000001, R10 ;  /* 0x7f0000012a0a7827 */ /* 0x000fe200078e000a */
[----:B------:R-:W-:Y:S01]  /*10b50*/  ISETP.GE.U32.AND P0, PT, R93, 0x7f000001, PT ;  /* 0x7f0000015d00780c */ /* 0x000fe20003f06070 */
[----:B------:R-:W2:Y:S02]  /*10b60*/  LDG.E R42, desc[UR8][R102.64+0x1c] ;  /* 0x00001c08662a7981 */ /* 0x000ea4000c1e1900 */
        /* <DEDUP_REMOVED lines=11> */
[----:B----4-:R-:W-:-:S04]  /*10c20*/  IMAD.WIDE.U32 R8, R77, R20, RZ ;  /* 0x000000144d087225 */ /* 0x010fc800078e00ff */
[----:B------:R-:W-:-:S04]  /*10c30*/  IMAD R77, R8, 0x7effffff, RZ ;  /* 0x7effffff084d7824 */ /* 0x000fc800078e02ff */
[----:B------:R-:W-:-:S04]  /*10c40*/  IMAD.HI.U32 R77, R77, 0x7f000001, R8 ;  /* 0x7f0000014d4d7827 */ /* 0x000fc800078e0008 */
[----:B------:R-:W-:-:S04]  /*10c50*/  IMAD.WIDE.U32 R8, R248, R20, RZ ;  /* 0x00000014f8087225 */ /* 0x000fc800078e00ff */
[----:B------:R-:W-:-:S04]  /*10c60*/  IMAD R88, R8, 0x7effffff, RZ ;  /* 0x7effffff08587824 */ /* 0x000fc800078e02ff */
[----:B------:R-:W-:-:S04]  /*10c70*/  IMAD.HI.U32 R88, R88, 0x7f000001, R8 ;  /* 0x7f00000158587827 */ /* 0x000fc800078e0008 */
[----:B------:R-:W-:-:S04]  /*10c80*/  IMAD.WIDE.U32 R8, R241, R20, RZ ;  /* 0x00000014f1087225 */ /* 0x000fc800078e00ff */
[----:B------:R-:W-:Y:S01]  /*10c90*/  IMAD R85, R8, 0x7effffff, RZ ;  /* 0x7effffff08557824 */ /* 0x000fe200078e02ff */
[----:B------:R-:W-:Y:S01]  /*10ca0*/  @P0 IADD3 R93, PT, PT, R93, -0x7f000001, RZ ;  /* 0x80ffffff5d5d0810 */ /* 0x000fe20007ffe0ff */
[----:B------:R-:W-:Y:S02]  /*10cb0*/  ISETP.GE.U32.AND P0, PT, R90, 0x7f000001, PT ;  /* 0x7f0000015a00780c */ /* 0x000fe40003f06070 */
[----:B------:R-:W-:-:S04]  /*10cc0*/  IMAD.HI.U32 R85, R85, 0x7f000001, R8 ;  /* 0x7f00000155557827 */ /* 0x000fc800078e0008 */
[----:B------:R-:W-:-:S04]  /*10cd0*/  IMAD.WIDE.U32 R8, R234, R20, RZ ;  /* 0x00000014ea087225 */ /* 0x000fc800078e00ff */
[----:B------:R-:W-:-:S04]  /*10ce0*/  IMAD R84, R8, 0x7effffff, RZ ;  /* 0x7effffff08547824 */ /* 0x000fc800078e02ff */
[----:B------:R-:W-:-:S04]  /*10cf0*/  IMAD.HI.U32 R84, R84, 0x7f000001, R8 ;  /* 0x7f00000154547827 */ /* 0x000fc800078e0008 */
[----:B------:R-:W-:Y:S01]  /*10d00*/  IMAD.WIDE.U32 R8, R81, R21, RZ ;  /* 0x0000001551087225 */ /* 0x000fe200078e00ff */
[----:B------:R-:W-:-:S03]  /*10d10*/  @P0 IADD3 R90, PT, PT, R90, -0x7f000001, RZ ;  /* 0x80ffffff5a5a0810 */ /* 0x000fc60007ffe0ff */
[----:B------:R-:W-:Y:S01]  /*10d20*/  IMAD R83, R8, 0x7effffff, RZ ;  /* 0x7effffff08537824 */ /* 0x000fe200078e02ff */
[----:B------:R-:W-:-:S03]  /*10d30*/  IADD3 R90, PT, PT, R90, R95, RZ ;  /* 0x0000005f5a5a7210 */ /* 0x000fc60007ffe0ff */
[----:B------:R-:W-:-:S04]  /*10d40*/  IMAD.HI.U32 R83, R83, 0x7f000001, R8 ;  /* 0x7f00000153537827 */ /* 0x000fc800078e0008 */
[----:B------:R-:W-:Y:S01]  /*10d50*/  IMAD.WIDE.U32 R8, R247, R21, RZ ;  /* 0x00000015f7087225 */ /* 0x000fe200078e00ff */
[----:B------:R-:W-:-:S03]  /*10d60*/  ISETP.GE.U32.AND P0, PT, R90, 0x7f000001, PT ;  /* 0x7f0000015a00780c */ /* 0x000fc60003f06070 */
[----:B------:R-:W-:-:S04]  /*10d70*/  IMAD R94, R8, 0x7effffff, RZ ;  /* 0x7effffff085e7824 */ /* 0x000fc800078e02ff */
[----:B------:R-:W-:-:S04]  /*10d80*/  IMAD.HI.U32 R94, R94, 0x7f000001, R8 ;  /* 0x7f0000015e5e7827 */ /* 0x000fc800078e0008 */
[----:B------:R-:W-:-:S04]  /*10d90*/  IMAD.WIDE.U32 R8, R240, R21, RZ ;  /* 0x00000015f0087225 */ /* 0x000fc800078e00ff */
[----:B------:R-:W-:Y:S01]  /*10da0*/  IMAD R81, R8, 0x7effffff, RZ ;  /* 0x7effffff08517824 */ /* 0x000fe200078e02ff */
[----:B------:R0:W-:Y:S03]  /*10db0*/  STL [R1+0x114], R90 ;  /* 0x0001145a01007387 */ /* 0x0001e60000100800 */
[----:B------:R-:W-:-:S04]  /*10dc0*/  IMAD.HI.U32 R81, R81, 0x7f000001, R8 ;  /* 0x7f00000151517827 */ /* 0x000fc800078e0008 */
[----:B------:R-:W-:Y:S01]  /*10dd0*/  IMAD.WIDE.U32 R8, R233, R21, RZ ;  /* 0x00000015e9087225 */ /* 0x000fe200078e00ff */
[----:B0-----:R-:W-:Y:S01]  /*10de0*/  @P0 IADD3 R90, PT, PT, R90, -0x7f000001, RZ ;  /* 0x80ffffff5a5a0810 */ /* 0x001fe20007ffe0ff */
[----:B------:R-:W-:Y:S02]  /*10df0*/  ISETP.GE.U32.AND P0, PT, R49, 0x7f000001, PT ;  /* 0x7f0000013100780c */ /* 0x000fe40003f06070 */
[----:B------:R-:W-:-:S04]  /*10e00*/  IMAD R91, R8, 0x7effffff, RZ ;  /* 0x7effffff085b7824 */ /* 0x000fc800078e02ff */
[----:B------:R-:W-:-:S04]  /*10e10*/  IMAD.HI.U32 R91, R91, 0x7f000001, R8 ;  /* 0x7f0000015b5b7827 */ /* 0x000fc800078e0008 */
[----:B------:R-:W-:-:S04]  /*10e20*/  IMAD.WIDE.U32 R8, R79, R22, RZ ;  /* 0x000000164f087225 */ /* 0x000fc800078e00ff */
[----:B------:R-:W-:Y:S01]  /*10e30*/  IMAD R79, R8, 0x7effffff, RZ ;  /* 0x7effffff084f7824 */ /* 0x000fe200078e02ff */
[----:B------:R-:W-:Y:S01]  /*10e40*/  @P0 IADD3 R49, PT, PT, R49, -0x7f000001, RZ ;  /* 0x80ffffff31310810 */ /* 0x000fe20007ffe0ff */
[----:B------:R-:W-:Y:S02]  /*10e50*/  ISETP.GE.U32.AND P0, PT, R24, 0x7f000001, PT ;  /* 0x7f0000011800780c */ /* 0x000fe40003f06070 */
[----:B------:R-:W-:-:S04]  /*10e60*/  IMAD.HI.U32 R79, R79, 0x7f000001, R8 ;  /* 0x7f0000014f4f7827 */ /* 0x000fc800078e0008 */
[----:B------:R-:W-:Y:S01]  /*10e70*/  IMAD.WIDE.U32 R8, R246, R22, RZ ;  /* 0x00000016f6087225 */ /* 0x000fe200078e00ff */
[----:B------:R-:W-:-:S03]  /*10e80*/  IADD3 R49, PT, PT, R49, R97, RZ ;  /* 0x0000006131317210 */ /* 0x000fc60007ffe0ff */
[----:B------:R-:W-:-:S04]  /*10e90*/  IMAD R65, R8, 0x7effffff, RZ ;  /* 0x7effffff08417824 */ /* 0x000fc800078e02ff */
[----:B------:R-:W-:Y:S01]  /*10ea0*/  IMAD.HI.U32 R65, R65, 0x7f000001, R8 ;  /* 0x7f00000141417827 */ /* 0x000fe200078e0008 */
[----:B------:R-:W-:-:S03]  /*10eb0*/  @P0 IADD3 R24, PT, PT, R24, -0x7f000001, RZ ;  /* 0x80ffffff18180810 */ /* 0x000fc60007ffe0ff */
[----:B------:R-:W-:Y:S01]  /*10ec0*/  IMAD.WIDE.U32 R8, R239, R22, RZ ;  /* 0x00000016ef087225 */ /* 0x000fe200078e00ff */
[----:B------:R-:W-:-:S03]  /*10ed0*/  ISETP.GE.U32.AND P0, PT, R49, 0x7f000001, PT ;  /* 0x7f0000013100780c */ /* 0x000fc60003f06070 */
[----:B------:R-:W-:-:S04]  /*10ee0*/  IMAD R92, R8, 0x7effffff, RZ ;  /* 0x7effffff085c7824 */ /* 0x000fc800078e02ff */
[----:B------:R-:W-:Y:S01]  /*10ef0*/  IMAD.HI.U32 R92, R92, 0x7f000001, R8 ;  /* 0x7f0000015c5c7827 */ /* 0x000fe200078e0008 */
[----:B------:R-:W-:-:S03]  /*10f00*/  IADD3 R61, PT, PT, R93, R61, RZ ;  /* 0x0000003d5d3d7210 */ /* 0x000fc60007ffe0ff */
[----:B------:R-:W-:Y:S01]  /*10f10*/  IMAD.WIDE.U32 R8, R232, R22, RZ ;  /* 0x00000016e8087225 */ /* 0x000fe200078e00ff */
[----:B------:R-:W-:Y:S01]  /*10f20*/  IADD3 R24, PT, PT, R24, R96, RZ ;  /* 0x0000006018187210 */ /* 0x000fe20007ffe0ff */
[----:B------:R0:W-:Y:S02]  /*10f30*/  STL [R1+0x118], R49 ;  /* 0x0001183101007387 */ /* 0x0001e40000100800 */
[----:B------:R-:W-:-:S04]  /*10f40*/  IMAD R93, R8, 0x7effffff, RZ ;  /* 0x7effffff085d7824 */ /* 0x000fc800078e02ff */
[----:B------:R-:W-:Y:S01]  /*10f50*/  IMAD.HI.U32 R93, R93, 0x7f000001, R8 ;  /* 0x7f0000015d5d7827 */ /* 0x000fe200078e0008 */
[----:B0-----:R-:W-:Y:S01]  /*10f60*/  @P0 IADD3 R49, PT, PT, R49, -0x7f000001, RZ ;  /* 0x80ffffff31310810 */ /* 0x001fe20007ffe0ff */
[----:B------:R-:W-:Y:S02]  /*10f70*/  ISETP.GE.U32.AND P0, PT, R24, 0x7f000001, PT ;  /* 0x7f0000011800780c */ /* 0x000fe40003f06070 */
[----:B------:R-:W-:-:S04]  /*10f80*/  IMAD.WIDE.U32 R8, R171, UR6, RZ ;  /* 0x00000006ab087c25 */ /* 0x000fc8000f8e00ff */
[----:B------:R-:W-:Y:S01]  /*10f90*/  IMAD R98, R8, 0x7effffff, RZ ;  /* 0x7effffff08627824 */ /* 0x000fe200078e02ff */
[----:B------:R0:W-:Y:S03]  /*10fa0*/  STL [R1+0x11c], R24 ;  /* 0x00011c1801007387 */ /* 0x0001e60000100800 */
[----:B------:R-:W-:-:S03]  /*10fb0*/  IMAD.HI.U32 R98, R98, 0x7f000001, R8 ;  /* 0x7f00000162627827 */ /* 0x000fc600078e0008 */
[----:B0-----:R-:W-:Y:S02]  /*10fc0*/  @P0 IADD3 R24, PT, PT, R24, -0x7f000001, RZ ;  /* 0x80ffffff18180810 */ /* 0x001fe40007ffe0ff */
[----:B------:R-:W-:-:S13]  /*10fd0*/  ISETP.GE.U32.AND P0, PT, R98, 0x7f000001, PT ;  /* 0x7f0000016200780c */ /* 0x000fda0003f06070 */
[----:B------:R-:W-:Y:S01]  /*10fe0*/  @P0 IADD3 R98, PT, PT, R98, -0x7f000001, RZ ;  /* 0x80ffffff62620810 */ /* 0x000fe20007ffe0ff */
[----:B------:R-:W-:-:S13]  /*10ff0*/  ISETP.GE.U32.AND P0, PT, R59, 0x7f000001, PT ;  /* 0x7f0000013b00780c */ /* 0x000fda0003f06070 */
[----:B------:R-:W-:-:S04]  /*11000*/  @P0 IADD3 R59, PT, PT, R59, -0x7f000001, RZ ;  /* 0x80ffffff3b3b0810 */ /* 0x000fc80007ffe0ff */
[----:B------:R-:W-:Y:S01]  /*11010*/  IADD3 R59, PT, PT, R105, R59, RZ ;  /* 0x0000003b693b7210 */ /* 0x000fe20007ffe0ff */
[----:B------:R-:W-:Y:S01]  /*11020*/  ISETP.GE.U32.AND P1, PT, R61, 0x7f000001, PT ;  /* 0x7f0000013d00780c */ /* 0x000fe20003f26070 */
[----:B------:R-:W-:Y:S01]  /*11030*/  IMAD.WIDE.U32 R8, R6, R172, RZ ;  /* 0x000000ac06087225 */ /* 0x000fe200078e00ff */
[----:B------:R0:W-:Y:S02]  /*11040*/  STL [R1+0x110], R61 ;  /* 0x0001103d01007387 */ /* 0x0001e40000100800 */
[C---:B------:R-:W-:Y:S02]  /*11050*/  ISETP.GE.U32.AND P0, PT, R59.reuse, 0x7f000001, PT ;  /* 0x7f0000013b00780c */ /* 0x040fe40003f06070 */
[----:B------:R-:W3:Y:S11]  /*11060*/  LDG.E R105, desc[UR8][R102.64+0x34] ;  /* 0x0000340866697981 */ /* 0x000ef6000c1e1900 */
[----:B------:R-:W-:Y:S01]  /*11070*/  @P0 IADD3 R59, PT, PT, R59, -0x7f000001, RZ ;  /* 0x80ffffff3b3b0810 */ /* 0x000fe20007ffe0ff */
[----:B------:R-:W-:-:S13]  /*11080*/  ISETP.GE.U32.AND P0, PT, R64, 0x7f000001, PT ;  /* 0x7f0000014000780c */ /* 0x000fda0003f06070 */
[----:B------:R-:W-:-:S04]  /*11090*/  @P0 IADD3 R64, PT, PT, R64, -0x7f000001, RZ ;  /* 0x80ffffff40400810 */ /* 0x000fc80007ffe0ff */
[----:B------:R-:W-:-:S05]  /*110a0*/  IADD3 R64, PT, PT, R104, R64, RZ ;  /* 0x0000004068407210 */ /* 0x000fca0007ffe0ff */
[----:B------:R-:W-:Y:S01]  /*110b0*/  ISETP.GE.U32.AND P0, PT, R64, 0x7f000001, PT ;  /* 0x7f0000014000780c */ /* 0x000fe20003f06070 */
[----:B------:R-:W-:-:S04]  /*110c0*/  IMAD R99, R8, 0x7effffff, RZ ;  /* 0x7effffff08637824 */ /* 0x000fc800078e02ff */
[----:B------:R-:W-:Y:S01]  /*110d0*/  IMAD.HI.U32 R99, R99, 0x7f000001, R8 ;  /* 0x7f00000163637827 */ /* 0x000fe200078e0008 */
[----:B0-----:R-:W-:-:S07]  /*110e0*/  @P1 IADD3 R61, PT, PT, R61, -0x7f000001, RZ ;  /* 0x80ffffff3d3d1810 */ /* 0x001fce0007ffe0ff */
[----:B------:R-:W-:Y:S01]  /*110f0*/  @P0 IADD3 R64, PT, PT, R64, -0x7f000001, RZ ;  /* 0x80ffffff40400810 */ /* 0x000fe20007ffe0ff */
[----:B------:R-:W-:Y:S01]  /*11100*/  ISETP.GE.U32.AND P0, PT, R23, 0x7f000001, PT ;  /* 0x7f0000011700780c */ /* 0x000fe20003f06070 */
[----:B------:R-:W-:-:S12]  /*11110*/  ISETP.GE.U32.AND P1, PT, R99, 0x7f000001, PT ;  /* 0x7f0000016300780c */ /* 0x000fd80003f26070 */
[----:B------:R-:W-:Y:S02]  /*11120*/  @P0 IADD3 R23, PT, PT, R23, -0x7f000001, RZ ;  /* 0x80ffffff17170810 */ /* 0x000fe40007ffe0ff */
[----:B------:R-:W-:Y:S01]  /*11130*/  @P1 IADD3 R99, PT, PT, R99, -0x7f000001, RZ ;  /* 0x80ffffff63631810 */ /* 0x000fe20007ffe0ff */
[----:B------:R-:W-:Y:S01]  /*11140*/  ISETP.GE.U32.AND P1, PT, R55, 0x7f000001, PT ;  /* 0x7f0000013700780c */ /* 0x000fe20003f26070 */
[----:B------:R-:W-:Y:S01]  /*11150*/  IADD3 R23, PT, PT, R101, R23, RZ ;  /* 0x0000001765177210 */ /* 0x000fe20007ffe0ff */
[----:B------:R-:W-:Y:S01]  /*11160*/  IMAD.WIDE.U32 R8, R18, R173, RZ ;  /* 0x000000ad12087225 */ /* 0x000fe200078e00ff */
[----:B------:R-:W-:Y:S01]  /*11170*/  IADD3 R97, PT, PT, R98, R99, RZ ;  /* 0x0000006362617210 */ /* 0x000fe20007ffe0ff */
[----:B------:R-:W4:Y:S02]  /*11180*/  LDG.E R101, desc[UR8][R102.64+0x30] ;  /* 0x0000300866657981 */ /* 0x000f24000c1e1900 */
[----:B------:R-:W-:-:S07]  /*11190*/  ISETP.GE.U32.AND P0, PT, R23, 0x7f000001, PT ;  /* 0x7f0000011700780c */ /* 0x000fce0003f06070 */
[----:B------:R-:W-:Y:S01]  /*111a0*/  @P1 IADD3 R55, PT, PT, R55, -0x7f000001, RZ ;  /* 0x80ffffff37371810 */ /* 0x000fe20007ffe0ff */
[----:B------:R-:W-:Y:S01]  /*111b0*/  ISETP.GE.U32.AND P1, PT, R53, 0x7f000001, PT ;  /* 0x7f0000013500780c */ /* 0x000fe20003f26070 */
[----:B------:R-:W-:Y:S01]  /*111c0*/  IMAD R95, R8, 0x7effffff, RZ ;  /* 0x7effffff085f7824 */ /* 0x000fe200078e02ff */
[----:B------:R-:W3:Y:S03]  /*111d0*/  LDG.E R98, desc[UR8][R102.64+0x2c] ;  /* 0x00002c0866627981 */ /* 0x000ee6000c1e1900 */
[----:B------:R-:W-:Y:S01]  /*111e0*/  @P0 IADD3 R23, PT, PT, R23, -0x7f000001, RZ ;  /* 0x80ffffff17170810 */ /* 0x000fe20007ffe0ff */
[----:B------:R-:W-:-:S07]  /*111f0*/  ISETP.GE.U32.AND P0, PT, R10, 0x7f000001, PT ;  /* 0x7f0000010a00780c */ /* 0x000fce0003f06070 */
[----:B------:R-:W-:Y:S01]  /*11200*/  @P1 IADD3 R53, PT, PT, R53, -0x7f000001, RZ ;  /* 0x80ffffff35351810 */ /* 0x000fe20007ffe0ff */
[----:B------:R-:W-:-:S05]  /*11210*/  ISETP.GE.U32.AND P1, PT, R89, 0x7f000001, PT ;  /* 0x7f0000015900780c */ /* 0x000fca0003f26070 */
[----:B------:R-:W-:-:S04]  /*11220*/  @P0 IADD3 R10, PT, PT, R10, -0x7f000001, RZ ;  /* 0x80ffffff0a0a0810 */ /* 0x000fc80007ffe0ff */
[----:B------:R-:W-:-:S04]  /*11230*/  IADD3 R10, PT, PT, R100, R10, RZ ;  /* 0x0000000a640a7210 */ /* 0x000fc80007ffe0ff */
[----:B------:R-:W-:Y:S01]  /*11240*/  @P1 IADD3 R89, PT, PT, R89, -0x7f000001, RZ ;  /* 0x80ffffff59591810 */ /* 0x000fe20007ffe0ff */
[----:B------:R-:W-:Y:S01]  /*11250*/  ISETP.GE.U32.AND P1, PT, R63, 0x7f000001, PT ;  /* 0x7f0000013f00780c */ /* 0x000fe20003f26070 */
[----:B------:R-:W-:Y:S01]  /*11260*/  ISETP.GE.U32.AND P0, PT, R10, 0x7f000001, PT ;  /* 0x7f0000010a00780c */ /* 0x000fe20003f06070 */
[----:B------:R-:W-:-:S11]  /*11270*/  IMAD.HI.U32 R95, R95, 0x7f000001, R8 ;  /* 0x7f0000015f5f7827 */ /* 0x000fd600078e0008 */
[----:B------:R-:W-:Y:S01]  /*11280*/  @P1 IADD3 R63, PT, PT, R63, -0x7f000001, RZ ;  /* 0x80ffffff3f3f1810 */ /* 0x000fe20007ffe0ff */
[----:B------:R-:W-:Y:S01]  /*11290*/  ISETP.GE.U32.AND P1, PT, R95, 0x7f000001, PT ;  /* 0x7f0000015f00780c */ /* 0x000fe20003f26070 */
[----:B------:R-:W-:Y:S01]  /*112a0*/  @P0 IADD3 R10, PT, PT, R10, -0x7f000001, RZ ;  /* 0x80ffffff0a0a0810 */ /* 0x000fe20007ffe0ff */
[----:B------:R-:W-:-:S11]  /*112b0*/  ISETP.GE.U32.AND P0, PT, R97, 0x7f000001, PT ;  /* 0x7f0000016100780c */ /* 0x000fd60003f06070 */
[----:B------:R-:W-:Y:S02]  /*112c0*/  @P1 IADD3 R95, PT, PT, R95, -0x7f000001, RZ ;  /* 0x80ffffff5f5f1810 */ /* 0x000fe40007ffe0ff */
[----:B------:R-:W-:-:S04]  /*112d0*/  @P0 IADD3 R97, PT, PT, R97, -0x7f000001, RZ ;  /* 0x80ffffff61610810 */ /* 0x000fc80007ffe0ff */
[----:B------:R-:W-:Y:S02]  /*112e0*/  IADD3 R97, PT, PT, R97, R95, RZ ;  /* 0x0000005f61617210 */ /* 0x000fe40007ffe0ff */
[----:B------:R-:W3:Y:S01]  /*112f0*/  LDG.E R95, desc[UR8][R102.64+0x28] ;  /* 0x00002808665f7981 */ /* 0x000ee2000c1e1900 */
[----:B------:R-:W-:-:S04]  /*11300*/  IMAD.WIDE.U32 R8, R19, R174, RZ ;  /* 0x000000ae13087225 */ /* 0x000fc800078e00ff */
[----:B------:R-:W-:Y:S01]  /*11310*/  IMAD R96, R8, 0x7effffff, RZ ;  /* 0x7effffff08607824 */ /* 0x000fe200078e02ff */
[----:B------:R-:W-:-:S03]  /*11320*/  IADD3 R59, PT, PT, R59, R55, RZ ;  /* 0x000000373b3b7210 */ /* 0x000fc60007ffe0ff */
[----:B------:R-:W-:Y:S01]  /*11330*/  IMAD.HI.U32 R96, R96, 0x7f000001, R8 ;  /* 0x7f00000160607827 */ /* 0x000fe200078e0008 */
[----:B------:R0:W-:Y:S03]  /*11340*/  STL [R1+0x114], R90 ;  /* 0x0001145a01007387 */ /* 0x0001e60000100800 */
[----:B------:R-:W-:Y:S01]  /*11350*/  IMAD.WIDE.U32 R8, R20, R175, RZ ;  /* 0x000000af14087225 */ /* 0x000fe200078e00ff */
[----:B------:R-:W-:Y:S01]  /*11360*/  IADD3 R64, PT, PT, R64, R53, RZ ;  /* 0x0000003540407210 */ /* 0x000fe20007ffe0ff */
[----:B------:R-:W-:Y:S02]  /*11370*/  ISETP.GE.U32.AND P0, PT, R59, 0x7f000001, PT ;  /* 0x7f0000013b00780c */ /* 0x000fe40003f06070 */
[----:B0-----:R-:W-:Y:S02]  /*11380*/  IMAD R90, R8, 0x7effffff, RZ ;  /* 0x7effffff085a7824 */ /* 0x001fe400078e02ff */
[----:B------:R-:W-:-:S02]  /*11390*/  ISETP.GE.U32.AND P1, PT, R64, 0x7f000001, PT ;  /* 0x7f0000014000780c */ /* 0x000fc40003f26070 */
[----:B------:R-:W-:Y:S01]  /*113a0*/  IMAD.HI.U32 R90, R90, 0x7f000001, R8 ;  /* 0x7f0000015a5a7827 */ /* 0x000fe200078e0008 */
[----:B------:R0:W-:Y:S03]  /*113b0*/  STL [R1+0x110], R61 ;  /* 0x0001103d01007387 */ /* 0x0001e60000100800 */
[----:B------:R-:W-:Y:S01]  /*113c0*/  IMAD.WIDE.U32 R8, R21, R176, RZ ;  /* 0x000000b015087225 */ /* 0x000fe200078e00ff */
[----:B------:R-:W-:Y:S02]  /*113d0*/  IADD3 R23, PT, PT, R23, R89, RZ ;  /* 0x0000005917177210 */ /* 0x000fe40007ffe0ff */
[----:B------:R-:W-:Y:S01]  /*113e0*/  @P0 IADD3 R59, PT, PT, R59, -0x7f000001, RZ ;  /* 0x80ffffff3b3b0810 */ /* 0x000fe20007ffe0ff */
[----:B0-----:R-:W-:Y:S01]  /*113f0*/  IMAD R61, R8, 0x7effffff, RZ ;  /* 0x7effffff083d7824 */ /* 0x001fe200078e02ff */
[----:B------:R-:W-:Y:S01]  /*11400*/  IADD3 R10, PT, PT, R10, R63, RZ ;  /* 0x0000003f0a0a7210 */ /* 0x000fe20007ffe0ff */
[----:B------:R-:W-:-:S02]  /*11410*/  ISETP.GE.U32.AND P0, PT, R23, 0x7f000001, PT ;  /* 0x7f0000011700780c */ /* 0x000fc40003f06070 */
[----:B------:R-:W-:Y:S01]  /*11420*/  IMAD.HI.U32 R61, R61, 0x7f000001, R8 ;  /* 0x7f0000013d3d7827 */ /* 0x000fe200078e0008 */
[----:B------:R0:W-:Y:S03]  /*11430*/  STL [R1+0x11c], R24 ;  /* 0x00011c1801007387 */ /* 0x0001e60000100800 */
[----:B------:R-:W-:Y:S01]  /*11440*/  IMAD.WIDE.U32 R8, R22, R177, RZ ;  /* 0x000000b116087225 */ /* 0x000fe200078e00ff */
[----:B------:R-:W-:Y:S01]  /*11450*/  @P1 IADD3 R64, PT, PT, R64, -0x7f000001, RZ ;  /* 0x80ffffff40401810 */ /* 0x000fe20007ffe0ff */
[----:B------:R-:W-:Y:S01]  /*11460*/  ISETP.GE.U32.AND P2, PT, R11, 0x7f000001, PT ;  /* 0x7f0000010b00780c */ /* 0x000fe20003f46070 */
[----:B------:R-:W-:Y:S01]  /*11470*/  ISETP.GE.U32.AND P1, PT, R10, 0x7f000001, PT ;  /* 0x7f0000010a00780c */ /* 0x000fe20003f26070 */
[----:B0-----:R-:W-:-:S04]  /*11480*/  IMAD R24, R8, 0x7effffff, RZ ;  /* 0x7effffff08187824 */ /* 0x001fc800078e02ff */
[----:B------:R-:W-:-:S04]  /*11490*/  IMAD.HI.U32 R24, R24, 0x7f000001, R8 ;  /* 0x7f00000118187827 */ /* 0x000fc800078e0008 */
[----:B--2---:R-:W-:Y:S01]  /*114a0*/  IMAD.WIDE.U32 R8, R252, R42, RZ ;  /* 0x0000002afc087225 */ /* 0x004fe200078e00ff */
[----:B------:R-:W-:Y:S01]  /*114b0*/  @P0 IADD3 R23, PT, PT, R23, -0x7f000001, RZ ;  /* 0x80ffffff17170810 */ /* 0x000fe20007ffe0ff */
[----:B------:R-:W-:Y:S02]  /*114c0*/  ISETP.GE.U32.AND P0, PT, R97, 0x7f000001, PT ;  /* 0x7f0000016100780c */ /* 0x000fe40003f06070 */
[----:B------:R-:W-:Y:S01]  /*114d0*/  IMAD R55, R8, 0x7effffff, RZ ;  /* 0x7effffff08377824 */ /* 0x000fe200078e02ff */
[----:B------:R-:W-:Y:S02]  /*114e0*/  @P2 IADD3 R11, PT, PT, R11, -0x7f000001, RZ ;  /* 0x80ffffff0b0b2810 */ /* 0x000fe40007ffe0ff */
[----:B------:R-:W-:Y:S01]  /*114f0*/  @P1 IADD3 R10, PT, PT, R10, -0x7f000001, RZ ;  /* 0x80ffffff0a0a1810 */ /* 0x000fe20007ffe0ff */
[----:B------:R-:W-:Y:S01]  /*11500*/  IMAD.HI.U32 R55, R55, 0x7f000001, R8 ;  /* 0x7f00000137377827 */ /* 0x000fe200078e0008 */
[----:B------:R-:W-:Y:S01]  /*11510*/  ISETP.GE.U32.AND P3, PT, R51, 0x7f000001, PT ;  /* 0x7f0000013300780c */ /* 0x000fe20003f66070 */
[----:B------:R-:W-:-:S02]  /*11520*/  ISETP.GE.U32.AND P1, PT, R96, 0x7f000001, PT ;  /* 0x7f0000016000780c */ /* 0x000fc40003f26070 */
[----:B------:R-:W-:Y:S01]  /*11530*/  IMAD.WIDE.U32 R8, R245, R42, RZ ;  /* 0x0000002af5087225 */ /* 0x000fe200078e00ff */
[----:B------:R-:W-:-:S03]  /*11540*/  IADD3 R59, PT, PT, R59, R11, RZ ;  /* 0x0000000b3b3b7210 */ /* 0x000fc60007ffe0ff */
[----:B------:R-:W-:Y:S01]  /*11550*/  IMAD R53, R8, 0x7effffff, RZ ;  /* 0x7effffff08357824 */ /* 0x000fe200078e02ff */
[----:B------:R-:W-:Y:S01]  /*11560*/  @P0 IADD3 R97, PT, PT, R97, -0x7f000001, RZ ;  /* 0x80ffffff61610810 */ /* 0x000fe20007ffe0ff */
[----:B------:R-:W-:Y:S02]  /*11570*/  ISETP.GE.U32.AND P0, PT, R59, 0x7f000001, PT ;  /* 0x7f0000013b00780c */ /* 0x000fe40003f06070 */
[----:B------:R-:W-:Y:S01]  /*11580*/  IMAD.HI.U32 R53, R53, 0x7f000001, R8 ;  /* 0x7f00000135357827 */ /* 0x000fe200078e0008 */
[----:B------:R0:W-:Y:S03]  /*11590*/  STL [R1+0x118], R49 ;  /* 0x0001183101007387 */ /* 0x0001e60000100800 */
[----:B------:R-:W-:Y:S01]  /*115a0*/  IMAD.WIDE.U32 R8, R238, R42, RZ ;  /* 0x0000002aee087225 */ /* 0x000fe200078e00ff */
[----:B------:R-:W-:Y:S02]  /*115b0*/  @P3 IADD3 R51, PT, PT, R51, -0x7f000001, RZ ;  /* 0x80ffffff33333810 */ /* 0x000fe40007ffe0ff */
[----:B------:R-:W-:Y:S01]  /*115c0*/  @P1 IADD3 R96, PT, PT, R96, -0x7f000001, RZ ;  /* 0x80ffffff60601810 */ /* 0x000fe20007ffe0ff */
[----:B------:R-:W-:Y:S01]  /*115d0*/  ISETP.GE.U32.AND P2, PT, R43, 0x7f000001, PT ;  /* 0x7f0000012b00780c */ /* 0x000fe20003f46070 */
[----:B------:R-:W-:Y:S01]  /*115e0*/  ISETP.GE.U32.AND P1, PT, R77, 0x7f000001, PT ;  /* 0x7f0000014d00780c */ /* 0x000fe20003f26070 */
[----:B0-----:R-:W-:Y:S01]  /*115f0*/  IMAD R49, R8, 0x7effffff, RZ ;  /* 0x7effffff08317824 */ /* 0x001fe200078e02ff */
[----:B------:R-:W-:-:S03]  /*11600*/  IADD3 R51, PT, PT, R64, R51, RZ ;  /* 0x0000003340337210 */ /* 0x000fc60007ffe0ff */
[----:B------:R-:W-:-:S04]  /*11610*/  IMAD.HI.U32 R49, R49, 0x7f000001, R8 ;  /* 0x7f00000131317827 */ /* 0x000fc800078e0008 */
[----:B------:R-:W-:Y:S01]  /*11620*/  IMAD.WIDE.U32 R8, R231, R42, RZ ;  /* 0x0000002ae7087225 */ /* 0x000fe200078e00ff */
        /* <DEDUP_REMOVED lines=11> */
[----:B------:R-:W-:-:S03]  /*116e0*/  @P0 IADD3 R51, PT, PT, R51, -0x7f000001, RZ ;  /* 0x80ffffff33330810 */ /* 0x000fc60007ffe0ff */
[----:B------:R-:W-:Y:S01]  /*116f0*/  IMAD.HI.U32 R89, R89, 0x7f000001, R8 ;  /* 0x7f00000159597827 */ /* 0x000fe200078e0008 */
[----:B------:R-:W-:-:S03]  /*11700*/  ISETP.GE.U32.AND P0, PT, R23, 0x7f000001, PT ;  /* 0x7f0000011700780c */ /* 0x000fc60003f06070 */
[----:B------:R-:W-:Y:S01]  /*11710*/  IMAD.WIDE.U32 R8, R144, R179, RZ ;  /* 0x000000b390087225 */ /* 0x000fe200078e00ff */
[----:B------:R-:W-:Y:S02]  /*11720*/  @P3 IADD3 R57, PT, PT, R57, -0x7f000001, RZ ;  /* 0x80ffffff39393810 */ /* 0x000fe40007ffe0ff */
[----:B------:R-:W-:Y:S01]  /*11730*/  @P1 IADD3 R88, PT, PT, R88, -0x7f000001, RZ ;  /* 0x80ffffff58581810 */ /* 0x000fe20007ffe0ff */
[----:B------:R-:W-:Y:S01]  /*11740*/  IMAD R11, R8, 0x7effffff, RZ ;  /* 0x7effffff080b7824 */ /* 0x000fe200078e02ff */
[----:B------:R-:W-:-:S03]  /*11750*/  ISETP.GE.U32.AND P1, PT, R85, 0x7f000001, PT ;  /* 0x7f0000015500780c */ /* 0x000fc60003f26070 */
[----:B------:R-:W-:Y:S01]  /*11760*/  IMAD.HI.U32 R11, R11, 0x7f000001, R8 ;  /* 0x7f0000010b0b7827 */ /* 0x000fe200078e0008 */
[----:B------:R-:W-:Y:S02]  /*11770*/  IADD3 R57, PT, PT, R10, R57, RZ ;  /* 0x000000390a397210 */ /* 0x000fe40007ffe0ff */
[----:B------:R-:W-:Y:S01]  /*11780*/  IADD3 R96, PT, PT, R97, R96, RZ ;  /* 0x0000006061607210 */ /* 0x000fe20007ffe0ff */
[----:B------:R-:W-:Y:S01]  /*11790*/  IMAD.WIDE.U32 R8, R145, R180, RZ ;  /* 0x000000b491087225 */ /* 0x000fe200078e00ff */
[----:B------:R-:W-:-:S03]  /*117a0*/  @P0 IADD3 R23, PT, PT, R23, -0x7f000001, RZ ;  /* 0x80ffffff17170810 */ /* 0x000fc60007ffe0ff */
[----:B------:R-:W-:Y:S01]  /*117b0*/  IMAD R10, R8, 0x7effffff, RZ ;  /* 0x7effffff080a7824 */ /* 0x000fe200078e02ff */
[----:B------:R-:W-:Y:S01]  /*117c0*/  ISETP.GE.U32.AND P0, PT, R57, 0x7f000001, PT ;  /* 0x7f0000013900780c */ /* 0x000fe20003f06070 */
[----:B------:R-:W-:Y:S02]  /*117d0*/  ISETP.GE.U32.AND P2, PT, R96, 0x7f000001, PT ;  /* 0x7f0000016000780c */ /* 0x000fe40003f46070 */
[----:B------:R-:W-:Y:S01]  /*117e0*/  IMAD.HI.U32 R10, R10, 0x7f000001, R8 ;  /* 0x7f0000010a0a7827 */ /* 0x000fe200078e0008 */
[----:B------:R-:W-:Y:S02]  /*117f0*/  @P1 IADD3 R85, PT, PT, R85, -0x7f000001, RZ ;  /* 0x80ffffff55551810 */ /* 0x000fe40007ffe0ff */
[----:B------:R-:W-:Y:S01]  /*11800*/  IADD3 R51, PT, PT, R51, R88, RZ ;  /* 0x0000005833337210 */ /* 0x000fe20007ffe0ff */
[----:B------:R-:W-:Y:S01]  /*11810*/  ISETP.GE.U32.AND P1, PT, R84, 0x7f000001, PT ;  /* 0x7f0000015400780c */ /* 0x000fe20003f26070 */
[----:B------:R-:W-:-:S05]  /*11820*/  IADD3 R59, PT, PT, R59, R77, RZ ;  /* 0x0000004d3b3b7210 */ /* 0x000fca0007ffe0ff */
[----:B------:R-:W-:Y:S02]  /*11830*/  @P0 IADD3 R57, PT, PT, R57, -0x7f000001, RZ ;  /* 0x80ffffff39390810 */ /* 0x000fe40007ffe0ff */
[----:B------:R-:W-:Y:S01]  /*11840*/  @P2 IADD3 R96, PT, PT, R96, -0x7f000001, RZ ;  /* 0x80ffffff60602810 */ /* 0x000fe20007ffe0ff */
[----:B------:R-:W-:Y:S01]  /*11850*/  ISETP.GE.U32.AND P2, PT, R83, 0x7f000001, PT ;  /* 0x7f0000015300780c */ /* 0x000fe20003f46070 */
[----:B------:R-:W-:-:S03]  /*11860*/  ISETP.GE.U32.AND P0, PT, R59, 0x7f000001, PT ;  /* 0x7f0000013b00780c */ /* 0x000fc60003f06070 */
[----:B------:R-:W-:-:S04]  /*11870*/  @P1 IADD3 R84, PT, PT, R84, -0x7f000001, RZ ;  /* 0x80ffffff54541810 */ /* 0x000fc80007ffe0ff */
[----:B------:R-:W-:-:S05]  /*11880*/  IADD3 R57, PT, PT, R57, R84, RZ ;  /* 0x0000005439397210 */ /* 0x000fca0007ffe0ff */
[----:B------:R-:W-:Y:S02]  /*11890*/  @P2 IADD3 R83, PT, PT, R83, -0x7f000001, RZ ;  /* 0x80ffffff53532810 */ /* 0x000fe40007ffe0ff */
[----:B------:R-:W-:-:S04]  /*118a0*/  @P0 IADD3 R59, PT, PT, R59, -0x7f000001, RZ ;  /* 0x80ffffff3b3b0810 */ /* 0x000fc80007ffe0ff */
[----:B------:R-:W-:Y:S01]  /*118b0*/  IADD3 R59, PT, PT, R59, R83, RZ ;  /* 0x000000533b3b7210 */ /* 0x000fe20007ffe0ff */
[----:B---3--:R-:W-:-:S04]  /*118c0*/  IMAD.WIDE.U32 R8, R95, R181, RZ ;  /* 0x000000b55f087225 */ /* 0x008fc800078e00ff */
        /* <DEDUP_REMOVED lines=10> */
[----:B------:R-:W-:Y:S02]  /*11970*/  IMAD.HI.U32 R83, R83, 0x7f000001, R8 ;  /* 0x7f00000153537827 */ /* 0x000fe400078e0008 */
[----:B------:R-:W0:Y:S02]  /*11980*/  LDC.64 R8, c[0x0][0x380] ;  /* 0x0000e000ff087b82 */ /* 0x000e240000000a00 */
[----:B0-----:R-:W2:Y:S04]  /*11990*/  LDG.E R97, desc[UR8][R8.64+0x38] ;  /* 0x0000380808617981 */ /* 0x001ea8000c1e1900 */
[----:B------:R-:W3:Y:S04]  /*119a0*/  LDG.E R100, desc[UR8][R8.64+0x3c] ;  /* 0x00003c0808647981 */ /* 0x000ee8000c1e1900 */
[----:B------:R-:W4:Y:S04]  /*119b0*/  LDG.E R103, desc[UR8][R8.64+0x40] ;  /* 0x0000400808677981 */ /* 0x000f28000c1e1900 */
[----:B------:R2:W3:Y:S01]  /*119c0*/  LDG.E R104, desc[UR8][R8.64+0x44] ;  /* 0x0000440808687981 */ /* 0x0004e2000c1e1900 */
[----:B------:R-:W-:Y:S01]  /*119d0*/  IADD3 R23, PT, PT, R23, R85, RZ ;  /* 0x0000005517177210 */ /* 0x000fe20007ffe0ff */
[----:B------:R-:W-:-:S04]  /*119e0*/  ISETP.GE.U32.AND P1, PT, R51, 0x7f000001, PT ;  /* 0x7f0000013300780c */ /* 0x000fc80003f26070 */
[----:B------:R-:W-:Y:S01]  /*119f0*/  ISETP.GE.U32.AND P0, PT, R23, 0x7f000001, PT ;  /* 0x7f0000011700780c */ /* 0x000fe20003f06070 */
[----:B------:R-:W-:-:S08]  /*11a00*/  ISETP.GE.U32.AND P3, PT, R90, 0x7f000001, PT ;  /* 0x7f0000015a00780c */ /* 0x000fd00003f66070 */
[----:B------:R-:W-:-:S04]  /*11a10*/  @P1 IADD3 R51, PT, PT, R51, -0x7f000001, RZ ;  /* 0x80ffffff33331810 */ /* 0x000fc80007ffe0ff */
[----:B------:R-:W-:Y:S01]  /*11a20*/  @P0 IADD3 R23, PT, PT, R23, -0x7f000001, RZ ;  /* 0x80ffffff17170810 */ /* 0x000fe20007ffe0ff */
[----:B------:R-:W-:Y:S01]  /*11a30*/  ISETP.GE.U32.AND P0, PT, R57, 0x7f000001, PT ;  /* 0x7f0000013900780c */ /* 0x000fe20003f06070 */
[----:B------:R-:W-:Y:S01]  /*11a40*/  ISETP.GE.U32.AND P1, PT, R81, 0x7f000001, PT ;  /* 0x7f0000015100780c */ /* 0x000fe20003f26070 */
[----:B------:R-:W-:-:S04]  /*11a50*/  @P3 IADD3 R90, PT, PT, R90, -0x7f000001, RZ ;  /* 0x80ffffff5a5a3810 */ /* 0x000fc80007ffe0ff */
[----:B------:R-:W-:-:S07]  /*11a60*/  IADD3 R90, PT, PT, R96, R90, RZ ;  /* 0x0000005a605a7210 */ /* 0x000fce0007ffe0ff */
[----:B------:R-:W-:Y:S01]  /*11a70*/  @P0 IADD3 R57, PT, PT, R57, -0x7f000001, RZ ;  /* 0x80ffffff39390810 */ /* 0x000fe20007ffe0ff */
[----:B------:R-:W-:Y:S01]  /*11a80*/  ISETP.GE.U32.AND P0, PT, R90, 0x7f000001, PT ;  /* 0x7f0000015a00780c */ /* 0x000fe20003f06070 */
[----:B------:R-:W-:Y:S01]  /*11a90*/  @P1 IADD3 R81, PT, PT, R81, -0x7f000001, RZ ;  /* 0x80ffffff51511810 */ /* 0x000fe20007ffe0ff */
[----:B------:R-:W-:Y:S01]  /*11aa0*/  ISETP.GE.U32.AND P1, PT, R91, 0x7f000001, PT ;  /* 0x7f0000015b00780c */ /* 0x000fe20003f26070 */
[----:B------:R-:W-:-:S10]  /*11ab0*/  ISETP.GE.U32.AND P3, PT, R94, 0x7f000001, PT ;  /* 0x7f0000015e00780c */ /* 0x000fd40003f66070 */
[----:B------:R-:W-:Y:S01]  /*11ac0*/  @P0 IADD3 R90, PT, PT, R90, -0x7f000001, RZ ;  /* 0x80ffffff5a5a0810 */ /* 0x000fe20007ffe0ff */
[----:B------:R-:W-:Y:S01]  /*11ad0*/  ISETP.GE.U32.AND P0, PT, R59, 0x7f000001, PT ;  /* 0x7f0000013b00780c */ /* 0x000fe20003f06070 */
[----:B------:R-:W-:Y:S01]  /*11ae0*/  @P1 IADD3 R91, PT, PT, R91, -0x7f000001, RZ ;  /* 0x80ffffff5b5b1810 */ /* 0x000fe20007ffe0ff */
[----:B------:R-:W-:Y:S01]  /*11af0*/  ISETP.GE.U32.AND P1, PT, R61, 0x7f000001, PT ;  /* 0x7f0000013d00780c */ /* 0x000fe20003f26070 */
[----:B------:R-:W-:Y:S01]  /*11b00*/  @P3 IADD3 R94, PT, PT, R94, -0x7f000001, RZ ;  /* 0x80ffffff5e5e3810 */ /* 0x000fe20007ffe0ff */
[----:B------:R-:W-:-:S03]  /*11b10*/  ISETP.GE.U32.AND P2, PT, R65, 0x7f000001, PT ;  /* 0x7f0000014100780c */ /* 0x000fc60003f46070 */
[----:B------:R-:W-:Y:S01]  /*11b20*/  IADD3 R94, PT, PT, R51, R94, RZ ;  /* 0x0000005e335e7210 */ /* 0x000fe20007ffe0ff */
[----:B------:R-:W-:-:S05]  /*11b30*/  ISETP.GE.U32.AND P3, PT, R92, 0x7f000001, PT ;  /* 0x7f0000015c00780c */ /* 0x000fca0003f66070 */
[----:B------:R-:W-:Y:S01]  /*11b40*/  @P0 IADD3 R59, PT, PT, R59, -0x7f000001, RZ ;  /* 0x80ffffff3b3b0810 */ /* 0x000fe20007ffe0ff */
[----:B------:R-:W-:Y:S01]  /*11b50*/  ISETP.GE.U32.AND P0, PT, R94, 0x7f000001, PT ;  /* 0x7f0000015e00780c */ /* 0x000fe20003f06070 */
[----:B------:R-:W-:Y:S01]  /*11b60*/  @P1 IADD3 R61, PT, PT, R61, -0x7f000001, RZ ;  /* 0x80ffffff3d3d1810 */ /* 0x000fe20007ffe0ff */
[----:B------:R-:W-:Y:S01]  /*11b70*/  ISETP.GE.U32.AND P1, PT, R79, 0x7f000001, PT ;  /* 0x7f0000014f00780c */ /* 0x000fe20003f26070 */
[----:B------:R-:W-:Y:S02]  /*11b80*/  IADD3 R57, PT, PT, R57, R91, RZ ;  /* 0x0000005b39397210 */ /* 0x000fe40007ffe0ff */
[----:B------:R-:W-:Y:S02]  /*11b90*/  IADD3 R90, PT, PT, R90, R61, RZ ;  /* 0x0000003d5a5a7210 */ /* 0x000fe40007ffe0ff */
[----:B------:R-:W-:Y:S02]  /*11ba0*/  IADD3 R43, PT, PT, R23, R81, RZ ;  /* 0x00000051172b7210 */ /* 0x000fe40007ffe0ff */
[----:B------:R-:W-:-:S02]  /*11bb0*/  @P2 IADD3 R65, PT, PT, R65, -0x7f000001, RZ ;  /* 0x80ffffff41412810 */ /* 0x000fc40007ffe0ff */
[----:B------:R-:W-:Y:S01]  /*11bc0*/  @P3 IADD3 R92, PT, PT, R92, -0x7f000001, RZ ;  /* 0x80ffffff5c5c3810 */ /* 0x000fe20007ffe0ff */
[----:B------:R-:W-:Y:S01]  /*11bd0*/  ISETP.GE.U32.AND P3, PT, R24, 0x7f000001, PT ;  /* 0x7f0000011800780c */ /* 0x000fe20003f66070 */
[----:B------:R-:W-:Y:S01]  /*11be0*/  ISETP.GE.U32.AND P2, PT, R90, 0x7f000001, PT ;  /* 0x7f0000015a00780c */ /* 0x000fe20003f46070 */
[----:B------:R-:W-:Y:S01]  /*11bf0*/  @P0 IADD3 R94, PT, PT, R94, -0x7f000001, RZ ;  /* 0x80ffffff5e5e0810 */ /* 0x000fe20007ffe0ff */
[----:B------:R-:W-:Y:S01]  /*11c00*/  ISETP.GE.U32.AND P0, PT, R57, 0x7f000001, PT ;  /* 0x7f0000013900780c */ /* 0x000fe20003f06070 */
[----:B------:R-:W-:Y:S01]  /*11c10*/  @P1 IADD3 R79, PT, PT, R79, -0x7f000001, RZ ;  /* 0x80ffffff4f4f1810 */ /* 0x000fe20007ffe0ff */
[----:B------:R-:W-:-:S03]  /*11c20*/  ISETP.GE.U32.AND P1, PT, R43, 0x7f000001, PT ;  /* 0x7f0000012b00780c */ /* 0x000fc60003f26070 */
[----:B------:R-:W-:-:S05]  /*11c30*/  IADD3 R23, PT, PT, R59, R79, RZ ;  /* 0x0000004f3b177210 */ /* 0x000fca0007ffe0ff */
[----:B------:R-:W-:Y:S02]  /*11c40*/  @P3 IADD3 R24, PT, PT, R24, -0x7f000001, RZ ;  /* 0x80ffffff18183810 */ /* 0x000fe40007ffe0ff */
[----:B------:R-:W-:Y:S02]  /*11c50*/  @P2 IADD3 R90, PT, PT, R90, -0x7f000001, RZ ;  /* 0x80ffffff5a5a2810 */ /* 0x000fe40007ffe0ff */
[----:B------:R-:W-:Y:S01]  /*11c60*/  @P0 IADD3 R57, PT, PT, R57, -0x7f000001, RZ ;  /* 0x80ffffff39390810 */ /* 0x000fe20007ffe0ff */
[----:B------:R-:W-:Y:S01]  /*11c70*/  ISETP.GE.U32.AND P0, PT, R23, 0x7f000001, PT ;  /* 0x7f0000011700780c */ /* 0x000fe20003f06070 */
[----:B------:R-:W-:Y:S01]  /*11c80*/  @P1 IADD3 R43, PT, PT, R43, -0x7f000001, RZ ;  /* 0x80ffffff2b2b1810 */ /* 0x000fe20007ffe0ff */
[----:B------:R-:W-:Y:S01]  /*11c90*/  ISETP.GE.U32.AND P1, PT, R93, 0x7f000001, PT ;  /* 0x7f0000015d00780c */ /* 0x000fe20003f26070 */
[----:B------:R-:W-:Y:S01]  /*11ca0*/  IADD3 R24, PT, PT, R90, R24, RZ ;  /* 0x000000185a187210 */ /* 0x000fe20007ffe0ff */
[----:B------:R-:W-:-:S04]  /*11cb0*/  ISETP.GE.U32.AND P5, PT, R89, 0x7f000001, PT ;  /* 0x7f0000015900780c */ /* 0x000fc80003fa6070 */
[----:B------:R-:W-:Y:S01]  /*11cc0*/  ISETP.GE.U32.AND P4, PT, R24, 0x7f000001, PT ;  /* 0x7f0000011800780c */ /* 0x000fe20003f86070 */
[----:B------:R-:W-:-:S04]  /*11cd0*/  IADD3 R65, PT, PT, R94, R65, RZ ;  /* 0x000000415e417210 */ /* 0x000fc80007ffe0ff */
[----:B------:R-:W-:Y:S01]  /*11ce0*/  @P0 IADD3 R23, PT, PT, R23, -0x7f000001, RZ ;  /* 0x80ffffff17170810 */ /* 0x000fe20007ffe0ff */
[----:B------:R-:W-:Y:S01]  /*11cf0*/  ISETP.GE.U32.AND P0, PT, R192, UR6, PT ;  /* 0x00000006c0007c0c */ /* 0x000fe2000bf06070 */
[----:B------:R-:W-:Y:S01]  /*11d00*/  @P1 IADD3 R93, PT, PT, R93, -0x7f000001, RZ ;  /* 0x80ffffff5d5d1810 */ /* 0x000fe20007ffe0ff */
[----:B------:R-:W-:Y:S01]  /*11d10*/  ISETP.GE.U32.AND P3, PT, R53, 0x7f000001, PT ;  /* 0x7f0000013500780c */ /* 0x000fe20003f66070 */
[----:B------:R-:W-:Y:S01]  /*11d20*/  ISETP.GE.U32.AND P1, PT, R65, 0x7f000001, PT ;  /* 0x7f0000014100780c */ /* 0x000fe20003f26070 */
[----:B------:R-:W-:-:S03]  /*11d30*/  @P5 IADD3 R89, PT, PT, R89, -0x7f000001, RZ ;  /* 0x80ffffff59595810 */ /* 0x000fc60007ffe0ff */
[----:B------:R-:W-:-:S04]  /*11d40*/  @P4 IADD3 R24, PT, PT, R24, -0x7f000001, RZ ;  /* 0x80ffffff18184810 */ /* 0x000fc80007ffe0ff */
[----:B------:R-:W-:-:S04]  /*11d50*/  IADD3 R24, PT, PT, R24, R89, RZ ;  /* 0x0000005918187210 */ /* 0x000fc80007ffe0ff */
[----:B------:R-:W-:Y:S02]  /*11d60*/  @P3 IADD3 R53, PT, PT, R53, -0x7f000001, RZ ;  /* 0x80ffffff35353810 */ /* 0x000fe40007ffe0ff */
[----:B------:R-:W-:Y:S02]  /*11d70*/  @P1 IADD3 R65, PT, PT, R65, -0x7f000001, RZ ;  /* 0x80ffffff41411810 */ /* 0x000fe40007ffe0ff */
[----:B------:R-:W-:Y:S02]  /*11d80*/  IADD3 R92, PT, PT, R43, R92, RZ ;  /* 0x0000005c2b5c7210 */ /* 0x000fe40007ffe0ff */
[----:B------:R-:W-:Y:S01]  /*11d90*/  IADD3 R43, PT, PT, R65, R53, RZ ;  /* 0x00000035412b7210 */ /* 0x000fe20007ffe0ff */
[----:B------:R-:W0:Y:S02]  /*11da0*/  LDC.64 R90, c[0x0][0x380] ;  /* 0x0000e000ff5a7b82 */ /* 0x000e240000000a00 */
[----:B0-----:R-:W4:Y:S04]  /*11db0*/  LDG.E R96, desc[UR8][R90.64+0x48] ;  /* 0x000048085a607981 */ /* 0x001f28000c1e1900 */
[----:B------:R-:W4:Y:S04]  /*11dc0*/  LDG.E R99, desc[UR8][R90.64+0x4c] ;  /* 0x00004c085a637981 */ /* 0x000f28000c1e1900 */
[----:B------:R-:W4:Y:S01]  /*11dd0*/  LDG.E R102, desc[UR8][R90.64+0x50] ;  /* 0x000050085a667981 */ /* 0x000f22000c1e1900 */
[----:B--2---:R-:W-:-:S04]  /*11de0*/  IMAD.WIDE.U32 R8, R97, R185, RZ ;  /* 0x000000b961087225 */ /* 0x004fc800078e00ff */
[----:B------:R-:W-:-:S04]  /*11df0*/  IMAD R81, R8, 0x7effffff, RZ ;  /* 0x7effffff08517824 */ /* 0x000fc800078e02ff */
[----:B------:R-:W-:-:S04]  /*11e00*/  IMAD.HI.U32 R81, R81, 0x7f000001, R8 ;  /* 0x7f00000151517827 */ /* 0x000fc800078e0008 */
[----:B---3--:R-:W-:-:S04]  /*11e10*/  IMAD.WIDE.U32 R8, R100, R186, RZ ;  /* 0x000000ba64087225 */ /* 0x008fc800078e00ff */
[----:B------:R-:W-:-:S04]  /*11e20*/  IMAD R51, R8, 0x7effffff, RZ ;  /* 0x7effffff08337824 */ /* 0x000fc800078e02ff */
[----:B------:R-:W-:-:S04]  /*11e30*/  IMAD.HI.U32 R51, R51, 0x7f000001, R8 ;  /* 0x7f00000133337827 */ /* 0x000fc800078e0008 */
[----:B----4-:R-:W-:-:S04]  /*11e40*/  IMAD.WIDE.U32 R8, R103, R187, RZ ;  /* 0x000000bb67087225 */ /* 0x010fc800078e00ff */
[----:B------:R-:W-:-:S04]  /*11e50*/  IMAD R61, R8, 0x7effffff, RZ ;  /* 0x7effffff083d7824 */ /* 0x000fc800078e02ff */
[----:B------:R-:W-:-:S04]  /*11e60*/  IMAD.HI.U32 R61, R61, 0x7f000001, R8 ;  /* 0x7f0000013d3d7827 */ /* 0x000fc800078e0008 */
[----:B------:R-:W-:-:S04]  /*11e70*/  IMAD.WIDE.U32 R8, R104, R188, RZ ;  /* 0x000000bc68087225 */ /* 0x000fc800078e00ff */
[----:B------:R-:W-:-:S04]  /*11e80*/  IMAD R59, R8, 0x7effffff, RZ ;  /* 0x7effffff083b7824 */ /* 0x000fc800078e02ff */
[----:B------:R-:W-:Y:S01]  /*11e90*/  IMAD.HI.U32 R59, R59, 0x7f000001, R8 ;  /* 0x7f0000013b3b7827 */ /* 0x000fe200078e0008 */
[----:B------:R-:W-:-:S04]  /*11ea0*/  IADD3 R8, PT, PT, R192, -UR6, RZ ;  /* 0x80000006c0087c10 */ /* 0x000fc8000fffe0ff */
[----:B------:R-:W-:Y:S01]  /*11eb0*/  @!P0 IADD3 R8, PT, PT, R8, 0x7f000001, RZ ;  /* 0x7f00000108088810 */ /* 0x000fe20007ffe0ff */
[----:B------:R-:W-:-:S04]  /*11ec0*/  ISETP.GE.U32.AND P0, PT, R24, 0x7f000001, PT ;  /* 0x7f0000011800780c */ /* 0x000fc80003f06070 */
[----:B------:R-:W-:-:S04]  /*11ed0*/  IMAD.WIDE.U32 R8, R192, R8, RZ ;  /* 0x00000008c0087225 */ /* 0x000fc800078e00ff */
[----:B------:R-:W-:-:S04]  /*11ee0*/  IMAD R53, R8, 0x7effffff, RZ ;  /* 0x7effffff08357824 */ /* 0x000fc800078e02ff */
[----:B------:R-:W-:Y:S01]  /*11ef0*/  IMAD.HI.U32 R8, R53, 0x7f000001, R8 ;  /* 0x7f00000135087827 */ /* 0x000fe200078e0008 */
[----:B------:R-:W-:-:S04]  /*11f00*/  @P0 IADD3 R24, PT, PT, R24, -0x7f000001, RZ ;  /* 0x80ffffff18180810 */ /* 0x000fc80007ffe0ff */
[----:B------:R-:W-:-:S13]  /*11f10*/  ISETP.GE.U32.AND P0, PT, R8, 0x7f000001, PT ;  /* 0x7f0000010800780c */ /* 0x000fda0003f06070 */
[----:B------:R-:W-:-:S05]  /*11f20*/  @P0 IADD3 R8, PT, PT, R8, -0x7f000001, RZ ;  /* 0x80ffffff08080810 */ /* 0x000fca0007ffe0ff */
[----:B------:R-:W-:-:S04]  /*11f30*/  IMAD.WIDE.U32 R8, R202, R8, RZ ;  /* 0x00000008ca087225 */ /* 0x000fc800078e00ff */
[----:B------:R-:W-:-:S04]  /*11f40*/  IMAD R65, R8, 0x7effffff, RZ ;  /* 0x7effffff08417824 */ /* 0x000fc800078e02ff */
[----:B------:R-:W-:Y:S02]  /*11f50*/  IMAD.HI.U32 R65, R65, 0x7f000001, R8 ;  /* 0x7f00000141417827 */ /* 0x000fe400078e0008 */
[----:B------:R-:W2:Y:S01]  /*11f60*/  LDL.64 R8, [R1+0x100] ;  /* 0x0001000001087983 */ /* 0x000ea20000100a00 */
[----:B------:R-:W-:-:S13]  /*11f70*/  ISETP.GE.U32.AND P1, PT, R11, 0x7f000001, PT ;  /* 0x7f0000010b00780c */ /* 0x000fda0003f26070 */
[----:B------:R-:W-:-:S04]  /*11f80*/  @P1 IADD3 R11, PT, PT, R11, -0x7f000001, RZ ;  /* 0x80ffffff0b0b1810 */ /* 0x000fc80007ffe0ff */
[----:B------:R-:W-:Y:S01]  /*11f90*/  IADD3 R11, PT, PT, R24, R11, RZ ;  /* 0x0000000b180b7210 */ /* 0x000fe20007ffe0ff */
[----:B------:R-:W-:-:S04]  /*11fa0*/  ISETP.GE.U32.AND P1, PT, R10, 0x7f000001, PT ;  /* 0x7f0000010a00780c */ /* 0x000fc80003f26070 */
[----:B------:R-:W-:Y:S01]  /*11fb0*/  ISETP.GE.U32.AND P0, PT, R11, 0x7f000001, PT ;  /* 0x7f0000010b00780c */ /* 0x000fe20003f06070 */
[----:B------:R-:W-:-:S08]  /*11fc0*/  ISETP.GE.U32.AND P2, PT, R55, 0x7f000001, PT ;  /* 0x7f0000013700780c */ /* 0x000fd00003f46070 */
[----:B------:R-:W-:-:S04]  /*11fd0*/  @P1 IADD3 R10, PT, PT, R10, -0x7f000001, RZ ;  /* 0x80ffffff0a0a1810 */ /* 0x000fc80007ffe0ff */
[----:B------:R-:W-:Y:S02]  /*11fe0*/  @P0 IADD3 R11, PT, PT, R11, -0x7f000001, RZ ;  /* 0x80ffffff0b0b0810 */ /* 0x000fe40007ffe0ff */
[----:B------:R-:W-:Y:S02]  /*11ff0*/  IADD3 R64, PT, PT, R57, R93, RZ ;  /* 0x0000005d39407210 */ /* 0x000fe40007ffe0ff */
[----:B------:R-:W-:Y:S01]  /*12000*/  IADD3 R24, PT, PT, R11, R10, RZ ;  /* 0x0000000a0b187210 */ /* 0x000fe20007ffe0ff */
[----:B------:R-:W-:Y:S01]  /*12010*/  IMAD.WIDE.U32 R10, R96, R189, RZ ;  /* 0x000000bd600a7225 */ /* 0x000fe200078e00ff */
[----:B------:R-:W-:-:S03]  /*12020*/  @P2 IADD3 R55, PT, PT, R55, -0x7f000001, RZ ;  /* 0x80ffffff37372810 */ /* 0x000fc60007ffe0ff */
[----:B------:R-:W-:-:S04]  /*12030*/  IMAD R57, R10, 0x7effffff, RZ ;  /* 0x7effffff0a397824 */ /* 0x000fc800078e02ff */
[----:B------:R-:W-:Y:S01]  /*12040*/  IMAD.HI.U32 R57, R57, 0x7f000001, R10 ;  /* 0x7f00000139397827 */ /* 0x000fe200078e000a */
[----:B------:R-:W-:-:S03]  /*12050*/  IADD3 R23, PT, PT, R23, R55, RZ ;  /* 0x0000003717177210 */ /* 0x000fc60007ffe0ff */
[----:B------:R-:W-:-:S04]  /*12060*/  IMAD.WIDE.U32 R10, R99, R190, RZ ;  /* 0x000000be630a7225 */ /* 0x000fc800078e00ff */
[----:B------:R-:W-:-:S04]  /*12070*/  IMAD R55, R10, 0x7effffff, RZ ;  /* 0x7effffff0a377824 */ /* 0x000fc800078e02ff */
[----:B------:R-:W-:-:S04]  /*12080*/  IMAD.HI.U32 R55, R55, 0x7f000001, R10 ;  /* 0x7f00000137377827 */ /* 0x000fc800078e000a */
[----:B------:R-:W-:-:S04]  /*12090*/  IMAD.WIDE.U32 R10, R102, R191, RZ ;  /* 0x000000bf660a7225 */ /* 0x000fc800078e00ff */
[----:B------:R-:W-:-:S04]  /*120a0*/  IMAD R53, R10, 0x7effffff, RZ ;  /* 0x7effffff0a357824 */ /* 0x000fc800078e02ff */
[----:B------:R-:W-:Y:S02]  /*120b0*/  IMAD.HI.U32 R53, R53, 0x7f000001, R10 ;  /* 0x7f00000135357827 */ /* 0x000fe400078e000a */
[----:B--2---:R-:W2:Y:S01]  /*120c0*/  LD.E R10, desc[UR8][R8.64+0x360] ;  /* 0x00036008080a7980 */ /* 0x004ea2000c101900 */
[----:B------:R-:W-:Y:S01]  /*120d0*/  ISETP.GE.U32.AND P1, PT, R88, 0x7f000001, PT ;  /* 0x7f0000015800780c */ /* 0x000fe20003f26070 */
[----:B------:R-:W-:Y:S01]  /*120e0*/  ISETP.GE.U32.AND P0, PT, R24, 0x7f000001, PT ;  /* 0x7f0000011800780c */ /* 0x000fe20003f06070 */
[----:B------:R-:W-:Y:S01]  /*120f0*/  ISETP.GE.U32.AND P4, PT, R65, 0x7f000001, PT ;  /* 0x7f0000014100780c */ /* 0x000fe20003f86070 */
[----:B------:R-:W-:Y:S01]  /*12100*/  ISETP.GE.U32.AND P3, PT, R83, 0x7f000001, PT ;  /* 0x7f0000015300780c */ /* 0x000fe20003f66070 */
[----:B------:R-:W3:Y:S09]  /*12110*/  LD.E R79, desc[UR8][R8.64+0x368] ;  /* 0x00036808084f7980 */ /* 0x000ef2000c101900 */
[----:B------:R-:W-:-:S02]  /*12120*/  @P1 IADD3 R88, PT, PT, R88, -0x7f000001, RZ ;  /* 0x80ffffff58581810 */ /* 0x000fc40007ffe0ff */
[----:B------:R-:W-:-:S04]  /*12130*/  @P0 IADD3 R24, PT, PT, R24, -0x7f000001, RZ ;  /* 0x80ffffff18180810 */ /* 0x000fc80007ffe0ff */
[----:B------:R-:W-:Y:S01]  /*12140*/  IADD3 R24, PT, PT, R24, R88, RZ ;  /* 0x0000005818187210 */ /* 0x000fe20007ffe0ff */
[----:B------:R-:W-:-:S04]  /*12150*/  ISETP.GE.U32.AND P1, PT, R77, 0x7f000001, PT ;  /* 0x7f0000014d00780c */ /* 0x000fc80003f26070 */
[----:B------:R-:W-:-:S09]  /*12160*/  ISETP.GE.U32.AND P0, PT, R24, 0x7f000001, PT ;  /* 0x7f0000011800780c */ /* 0x000fd20003f06070 */
[----:B------:R-:W-:-:S04]  /*12170*/  @P1 IADD3 R77, PT, PT, R77, -0x7f000001, RZ ;  /* 0x80ffffff4d4d1810 */ /* 0x000fc80007ffe0ff */
[----:B------:R-:W-:-:S04]  /*12180*/  @P0 IADD3 R24, PT, PT, R24, -0x7f000001, RZ ;  /* 0x80ffffff18180810 */ /* 0x000fc80007ffe0ff */
[----:B------:R-:W-:Y:S01]  /*12190*/  IADD3 R24, PT, PT, R24, R77, RZ ;  /* 0x0000004d18187210 */ /* 0x000fe20007ffe0ff */
[----:B------:R-:W-:-:S04]  /*121a0*/  ISETP.GE.U32.AND P1, PT, R84, 0x7f000001, PT ;  /* 0x7f0000015400780c */ /* 0x000fc80003f26070 */
[----:B------:R-:W-:Y:S01]  /*121b0*/  ISETP.GE.U32.AND P0, PT, R24, 0x7f000001, PT ;  /* 0x7f0000011800780c */ /* 0x000fe20003f06070 */
[----:B------:R-:W-:-:S08]  /*121c0*/  @P4 IADD3 R65, PT, PT, R65, -0x7f000001, RZ ;  /* 0x80ffffff41414810 */ /* 0x000fd00007ffe0ff */
[----:B------:R-:W-:-:S04]  /*121d0*/  @P1 IADD3 R84, PT, PT, R84, -0x7f000001, RZ ;  /* 0x80ffffff54541810 */ /* 0x000fc80007ffe0ff */
[----:B------:R-:W-:-:S04]  /*121e0*/  @P0 IADD3 R24, PT, PT, R24, -0x7f000001, RZ ;  /* 0x80ffffff18180810 */ /* 0x000fc80007ffe0ff */
[----:B------:R-:W-:-:S05]  /*121f0*/  IADD3 R24, PT, PT, R24, R84, RZ ;  /* 0x0000005418187210 */ /* 0x000fca0007ffe0ff */
[----:B------:R-:W-:Y:S01]  /*12200*/  ISETP.GE.U32.AND P2, PT, R24, 0x7f000001, PT ;  /* 0x7f0000011800780c */ /* 0x000fe20003f46070 */
[----:B------:R-:W-:-:S12]  /*12210*/  @P3 IADD3 R83, PT, PT, R83, -0x7f000001, RZ ;  /* 0x80ffffff53533810 */ /* 0x000fd80007ffe0ff */
[----:B------:R-:W-:-:S04]  /*12220*/  @P2 IADD3 R24, PT, PT, R24, -0x7f000001, RZ ;  /* 0x80ffffff18182810 */ /* 0x000fc80007ffe0ff */
[----:B------:R-:W-:Y:S02]  /*12230*/  IADD3 R24, PT, PT, R24, R83, RZ ;  /* 0x0000005318187210 */ /* 0x000fe40007ffe0ff */
[----:B------:R0:W4:Y:S01]  /*12240*/  LD.E R83, desc[UR8][R8.64+0x36c] ;  /* 0x00036c0808537980 */ /* 0x000122000c101900 */
[----:B--2---:R-:W-:-:S04]  /*12250*/  IMAD.WIDE.U32 R10, R10, R65, RZ ;  /* 0x000000410a0a7225 */ /* 0x004fc800078e00ff */
[----:B------:R-:W-:-:S04]  /*12260*/  IMAD R77, R10, 0x7effffff, RZ ;  /* 0x7effffff0a4d7824 */ /* 0x000fc800078e02ff */
[----:B------:R-:W-:Y:S02]  /*12270*/  IMAD.HI.U32 R10, R77, 0x7f000001, R10 ;  /* 0x7f0000014d0a7827 */ /* 0x000fe400078e000a */
[----:B------:R-:W0:Y:S04]  /*12280*/  LD.E R11, desc[UR8][R8.64+0x364] ;  /* 0x00036408080b7980 */ /* 0x000e28000c101900 */
[----:B------:R-:W2:Y:S01]  /*12290*/  LDL R77, [R1+0x110] ;  /* 0x00011000014d7983 */ /* 0x000ea20000100800 */
[----:B------:R-:W-:Y:S01]  /*122a0*/  ISETP.GE.U32.AND P0, PT, R92, 0x7f000001, PT ;  /* 0x7f0000015c00780c */ /* 0x000fe20003f06070 */
[----:B------:R-:W-:-:S12]  /*122b0*/  ISETP.GE.U32.AND P1, PT, R49, 0x7f000001, PT ;  /* 0x7f0000013100780c */ /* 0x000fd80003f26070 */
[----:B------:R-:W-:Y:S01]  /*122c0*/  @P0 IADD3 R92, PT, PT, R92, -0x7f000001, RZ ;  /* 0x80ffffff5c5c0810 */ /* 0x000fe20007ffe0ff */
[----:B------:R-:W-:Y:S01]  /*122d0*/  ISETP.GE.U32.AND P0, PT, R24, 0x7f000001, PT ;  /* 0x7f0000011800780c */ /* 0x000fe20003f06070 */
[----:B------:R-:W-:Y:S01]  /*122e0*/  @P1 IADD3 R49, PT, PT, R49, -0x7f000001, RZ ;  /* 0x80ffffff31311810 */ /* 0x000fe20007ffe0ff */
[----:B------:R-:W-:-:S11]  /*122f0*/  ISETP.GE.U32.AND P1, PT, R81, 0x7f000001, PT ;  /* 0x7f0000015100780c */ /* 0x000fd60003f26070 */
[----:B------:R-:W-:Y:S01]  /*12300*/  @P0 IADD3 R24, PT, PT, R24, -0x7f000001, RZ ;  /* 0x80ffffff18180810 */ /* 0x000fe20007ffe0ff */
[----:B------:R-:W-:Y:S01]  /*12310*/  ISETP.GE.U32.AND P0, PT, R10, 0x7f000001, PT ;  /* 0x7f0000010a00780c */ /* 0x000fe20003f06070 */
[----:B------:R-:W-:-:S04]  /*12320*/  @P1 IADD3 R81, PT, PT, R81, -0x7f000001, RZ ;  /* 0x80ffffff51511810 */ /* 0x000fc80007ffe0ff */
[----:B------:R-:W-:Y:S02]  /*12330*/  IADD3 R24, PT, PT, R24, R81, RZ ;  /* 0x0000005118187210 */ /* 0x000fe40007ffe0ff */
[----:B------:R-:W4:Y:S06]  /*12340*/  LDL R81, [R1+0x118] ;  /* 0x0001180001517983 */ /* 0x000f2c0000100800 */
[----:B------:R-:W-:Y:S01]  /*12350*/  @P0 IADD3 R10, PT, PT, R10, -0x7f000001, RZ ;  /* 0x80ffffff0a0a0810 */ /* 0x000fe20007ffe0ff */
[----:B0-----:R-:W-:-:S04]  /*12360*/  IMAD.WIDE.U32 R8, R11, R65, RZ ;  /* 0x000000410b087225 */ /* 0x001fc800078e00ff */
[----:B------:R-:W-:-:S04]  /*12370*/  IMAD R11, R8, 0x7effffff, RZ ;  /* 0x7effffff080b7824 */ /* 0x000fc800078e02ff */
[----:B------:R-:W-:-:S04]  /*12380*/  IMAD.HI.U32 R11, R11, 0x7f000001, R8 ;  /* 0x7f0000010b0b7827 */ /* 0x000fc800078e0008 */
[----:B---3--:R-:W-:-:S04]  /*12390*/  IMAD.WIDE.U32 R8, R79, R65, RZ ;  /* 0x000000414f087225 */ /* 0x008fc800078e00ff */
[----:B------:R-:W-:Y:S01]  /*123a0*/  IMAD R79, R8, 0x7effffff, RZ ;  /* 0x7effffff084f7824 */ /* 0x000fe200078e02ff */
[----:B--2---:R-:W-:Y:S02]  /*123b0*/  IADD3 R10, PT, PT, R10, R77, RZ ;  /* 0x0000004d0a0a7210 */ /* 0x004fe40007ffe0ff */
[----:B------:R-:W2:Y:S01]  /*123c0*/  LDL R77, [R1+0x11c] ;  /* 0x00011c00014d7983 */ /* 0x000ea20000100800 */
[----:B------:R-:W-:-:S04]  /*123d0*/  IMAD.HI.U32 R79, R79, 0x7f000001, R8 ;  /* 0x7f0000014f4f7827 */ /* 0x000fc800078e0008 */
[----:B----4-:R-:W-:Y:S02]  /*123e0*/  IMAD.WIDE.U32 R8, R83, R65, RZ ;  /* 0x0000004153087225 */ /* 0x010fe400078e00ff */
[----:B------:R-:W3:Y:S02]  /*123f0*/  LDL R83, [R1+0x114] ;  /* 0x0001140001537983 */ /* 0x000ee40000100800 */
[----:B------:R-:W-:-:S04]  /*12400*/  IMAD R65, R8, 0x7effffff, RZ ;  /* 0x7effffff08417824 */ /* 0x000fc800078e02ff */
[----:B------:R-:W-:Y:S02]  /*12410*/  IMAD.HI.U32 R65, R65, 0x7f000001, R8 ;  /* 0x7f00000141417827 */ /* 0x000fe400078e0008 */
[----:B------:R-:W4:Y:S01]  /*12420*/  LDL.64 R8, [R1+0x100] ;  /* 0x0001000001087983 */ /* 0x000f220000100a00 */
[----:B------:R-:W-:-:S13]  /*12430*/  ISETP.GE.U32.AND P0, PT, R11, 0x7f000001, PT ;  /* 0x7f0000010b00780c */ /* 0x000fda0003f06070 */
[----:B------:R-:W-:Y:S01]  /*12440*/  @P0 IADD3 R11, PT, PT, R11, -0x7f000001, RZ ;  /* 0x80ffffff0b0b0810 */ /* 0x000fe20007ffe0ff */
[----:B------:R-:W-:-:S13]  /*12450*/  ISETP.GE.U32.AND P0, PT, R79, 0x7f000001, PT ;  /* 0x7f0000014f00780c */ /* 0x000fda0003f06070 */
[----:B------:R-:W-:Y:S01]  /*12460*/  @P0 IADD3 R79, PT, PT, R79, -0x7f000001, RZ ;  /* 0x80ffffff4f4f0810 */ /* 0x000fe20007ffe0ff */
[----:B------:R-:W-:-:S03]  /*12470*/  ISETP.GE.U32.AND P0, PT, R65, 0x7f000001, PT ;  /* 0x7f0000014100780c */ /* 0x000fc60003f06070 */
[----:B------:R-:W-:-:S10]  /*12480*/  IADD3 R79, PT, PT, R79, R81, RZ ;  /* 0x000000514f4f7210 */ /* 0x000fd40007ffe0ff */
[----:B------:R-:W-:Y:S01]  /*12490*/  @P0 IADD3 R65, PT, PT, R65, -0x7f000001, RZ ;  /* 0x80ffffff41410810 */ /* 0x000fe20007ffe0ff */
[C---:B------:R-:W-:Y:S01]  /*124a0*/  ISETP.GE.U32.AND P1, PT, R10.reuse, 0x7f000001, PT ;  /* 0x7f0000010a00780c */ /* 0x040fe20003f26070 */
[----:B------:R-:W-:Y:S01]  /*124b0*/  ISETP.GE.U32.AND P2, PT, R79, 0x7f000001, PT ;  /* 0x7f0000014f00780c */ /* 0x000fe20003f46070 */
[----:B------:R0:W-:Y:S04]  /*124c0*/  STL [R1+0x110], R10 ;  /* 0x0001100a01007387 */ /* 0x0001e80000100800 */
[----:B------:R1:W-:Y:S07]  /*124d0*/  STL [R1+0x118], R79 ;  /* 0x0001184f01007387 */ /* 0x0003ee0000100800 */
[----:B0-----:R-:W-:-:S02]  /*124e0*/  @P1 IADD3 R10, PT, PT, R10, -0x7f000001, RZ ;  /* 0x80ffffff0a0a1810 */ /* 0x001fc40007ffe0ff */
[----:B-1----:R-:W-:-:S03]  /*124f0*/  @P2 IADD3 R79, PT, PT, R79, -0x7f000001, RZ ;  /* 0x80ffffff4f4f2810 */ /* 0x002fc60007ffe0ff */
[----:B------:R-:W-:Y:S04]  /*12500*/  STL [R1+0x110], R10 ;  /* 0x0001100a01007387 */ /* 0x000fe80000100800 */
[----:B------:R-:W-:Y:S01]  /*12510*/  STL [R1+0x118], R79 ;  /* 0x0001184f01007387 */ /* 0x000fe20000100800 */
[----:B--2---:R-:W-:Y:S02]  /*12520*/  IADD3 R65, PT, PT, R65, R77, RZ ;  /* 0x0000004d41417210 */ /* 0x004fe40007ffe0ff */
[----:B---3--:R-:W-:-:S03]  /*12530*/  IADD3 R11, PT, PT, R11, R83, RZ ;  /* 0x000000530b0b7210 */ /* 0x008fc60007ffe0ff */
[----:B------:R-:W-:Y:S02]  /*12540*/  ISETP.GE.U32.AND P3, PT, R65, 0x7f000001, PT ;  /* 0x7f0000014100780c */ /* 0x000fe40003f66070 */
[C---:B------:R-:W-:Y:S01]  /*12550*/  ISETP.GE.U32.AND P0, PT, R11.reuse, 0x7f000001, PT ;  /* 0x7f0000010b00780c */ /* 0x040fe20003f06070 */
[----:B------:R0:W-:Y:S04]  /*12560*/  STL [R1+0x114], R11 ;  /* 0x0001140b01007387 */ /* 0x0001e80000100800 */
[----:B------:R1:W-:Y:S08]  /*12570*/  STL [R1+0x11c], R65 ;  /* 0x00011c4101007387 */ /* 0x0003f00000100800 */
[----:B0-----:R-:W-:-:S02]  /*12580*/  @P0 IADD3 R11, PT, PT, R11, -0x7f000001, RZ ;  /* 0x80ffffff0b0b0810 */ /* 0x001fc40007ffe0ff */
[----:B-1----:R-:W-:-:S03]  /*12590*/  @P3 IADD3 R65, PT, PT, R65, -0x7f000001, RZ ;  /* 0x80ffffff41413810 */ /* 0x002fc60007ffe0ff */
[----:B------:R0:W-:Y:S04]  /*125a0*/  STL [R1+0x114], R11 ;  /* 0x0001140b01007387 */ /* 0x0001e80000100800 */
[----:B------:R1:W-:Y:S04]  /*125b0*/  STL [R1+0x11c], R65 ;  /* 0x00011c4101007387 */ /* 0x0003e80000100800 */
[----:B----4-:R-:W2:Y:S01]  /*125c0*/  LD.E R77, desc[UR8][R8.64+0x370] ;  /* 0x00037008084d7980 */ /* 0x010ea2000c101900 */
[C---:B------:R-:W-:Y:S01]  /*125d0*/  ISETP.GE.U32.AND P0, PT, R193.reuse, UR6, PT ;  /* 0x00000006c1007c0c */ /* 0x040fe2000bf06070 */
[----:B------:R-:W-:-:S02]  /*125e0*/  IADD3 R10, PT, PT, R193, -UR6, RZ ;  /* 0x80000006c10a7c10 */ /* 0x000fc4000fffe0ff */
[----:B------:R-:W3:Y:S04]  /*125f0*/  LD.E R83, desc[UR8][R8.64+0x374] ;  /* 0x0003740808537980 */ /* 0x000ee8000c101900 */
[----:B------:R-:W4:Y:S04]  /*12600*/  LD.E R79, desc[UR8][R8.64+0x378] ;  /* 0x00037808084f7980 */ /* 0x000f28000c101900 */
[----:B------:R3:W3:Y:S02]  /*12610*/  LD.E R81, desc[UR8][R8.64+0x37c] ;  /* 0x00037c0808517980 */ /* 0x0006e4000c101900 */
[----:B------:R-:W-:-:S05]  /*12620*/  @!P0 IADD3 R10, PT, PT, R10, 0x7f000001, RZ ;  /* 0x7f0000010a0a8810 */ /* 0x000fca0007ffe0ff */
[----:B0-----:R-:W-:-:S04]  /*12630*/  IMAD.WIDE.U32 R10, R193, R10, RZ ;  /* 0x0000000ac10a7225 */ /* 0x001fc800078e00ff */
[----:B-1----:R-:W-:-:S04]  /*12640*/  IMAD R65, R10, 0x7effffff, RZ ;  /* 0x7effffff0a417824 */ /* 0x002fc800078e02ff */
        /* <DEDUP_REMOVED lines=9> */
[----:B------:R-:W-:-:S04]  /*126e0*/  IMAD R77, R10, 0x7effffff, RZ ;  /* 0x7effffff0a4d7824 */ /* 0x000fc800078e02ff */
[----:B------:R-:W-:Y:S02]  /*126f0*/  IMAD.HI.U32 R10, R77, 0x7f000001, R10 ;  /* 0x7f0000014d0a7827 */ /* 0x000fe400078e000a */
[----:B------:R-:W2:Y:S02]  /*12700*/  LDL R77, [R1+0x110] ;  /* 0x00011000014d7983 */ /* 0x000ea40000100800 */
[----:B---3--:R-:W-:Y:S01]  /*12710*/  IMAD.WIDE.U32 R8, R83, R65, RZ ;  /* 0x0000004153087225 */ /* 0x008fe200078e00ff */
[----:B------:R-:W-:Y:S01]  /*12720*/  ISETP.GE.U32.AND P0, PT, R10, 0x7f000001, PT ;  /* 0x7f0000010a00780c */ /* 0x000fe20003f06070 */
[----:B------:R-:W3:Y:S02]  /*12730*/  LDL R83, [R1+0x118] ;  /* 0x0001180001537983 */ /* 0x000ee40000100800 */
[----:B------:R-:W-:-:S04]  /*12740*/  IMAD R11, R8, 0x7effffff, RZ ;  /* 0x7effffff080b7824 */ /* 0x000fc800078e02ff */
[----:B------:R-:W-:-:S04]  /*12750*/  IMAD.HI.U32 R11, R11, 0x7f000001, R8 ;  /* 0x7f0000010b0b7827 */ /* 0x000fc800078e0008 */
[----:B----4-:R-:W-:Y:S02]  /*12760*/  IMAD.WIDE.U32 R8, R79, R65, RZ ;  /* 0x000000414f087225 */ /* 0x010fe400078e00ff */
[----:B------:R-:W-:Y:S02]  /*12770*/  @P0 IADD3 R10, PT, PT, R10, -0x7f000001, RZ ;  /* 0x80ffffff0a0a0810 */ /* 0x000fe40007ffe0ff */
[----:B------:R-:W-:-:S04]  /*12780*/  IMAD R79, R8, 0x7effffff, RZ ;  /* 0x7effffff084f7824 */ /* 0x000fc800078e02ff */
[----:B------:R-:W-:-:S04]  /*12790*/  IMAD.HI.U32 R79, R79, 0x7f000001, R8 ;  /* 0x7f0000014f4f7827 */ /* 0x000fc800078e0008 */
[----:B------:R-:W-:Y:S02]  /*127a0*/  IMAD.WIDE.U32 R8, R81, R65, RZ ;  /* 0x0000004151087225 */ /* 0x000fe400078e00ff */
[----:B------:R-:W4:Y:S02]  /*127b0*/  LDL R81, [R1+0x114] ;  /* 0x0001140001517983 */ /* 0x000f240000100800 */
[----:B------:R-:W-:-:S04]  /*127c0*/  IMAD R65, R8, 0x7effffff, RZ ;  /* 0x7effffff08417824 */ /* 0x000fc800078e02ff */
[----:B------:R-:W-:Y:S02]  /*127d0*/  IMAD.HI.U32 R65, R65, 0x7f000001, R8 ;  /* 0x7f00000141417827 */ /* 0x000fe400078e0008 */
[----:B------:R-:W4:Y:S01]  /*127e0*/  LDL.64 R8, [R1+0x100] ;  /* 0x0001000001087983 */ /* 0x000f220000100a00 */
[C---:B------:R-:W-:Y:S01]  /*127f0*/  ISETP.GE.U32.AND P0, PT, R11.reuse, 0x7f000001, PT ;  /* 0x7f0000010b00780c */ /* 0x040fe20003f06070 */
[----:B--2---:R-:W-:Y:S02]  /*12800*/  IADD3 R10, PT, PT, R10, R77, RZ ;  /* 0x0000004d0a0a7210 */ /* 0x004fe40007ffe0ff */
[----:B------:R-:W2:Y:S10]  /*12810*/  LDL R77, [R1+0x11c] ;  /* 0x00011c00014d7983 */ /* 0x000eb40000100800 */
[----:B------:R-:W-:Y:S01]  /*12820*/  @P0 IADD3 R11, PT, PT, R11, -0x7f000001, RZ ;  /* 0x80ffffff0b0b0810 */ /* 0x000fe20007ffe0ff */
[----:B------:R-:W-:-:S13]  /*12830*/  ISETP.GE.U32.AND P0, PT, R79, 0x7f000001, PT ;  /* 0x7f0000014f00780c */ /* 0x000fda0003f06070 */
[----:B------:R-:W-:Y:S01]  /*12840*/  @P0 IADD3 R79, PT, PT, R79, -0x7f000001, RZ ;  /* 0x80ffffff4f4f0810 */ /* 0x000fe20007ffe0ff */
[----:B------:R-:W-:-:S03]  /*12850*/  ISETP.GE.U32.AND P0, PT, R65, 0x7f000001, PT ;  /* 0x7f0000014100780c */ /* 0x000fc60003f06070 */
[----:B---3--:R-:W-:-:S10]  /*12860*/  IADD3 R79, PT, PT, R79, R83, RZ ;  /* 0x000000534f4f7210 */ /* 0x008fd40007ffe0ff */
[----:B------:R-:W-:Y:S02]  /*12870*/  @P0 IADD3 R65, PT, PT, R65, -0x7f000001, RZ ;  /* 0x80ffffff41410810 */ /* 0x000fe40007ffe0ff */
[----:B----4-:R-:W-:Y:S01]  /*12880*/  IADD3 R11, PT, PT, R11, R81, RZ ;  /* 0x000000510b0b7210 */ /* 0x010fe20007ffe0ff */
[----:B------:R-:W-:Y:S01]  /*12890*/  ISETP.GE.U32.AND P1, PT, R10, 0x7f000001, PT ;  /* 0x7f0000010a00780c */ /* 0x000fe20003f26070 */
[----:B------:R-:W-:-:S03]  /*128a0*/  ISETP.GE.U32.AND P2, PT, R79, 0x7f000001, PT ;  /* 0x7f0000014f00780c */ /* 0x000fc60003f46070 */
[----:B------:R-:W-:Y:S01]  /*128b0*/  ISETP.GE.U32.AND P0, PT, R11, 0x7f000001, PT ;  /* 0x7f0000010b00780c */ /* 0x000fe20003f06070 */
[----:B------:R0:W-:Y:S04]  /*128c0*/  STL [R1+0x110], R10 ;  /* 0x0001100a01007387 */ /* 0x0001e80000100800 */
[----:B------:R1:W-:Y:S04]  /*128d0*/  STL [R1+0x114], R11 ;  /* 0x0001140b01007387 */ /* 0x0003e80000100800 */
[----:B------:R3:W-:Y:S01]  /*128e0*/  STL [R1+0x118], R79 ;  /* 0x0001184f01007387 */ /* 0x0007e20000100800 */
[----:B0-----:R-:W-:-:S03]  /*128f0*/  @P1 IADD3 R10, PT, PT, R10, -0x7f000001, RZ ;  /* 0x80ffffff0a0a1810 */ /* 0x001fc60007ffe0ff */
[----:B-1----:R-:W-:Y:S02]  /*12900*/  @P0 IADD3 R11, PT, PT, R11, -0x7f000001, RZ ;  /* 0x80ffffff0b0b0810 */ /* 0x002fe40007ffe0ff */
[----:B---3--:R-:W-:Y:S01]  /*12910*/  @P2 IADD3 R79, PT, PT, R79, -0x7f000001, RZ ;  /* 0x80ffffff4f4f2810 */ /* 0x008fe20007ffe0ff */
[----:B------:R-:W-:Y:S04]  /*12920*/  STL [R1+0x110], R10 ;  /* 0x0001100a01007387 */ /* 0x000fe80000100800 */
[----:B------:R-:W-:Y:S04]  /*12930*/  STL [R1+0x114], R11 ;  /* 0x0001140b01007387 */ /* 0x000fe80000100800 */
[----:B------:R-:W-:Y:S01]  /*12940*/  STL [R1+0x118], R79 ;  /* 0x0001184f01007387 */ /* 0x000fe20000100800 */
[----:B--2---:R-:W-:-:S05]  /*12950*/  IADD3 R65, PT, PT, R65, R77, RZ ;  /* 0x0000004d41417210 */ /* 0x004fca0007ffe0ff */
[----:B------:R-:W-:Y:S01]  /*12960*/  ISETP.GE.U32.AND P3, PT, R65, 0x7f000001, PT ;  /* 0x7f0000014100780c */ /* 0x000fe20003f66070 */
[----:B------:R0:W-:-:S12]  /*12970*/  STL [R1+0x11c], R65 ;  /* 0x00011c4101007387 */ /* 0x0001d80000100800 */
[----:B0-----:R-:W-:-:S05]  /*12980*/  @P3 IADD3 R65, PT, PT, R65, -0x7f000001, RZ ;  /* 0x80ffffff41413810 */ /* 0x001fca0007ffe0ff */
[----:B------:R0:W-:Y:S04]  /*12990*/  STL [R1+0x11c], R65 ;  /* 0x00011c4101007387 */ /* 0x0001e80000100800 */
[----:B------:R-:W2:Y:S01]  /*129a0*/  LD.E R77, desc[UR8][R8.64+0x380] ;  /* 0x00038008084d7980 */ /* 0x000ea2000c101900 */
[C---:B------:R-:W-:Y:S01]  /*129b0*/  ISETP.GE.U32.AND P0, PT, R194.reuse, UR6, PT ;  /* 0x00000006c2007c0c */ /* 0x040fe2000bf06070 */
[----:B------:R-:W-:Y:S02]  /*129c0*/  IADD3 R10, PT, PT, R194, -UR6, RZ ;  /* 0x80000006c20a7c10 */ /* 0x000fe4000fffe0ff */
[----:B------:R-:W3:Y:S04]  /*129d0*/  LD.E R83, desc[UR8][R8.64+0x384] ;  /* 0x0003840808537980 */ /* 0x000ee8000c101900 */
[----:B------:R-:W4:Y:S04]  /*129e0*/  LD.E R79, desc[UR8][R8.64+0x388] ;  /* 0x00038808084f7980 */ /* 0x000f28000c101900 */
[----:B------:R3:W3:Y:S02]  /*129f0*/  LD.E R81, desc[UR8][R8.64+0x38c] ;  /* 0x00038c0808517980 */ /* 0x0006e4000c101900 */
[----:B------:R-:W-:-:S05]  /*12a00*/  @!P0 IADD3 R10, PT, PT, R10, 0x7f000001, RZ ;  /* 0x7f0000010a0a8810 */ /* 0x000fca0007ffe0ff */
[----:B------:R-:W-:-:S04]  /*12a10*/  IMAD.WIDE.U32 R10, R194, R10, RZ ;  /* 0x0000000ac20a7225 */ /* 0x000fc800078e00ff */
[----:B0-----:R-:W-:-:S04]  /*12a20*/  IMAD R65, R10, 0x7effffff, RZ ;  /* 0x7effffff0a417824 */ /* 0x001fc800078e02ff */
        /* <DEDUP_REMOVED lines=321> */
[----:B------:R-:W2:Y:S03]  /*13e40*/  LDL R77, [R1+0x110] ;  /* 0x00011000014d7983 */ /* 0x000ea60000100800 */
[----:B------:R-:W-:Y:S01]  /*13e50*/  ISETP.GE.U32.AND P0, PT, R11, 0x7f000001, PT ;  /* 0x7f0000010b00780c */ /* 0x000fe20003f06070 */
[----:B---3--:R-:W-:-:S04]  /*13e60*/  IMAD.WIDE.U32 R8, R83, R65, RZ ;  /* 0x0000004153087225 */ /* 0x008fc800078e00ff */
[----:B------:R-:W-:-:S04]  /*13e70*/  IMAD R10, R8, 0x7effffff, RZ ;  /* 0x7effffff080a7824 */ /* 0x000fc800078e02ff */
[----:B------:R-:W-:-:S04]  /*13e80*/  IMAD.HI.U32 R10, R10, 0x7f000001, R8 ;  /* 0x7f0000010a0a7827 */ /* 0x000fc800078e0008 */
[----:B------:R-:W-:Y:S01]  /*13e90*/  @P0 IADD3 R11, PT, PT, R11, -0x7f000001, RZ ;  /* 0x80ffffff0b0b0810 */ /* 0x000fe20007ffe0ff */
[----:B----4-:R-:W-:-:S04]  /*13ea0*/  IMAD.WIDE.U32 R8, R79, R65, RZ ;  /* 0x000000414f087225 */ /* 0x010fc800078e00ff */
[----:B------:R-:W-:-:S04]  /*13eb0*/  IMAD R79, R8, 0x7effffff, RZ ;  /* 0x7effffff084f7824 */ /* 0x000fc800078e02ff */
[----:B------:R-:W-:-:S04]  /*13ec0*/  IMAD.HI.U32 R79, R79, 0x7f000001, R8 ;  /* 0x7f0000014f4f7827 */ /* 0x000fc800078e0008 */
[----:B------:R-:W-:-:S04]  /*13ed0*/  IMAD.WIDE.U32 R8, R81, R65, RZ ;  /* 0x0000004151087225 */ /* 0x000fc800078e00ff */
[----:B------:R-:W-:-:S04]  /*13ee0*/  IMAD R65, R8, 0x7effffff, RZ ;  /* 0x7effffff08417824 */ /* 0x000fc800078e02ff */
[----:B------:R-:W-:Y:S01]  /*13ef0*/  IMAD.HI.U32 R65, R65, 0x7f000001, R8 ;  /* 0x7f00000141417827 */ /* 0x000fe200078e0008 */
[----:B------:R-:W-:Y:S01]  /*13f00*/  ISETP.GE.U32.AND P0, PT, R10, 0x7f000001, PT ;  /* 0x7f0000010a00780c */ /* 0x000fe20003f06070 */
[----:B--2---:R-:W-:-:S05]  /*13f10*/  IADD3 R11, PT, PT, R11, R77, RZ ;  /* 0x0000004d0b0b7210 */ /* 0x004fca0007ffe0ff */
[----:B------:R0:W-:Y:S04]  /*13f20*/  STL [R1+0x110], R11 ;  /* 0x0001100b01007387 */ /* 0x0001e80000100800 */
[----:B------:R-:W2:Y:S04]  /*13f30*/  LDL R77, [R1+0x114] ;  /* 0x00011400014d7983 */ /* 0x000ea80000100800 */
[----:B------:R-:W3:Y:S04]  /*13f40*/  LDL R81, [R1+0x118] ;  /* 0x0001180001517983 */ /* 0x000ee80000100800 */
[----:B------:R-:W4:Y:S04]  /*13f50*/  LDL R83, [R1+0x11c] ;  /* 0x00011c0001537983 */ /* 0x000f280000100800 */
[----:B------:R-:W4:Y:S01]  /*13f60*/  LDL.64 R8, [R1+0x100] ;  /* 0x0001000001087983 */ /* 0x000f220000100a00 */
[----:B------:R-:W-:Y:S01]  /*13f70*/  @P0 IADD3 R10, PT, PT, R10, -0x7f000001, RZ ;  /* 0x80ffffff0a0a0810 */ /* 0x000fe20007ffe0ff */
[----:B------:R-:W-:-:S13]  /*13f80*/  ISETP.GE.U32.AND P0, PT, R79, 0x7f000001, PT ;  /* 0x7f0000014f00780c */ /* 0x000fda0003f06070 */
[----:B------:R-:W-:Y:S01]  /*13f90*/  @P0 IADD3 R79, PT, PT, R79, -0x7f000001, RZ ;  /* 0x80ffffff4f4f0810 */ /* 0x000fe20007ffe0ff */
[----:B------:R-:W-:Y:S01]  /*13fa0*/  ISETP.GE.U32.AND P0, PT, R65, 0x7f000001, PT ;  /* 0x7f0000014100780c */ /* 0x000fe20003f06070 */
[----:B------:R-:W-:-:S12]  /*13fb0*/  ISETP.GE.U32.AND P1, PT, R11, 0x7f000001, PT ;  /* 0x7f0000010b00780c */ /* 0x000fd80003f26070 */
[----:B------:R-:W-:Y:S02]  /*13fc0*/  @P0 IADD3 R65, PT, PT, R65, -0x7f000001, RZ ;  /* 0x80ffffff41410810 */ /* 0x000fe40007ffe0ff */
[----:B0-----:R-:W-:-:S05]  /*13fd0*/  @P1 IADD3 R11, PT, PT, R11, -0x7f000001, RZ ;  /* 0x80ffffff0b0b1810 */ /* 0x001fca0007ffe0ff */
[----:B------:R-:W-:Y:S01]  /*13fe0*/  STL [R1+0x110], R11 ;  /* 0x0001100b01007387 */ /* 0x000fe20000100800 */
[----:B--2---:R-:W-:Y:S02]  /*13ff0*/  IADD3 R10, PT, PT, R10, R77, RZ ;  /* 0x0000004d0a0a7210 */ /* 0x004fe40007ffe0ff */
[----:B---3--:R-:W-:Y:S02]  /*14000*/  IADD3 R79, PT, PT, R79, R81, RZ ;  /* 0x000000514f4f7210 */ /* 0x008fe40007ffe0ff */
[----:B----4-:R-:W-:Y:S01]  /*14010*/  IADD3 R65, PT, PT, R65, R83, RZ ;  /* 0x0000005341417210 */ /* 0x010fe20007ffe0ff */
[C---:B------:R-:W-:Y:S02]  /*14020*/  ISETP.GE.U32.AND P0, PT, R10.reuse, 0x7f000001, PT ;  /* 0x7f0000010a00780c */ /* 0x040fe40003f06070 */
        /* <DEDUP_REMOVED lines=8> */
[----:B------:R0:W-:Y:S04]  /*140b0*/  STL [R1+0x114], R10 ;  /* 0x0001140a01007387 */ /* 0x0001e80000100800 */
[----:B------:R1:W-:Y:S04]  /*140c0*/  STL [R1+0x118], R79 ;  /* 0x0001184f01007387 */ /* 0x0003e80000100800 */
[----:B------:R2:W-:Y:S04]  /*140d0*/  STL [R1+0x11c], R65 ;  /* 0x00011c4101007387 */ /* 0x0005e80000100800 */
[----:B------:R-:W3:Y:S01]  /*140e0*/  LD.E R77, desc[UR8][R8.64+0x3e0] ;  /* 0x0003e008084d7980 */ /* 0x000ee2000c101900 */
[C---:B------:R-:W-:Y:S01]  /*140f0*/  ISETP.GE.U32.AND P0, PT, R200.reuse, UR6, PT ;  /* 0x00000006c8007c0c */ /* 0x040fe2000bf06070 */
[----:B0-----:R-:W-:-:S02]  /*14100*/  IADD3 R10, PT, PT, R200, -UR6, RZ ;  /* 0x80000006c80a7c10 */ /* 0x001fc4000fffe0ff */
[----:B------:R-:W4:Y:S04]  /*14110*/  LD.E R83, desc[UR8][R8.64+0x3e4] ;  /* 0x0003e40808537980 */ /* 0x000f28000c101900 */
[----:B-1----:R-:W4:Y:S04]  /*14120*/  LD.E R79, desc[UR8][R8.64+0x3e8] ;  /* 0x0003e808084f7980 */ /* 0x002f28000c101900 */
[----:B------:R4:W4:Y:S02]  /*14130*/  LD.E R81, desc[UR8][R8.64+0x3ec] ;  /* 0x0003ec0808517980 */ /* 0x000924000c101900 */
[----:B------:R-:W-:-:S05]  /*14140*/  @!P0 IADD3 R10, PT, PT, R10, 0x7f000001, RZ ;  /* 0x7f0000010a0a8810 */ /* 0x000fca0007ffe0ff */
[----:B------:R-:W-:-:S04]  /*14150*/  IMAD.WIDE.U32 R10, R200, R10, RZ ;  /* 0x0000000ac80a7225 */ /* 0x000fc800078e00ff */
[----:B--2---:R-:W-:-:S04]  /*14160*/  IMAD R65, R10, 0x7effffff, RZ ;  /* 0x7effffff0a417824 */ /* 0x004fc800078e02ff */
        /* <DEDUP_REMOVED lines=9> */
[----:B------:R-:W-:-:S04]  /*14200*/  IMAD R77, R10, 0x7effffff, RZ ;  /* 0x7effffff0a4d7824 */ /* 0x000fc800078e02ff */
[----:B------:R-:W-:Y:S02]  /*14210*/  IMAD.HI.U32 R10, R77, 0x7f000001, R10 ;  /* 0x7f0000014d0a7827 */ /* 0x000fe400078e000a */
[----:B------:R-:W2:Y:S02]  /*14220*/  LDL R77, [R1+0x110] ;  /* 0x00011000014d7983 */ /* 0x000ea40000100800 */
[----:B----4-:R-:W-:Y:S01]  /*14230*/  IMAD.WIDE.U32 R8, R83, R65, RZ ;  /* 0x0000004153087225 */ /* 0x010fe200078e00ff */
[----:B------:R-:W-:Y:S01]  /*14240*/  ISETP.GE.U32.AND P0, PT, R10, 0x7f000001, PT ;  /* 0x7f0000010a00780c */ /* 0x000fe20003f06070 */
[----:B------:R-:W3:Y:S02]  /*14250*/  LDL R83, [R1+0x118] ;  /* 0x0001180001537983 */ /* 0x000ee40000100800 */
[----:B------:R-:W-:-:S04]  /*14260*/  IMAD R11, R8, 0x7effffff, RZ ;  /* 0x7effffff080b7824 */ /* 0x000fc800078e02ff */
[----:B------:R-:W-:-:S04]  /*14270*/  IMAD.HI.U32 R11, R11, 0x7f000001, R8 ;  /* 0x7f0000010b0b7827 */ /* 0x000fc800078e0008 */
[----:B------:R-:W-:Y:S02]  /*14280*/  IMAD.WIDE.U32 R8, R79, R65, RZ ;  /* 0x000000414f087225 */ /* 0x000fe400078e00ff */
        /* <DEDUP_REMOVED lines=99> */
[----:B------:R-:W-:Y:S01]  /*148c0*/  IADD3 R10, PT, PT, R201, -UR6, RZ ;  /* 0x80000006c90a7c10 */ /* 0x000fe2000fffe0ff */
[----:B------:R-:W-:Y:S01]  /*148d0*/  ISETP.GE.U32.AND P1, PT, R51, 0x7f000001, PT ;  /* 0x7f0000013300780c */ /* 0x000fe20003f26070 */
[----:B0-----:R-:W3:Y:S10]  /*148e0*/  LD.E R65, desc[UR8][R8.64+0x404] ;  /* 0x0004040808417980 */ /* 0x001ef4000c101900 */
        /* <DEDUP_REMOVED lines=11> */
[----:B------:R-:W-:Y:S01]  /*149a0*/  ISETP.GE.U32.AND P0, PT, R24, 0x7f000001, PT ;  /* 0x7f0000011800780c */ /* 0x000fe20003f06070 */
[----:B------:R-:W-:Y:S01]  /*149b0*/  @P1 IADD3 R51, PT, PT, R51, -0x7f000001, RZ ;  /* 0x80ffffff33331810 */ /* 0x000fe20007ffe0ff */
[----:B------:R-:W-:-:S11]  /*149c0*/  ISETP.GE.U32.AND P1, PT, R61, 0x7f000001, PT ;  /* 0x7f0000013d00780c */ /* 0x000fd60003f26070 */
[----:B------:R-:W-:-:S04]  /*149d0*/  @P0 IADD3 R24, PT, PT, R24, -0x7f000001, RZ ;  /* 0x80ffffff18180810 */ /* 0x000fc80007ffe0ff */
[----:B------:R-:W-:-:S05]  /*149e0*/  IADD3 R51, PT, PT, R24, R51, RZ ;  /* 0x0000003318337210 */ /* 0x000fca0007ffe0ff */
[----:B------:R-:W-:Y:S01]  /*149f0*/  ISETP.GE.U32.AND P0, PT, R51, 0x7f000001, PT ;  /* 0x7f0000013300780c */ /* 0x000fe20003f06070 */
[----:B------:R-:W0:Y:S01]  /*14a00*/  LDC.64 R84, c[0x0][0x380] ;  /* 0x0000e000ff547b82 */ /* 0x000e220000000a00 */
[----:B------:R-:W-:Y:S01]  /*14a10*/  @P1 IADD3 R61, PT, PT, R61, -0x7f000001, RZ ;  /* 0x80ffffff3d3d1810 */ /* 0x000fe20007ffe0ff */
[----:B0-----:R-:W4:Y:S10]  /*14a20*/  LDG.E R94, desc[UR8][R84.64+0x54] ;  /* 0x00005408545e7981 */ /* 0x001f34000c1e1900 */
[----:B------:R-:W-:Y:S01]  /*14a30*/  @P0 IADD3 R51, PT, PT, R51, -0x7f000001, RZ ;  /* 0x80ffffff33330810 */ /* 0x000fe20007ffe0ff */
[----:B------:R-:W4:Y:S03]  /*14a40*/  LDG.E R93, desc[UR8][R84.64+0x58] ;  /* 0x00005808545d7981 */ /* 0x000f26000c1e1900 */
[----:B------:R-:W-:Y:S01]  /*14a50*/  IADD3 R51, PT, PT, R51, R61, RZ ;  /* 0x0000003d33337210 */ /* 0x000fe20007ffe0ff */
[----:B------:R-:W-:Y:S01]  /*14a60*/  ISETP.GE.U32.AND P1, PT, R59, 0x7f000001, PT ;  /* 0x7f0000013b00780c */ /* 0x000fe20003f26070 */
[----:B------:R-:W-:Y:S01]  /*14a70*/  IADD3 R49, PT, PT, R92, R49, RZ ;  /* 0x000000315c317210 */ /* 0x000fe20007ffe0ff */
[----:B------:R-:W-:Y:S01]  /*14a80*/  ISETP.GE.U32.AND P3, PT, R55, 0x7f000001, PT ;  /* 0x7f0000013700780c */ /* 0x000fe20003f66070 */
[----:B------:R-:W4:Y:S01]  /*14a90*/  LDG.E R92, desc[UR8][R84.64+0x5c] ;  /* 0x00005c08545c7981 */ /* 0x000f22000c1e1900 */
[----:B------:R-:W-:-:S03]  /*14aa0*/  ISETP.GE.U32.AND P0, PT, R51, 0x7f000001, PT ;  /* 0x7f0000013300780c */ /* 0x000fc60003f06070 */
[----:B------:R-:W4:Y:S04]  /*14ab0*/  LDG.E R91, desc[UR8][R84.64+0x60] ;  /* 0x00006008545b7981 */ /* 0x000f28000c1e1900 */
[----:B------:R-:W4:Y:S02]  /*14ac0*/  LDG.E R90, desc[UR8][R84.64+0x64] ;  /* 0x00006408545a7981 */ /* 0x000f24000c1e1900 */
[----:B------:R-:W-:Y:S02]  /*14ad0*/  @P1 IADD3 R59, PT, PT, R59, -0x7f000001, RZ ;  /* 0x80ffffff3b3b1810 */ /* 0x000fe40007ffe0ff */
[----:B------:R-:W4:Y:S02]  /*14ae0*/  LDG.E R89, desc[UR8][R84.64+0x68] ;  /* 0x0000680854597981 */ /* 0x000f24000c1e1900 */
[----:B------:R-:W-:-:S02]  /*14af0*/  @P0 IADD3 R51, PT, PT, R51, -0x7f000001, RZ ;  /* 0x80ffffff33330810 */ /* 0x000fc40007ffe0ff */
[----:B------:R-:W4:Y:S02]  /*14b00*/  LDG.E R88, desc[UR8][R84.64+0x6c] ;  /* 0x00006c0854587981 */ /* 0x000f24000c1e1900 */
[----:B------:R-:W-:Y:S01]  /*14b10*/  IADD3 R51, PT, PT, R51, R59, RZ ;  /* 0x0000003b33337210 */ /* 0x000fe20007ffe0ff */
[----:B------:R-:W-:Y:S01]  /*14b20*/  ISETP.GE.U32.AND P1, PT, R57, 0x7f000001, PT ;  /* 0x7f0000013900780c */ /* 0x000fe20003f26070 */
[----:B------:R-:W4:Y:S03]  /*14b30*/  LDL R61, [R1+0x110] ;  /* 0x00011000013d7983 */ /* 0x000f260000100800 */
[----:B------:R-:W-:-:S09]  /*14b40*/  ISETP.GE.U32.AND P0, PT, R51, 0x7f000001, PT ;  /* 0x7f0000013300780c */ /* 0x000fd20003f06070 */
[----:B------:R-:W-:-:S04]  /*14b50*/  @P1 IADD3 R57, PT, PT, R57, -0x7f000001, RZ ;  /* 0x80ffffff39391810 */ /* 0x000fc80007ffe0ff */
[----:B------:R-:W-:-:S04]  /*14b60*/  @P0 IADD3 R51, PT, PT, R51, -0x7f000001, RZ ;  /* 0x80ffffff33330810 */ /* 0x000fc80007ffe0ff */
[----:B------:R-:W-:-:S05]  /*14b70*/  IADD3 R57, PT, PT, R51, R57, RZ ;  /* 0x0000003933397210 */ /* 0x000fca0007ffe0ff */
[----:B------:R-:W-:Y:S01]  /*14b80*/  ISETP.GE.U32.AND P2, PT, R57, 0x7f000001, PT ;  /* 0x7f0000013900780c */ /* 0x000fe20003f46070 */
[----:B------:R-:W-:-:S12]  /*14b90*/  @P3 IADD3 R55, PT, PT, R55, -0x7f000001, RZ ;  /* 0x80ffffff37373810 */ /* 0x000fd80007ffe0ff */
[----:B------:R-:W-:-:S04]  /*14ba0*/  @P2 IADD3 R57, PT, PT, R57, -0x7f000001, RZ ;  /* 0x80ffffff39392810 */ /* 0x000fc80007ffe0ff */
[----:B------:R-:W-:Y:S02]  /*14bb0*/  IADD3 R59, PT, PT, R57, R55, RZ ;  /* 0x00000037393b7210 */ /* 0x000fe40007ffe0ff */
[----:B------:R-:W4:Y:S01]  /*14bc0*/  LDL R55, [R1+0x114] ;  /* 0x0001140001377983 */ /* 0x000f220000100800 */
[----:B--2---:R-:W-:-:S04]  /*14bd0*/  IMAD.WIDE.U32 R10, R77, R79, RZ ;  /* 0x0000004f4d0a7225 */ /* 0x004fc800078e00ff */
[----:B------:R-:W-:-:S04]  /*14be0*/  IMAD R77, R10, 0x7effffff, RZ ;  /* 0x7effffff0a4d7824 */ /* 0x000fc800078e02ff */
[----:B------:R-:W-:Y:S02]  /*14bf0*/  IMAD.HI.U32 R77, R77, 0x7f000001, R10 ;  /* 0x7f0000014d4d7827 */ /* 0x000fe400078e000a */
[----:B------:R-:W2:Y:S04]  /*14c00*/  LD.E R11, desc[UR8][R8.64+0x408] ;  /* 0x00040808080b7980 */ /* 0x000ea8000c101900 */
[----:B------:R3:W4:Y:S01]  /*14c10*/  LD.E R10, desc[UR8][R8.64+0x40c] ;  /* 0x00040c08080a7980 */ /* 0x000722000c101900 */
[----:B------:R-:W-:Y:S01]  /*14c20*/  ISETP.GE.U32.AND P0, PT, R64, 0x7f000001, PT ;  /* 0x7f0000014000780c */ /* 0x000fe20003f06070 */
[----:B------:R-:W-:Y:S01]  /*14c30*/  ISETP.GE.U32.AND P1, PT, R63, 0x7f000001, PT ;  /* 0x7f0000013f00780c */ /* 0x000fe20003f26070 */
[----:B---3--:R-:W-:-:S11]  /*14c40*/  IMAD.WIDE.U32 R8, R65, R79, RZ ;  /* 0x0000004f41087225 */ /* 0x008fd600078e00ff */
[----:B------:R-:W-:Y:S01]  /*14c50*/  @P0 IADD3 R64, PT, PT, R64, -0x7f000001, RZ ;  /* 0x80ffffff40400810 */ /* 0x000fe20007ffe0ff */
[----:B------:R-:W-:Y:S01]  /*14c60*/  ISETP.GE.U32.AND P0, PT, R77, 0x7f000001, PT ;  /* 0x7f0000014d00780c */ /* 0x000fe20003f06070 */
[----:B------:R-:W-:-:S04]  /*14c70*/  IMAD R65, R8, 0x7effffff, RZ ;  /* 0x7effffff08417824 */ /* 0x000fc800078e02ff */
[----:B------:R-:W-:Y:S01]  /*14c80*/  IMAD.HI.U32 R65, R65, 0x7f000001, R8 ;  /* 0x7f00000141417827 */ /* 0x000fe200078e0008 */
[----:B------:R-:W-:Y:S01]  /*14c90*/  @P1 IADD3 R63, PT, PT, R63, -0x7f000001, RZ ;  /* 0x80ffffff3f3f1810 */ /* 0x000fe20007ffe0ff */
[----:B------:R-:W-:-:S06]  /*14ca0*/  ISETP.GE.U32.AND P1, PT, R53, 0x7f000001, PT ;  /* 0x7f0000013500780c */ /* 0x000fcc0003f26070 */
[----:B------:R-:W-:Y:S01]  /*14cb0*/  @P0 IADD3 R77, PT, PT, R77, -0x7f000001, RZ ;  /* 0x80ffffff4d4d0810 */ /* 0x000fe20007ffe0ff */
[----:B------:R-:W-:-:S06]  /*14cc0*/  ISETP.GE.U32.AND P0, PT, R59, 0x7f000001, PT ;  /* 0x7f0000013b00780c */ /* 0x000fcc0003f06070 */
[----:B------:R-:W-:-:S07]  /*14cd0*/  @P1 IADD3 R53, PT, PT, R53, -0x7f000001, RZ ;  /* 0x80ffffff35351810 */ /* 0x000fce0007ffe0ff */
[----:B------:R-:W-:-:S04]  /*14ce0*/  @P0 IADD3 R59, PT, PT, R59, -0x7f000001, RZ ;  /* 0x80ffffff3b3b0810 */ /* 0x000fc80007ffe0ff */
[----:B------:R-:W-:-:S05]  /*14cf0*/  IADD3 R59, PT, PT, R59, R53, RZ ;  /* 0x000000353b3b7210 */ /* 0x000fca0007ffe0ff */
[----:B------:R-:W-:-:S13]  /*14d00*/  ISETP.GE.U32.AND P0, PT, R59, 0x7f000001, PT ;  /* 0x7f0000013b00780c */ /* 0x000fda0003f06070 */
[----:B------:R-:W-:Y:S02]  /*14d10*/  @P0 IADD3 R59, PT, PT, R59, -0x7f000001, RZ ;  /* 0x80ffffff3b3b0810 */ /* 0x000fe40007ffe0ff */
[----:B------:R-:W-:Y:S01]  /*14d20*/  IADD3 R63, PT, PT, R64, R63, RZ ;  /* 0x0000003f403f7210 */ /* 0x000fe20007ffe0ff */
[----:B--2---:R-:W-:-:S04]  /*14d30*/  IMAD.WIDE.U32 R8, R11, R79, RZ ;  /* 0x0000004f0b087225 */ /* 0x004fc800078e00ff */
[----:B------:R-:W-:-:S04]  /*14d40*/  IMAD R11, R8, 0x7effffff, RZ ;  /* 0x7effffff080b7824 */ /* 0x000fc800078e02ff */
[----:B------:R-:W-:-:S04]  /*14d50*/  IMAD.HI.U32 R11, R11, 0x7f000001, R8 ;  /* 0x7f0000010b0b7827 */ /* 0x000fc800078e0008 */
[----:B----4-:R-:W-:-:S04]  /*14d60*/  IMAD.WIDE.U32 R8, R10, R79, RZ ;  /* 0x0000004f0a087225 */ /* 0x010fc800078e00ff */
[----:B------:R-:W-:-:S04]  /*14d70*/  IMAD R10, R8, 0x7effffff, RZ ;  /* 0x7effffff080a7824 */ /* 0x000fc800078e02ff */
[----:B------:R-:W-:-:S04]  /*14d80*/  IMAD.HI.U32 R10, R10, 0x7f000001, R8 ;  /* 0x7f0000010a0a7827 */ /* 0x000fc800078e0008 */
[----:B------:R-:W-:-:S04]  /*14d90*/  IMAD.WIDE.U32 R8, R94, R192, RZ ;  /* 0x000000c05e087225 */ /* 0x000fc800078e00ff */
[----:B------:R-:W-:-:S04]  /*14da0*/  IMAD R24, R8, 0x7effffff, RZ ;  /* 0x7effffff08187824 */ /* 0x000fc800078e02ff */
[----:B------:R-:W-:-:S05]  /*14db0*/  IMAD.HI.U32 R24, R24, 0x7f000001, R8 ;  /* 0x7f00000118187827 */ /* 0x000fca00078e0008 */
[----:B------:R-:W-:Y:S01]  /*14dc0*/  ISETP.GE.U32.AND P1, PT, R24, 0x7f000001, PT ;  /* 0x7f0000011800780c */ /* 0x000fe20003f26070 */
[----:B------:R-:W-:-:S04]  /*14dd0*/  IMAD.WIDE.U32 R8, R93, R193, RZ ;  /* 0x000000c15d087225 */ /* 0x000fc800078e00ff */
[----:B------:R-:W-:-:S08]  /*14de0*/  IMAD R51, R8, 0x7effffff, RZ ;  /* 0x7effffff08337824 */ /* 0x000fd000078e02ff */
[----:B------:R-:W-:-:S04]  /*14df0*/  @P1 IADD3 R24, PT, PT, R24, -0x7f000001, RZ ;  /* 0x80ffffff18181810 */ /* 0x000fc80007ffe0ff */
[----:B------:R-:W-:Y:S01]  /*14e00*/  IADD3 R24, PT, PT, R59, R24, RZ ;  /* 0x000000183b187210 */ /* 0x000fe20007ffe0ff */
[----:B------:R-:W-:Y:S01]  /*14e10*/  IMAD.HI.U32 R51, R51, 0x7f000001, R8 ;  /* 0x7f00000133337827 */ /* 0x000fe200078e0008 */
[----:B------:R-:W2:Y:S03]  /*14e20*/  LDL R59, [R1+0x118] ;  /* 0x00011800013b7983 */ /* 0x000ea60000100800 */
[----:B------:R-:W-:Y:S01]  /*14e30*/  ISETP.GE.U32.AND P0, PT, R24, 0x7f000001, PT ;  /* 0x7f0000011800780c */ /* 0x000fe20003f06070 */
[----:B------:R-:W-:Y:S01]  /*14e40*/  ISETP.GE.U32.AND P1, PT, R51, 0x7f000001, PT ;  /* 0x7f0000013300780c */ /* 0x000fe20003f26070 */
[----:B------:R-:W-:-:S04]  /*14e50*/  IMAD.WIDE.U32 R8, R92, R194, RZ ;  /* 0x000000c25c087225 */ /* 0x000fc800078e00ff */
[----:B------:R-:W-:-:S07]  /*14e60*/  IMAD R57, R8, 0x7effffff, RZ ;  /* 0x7effffff08397824 */ /* 0x000fce00078e02ff */
[----:B------:R-:W-:Y:S01]  /*14e70*/  @P0 IADD3 R24, PT, PT, R24, -0x7f000001, RZ ;  /* 0x80ffffff18180810 */ /* 0x000fe20007ffe0ff */
[----:B------:R-:W-:Y:S01]  /*14e80*/  ISETP.GE.U32.AND P0, PT, R65, 0x7f000001, PT ;  /* 0x7f0000014100780c */ /* 0x000fe20003f06070 */
[----:B------:R-:W-:Y:S01]  /*14e90*/  @P1 IADD3 R51, PT, PT, R51, -0x7f000001, RZ ;  /* 0x80ffffff33331810 */ /* 0x000fe20007ffe0ff */
[----:B------:R-:W-:-:S03]  /*14ea0*/  IMAD.HI.U32 R57, R57, 0x7f000001, R8 ;  /* 0x7f00000139397827 */ /* 0x000fc600078e0008 */
[----:B------:R-:W-:Y:S02]  /*14eb0*/  IADD3 R24, PT, PT, R24, R51, RZ ;  /* 0x0000003318187210 */ /* 0x000fe40007ffe0ff */
[----:B------:R-:W-:-:S06]  /*14ec0*/  ISETP.GE.U32.AND P1, PT, R57, 0x7f000001, PT ;  /* 0x7f0000013900780c */ /* 0x000fcc0003f26070 */
[----:B------:R-:W-:Y:S01]  /*14ed0*/  @P0 IADD3 R65, PT, PT, R65, -0x7f000001, RZ ;  /* 0x80ffffff41410810 */ /* 0x000fe20007ffe0ff */
[----:B------:R-:W-:-:S03]  /*14ee0*/  ISETP.GE.U32.AND P0, PT, R24, 0x7f000001, PT ;  /* 0x7f0000011800780c */ /* 0x000fc60003f06070 */
[----:B------:R-:W-:Y:S02]  /*14ef0*/  IADD3 R55, PT, PT, R65, R55, RZ ;  /* 0x0000003741377210 */ /* 0x000fe40007ffe0ff */
[----:B------:R-:W0:Y:S01]  /*14f00*/  LDC.64 R64, c[0x0][0x380] ;  /* 0x0000e000ff407b82 */ /* 0x000e220000000a00 */
[----:B------:R-:W-:Y:S01]  /*14f10*/  @P1 IADD3 R57, PT, PT, R57, -0x7f000001, RZ ;  /* 0x80ffffff39391810 */ /* 0x000fe20007ffe0ff */
[----:B0-----:R-:W3:Y:S06]  /*14f20*/  LDG.E R85, desc[UR8][R64.64+0x70] ;  /* 0x0000700840557981 */ /* 0x001eec000c1e1900 */
[----:B------:R-:W-:Y:S01]  /*14f30*/  @P0 IADD3 R24, PT, PT, R24, -0x7f000001, RZ ;  /* 0x80ffffff18180810 */ /* 0x000fe20007ffe0ff */
[----:B------:R-:W4:Y:S03]  /*14f40*/  LDG.E R84, desc[UR8][R64.64+0x74] ;  /* 0x0000740840547981 */ /* 0x000f26000c1e1900 */
[----:B------:R-:W-:Y:S01]  /*14f50*/  IADD3 R57, PT, PT, R24, R57, RZ ;  /* 0x0000003918397210 */ /* 0x000fe20007ffe0ff */
[----:B------:R-:W4:Y:S04]  /*14f60*/  LDG.E R83, desc[UR8][R64.64+0x78] ;  /* 0x0000780840537981 */ /* 0x000f28000c1e1900 */
[----:B------:R-:W4:Y:S01]  /*14f70*/  LDL R24, [R1+0x11c] ;  /* 0x00011c0001187983 */ /* 0x000f220000100800 */
[----:B------:R-:W-:Y:S01]  /*14f80*/  ISETP.GE.U32.AND P0, PT, R11, 0x7f000001, PT ;  /* 0x7f0000010b00780c */ /* 0x000fe20003f06070 */
[----:B------:R-:W-:-:S02]  /*14f90*/  IMAD.WIDE.U32 R8, R91, R195, RZ ;  /* 0x000000c35b087225 */ /* 0x000fc400078e00ff */
[----:B------:R-:W4:Y:S02]  /*14fa0*/  LDG.E R81, desc[UR8][R64.64+0x7c] ;  /* 0x00007c0840517981 */ /* 0x000f24000c1e1900 */
[----:B------:R-:W-:-:S04]  /*14fb0*/  IMAD R53, R8, 0x7effffff, RZ ;  /* 0x7effffff08357824 */ /* 0x000fc800078e02ff */
[----:B------:R-:W-:-:S04]  /*14fc0*/  IMAD.HI.U32 R53, R53, 0x7f000001, R8 ;  /* 0x7f00000135357827 */ /* 0x000fc800078e0008 */
[----:B------:R-:W-:Y:S01]  /*14fd0*/  @P0 IADD3 R11, PT, PT, R11, -0x7f000001, RZ ;  /* 0x80ffffff0b0b0810 */ /* 0x000fe20007ffe0ff */
[----:B------:R-:W-:Y:S01]  /*14fe0*/  ISETP.GE.U32.AND P1, PT, R53, 0x7f000001, PT ;  /* 0x7f0000013500780c */ /* 0x000fe20003f26070 */
[----:B------:R-:W-:Y:S01]  /*14ff0*/  ISETP.GE.U32.AND P0, PT, R57, 0x7f000001, PT ;  /* 0x7f0000013900780c */ /* 0x000fe20003f06070 */
[----:B------:R-:W-:-:S04]  /*15000*/  IMAD.WIDE.U32 R8, R90, R196, RZ ;  /* 0x000000c45a087225 */ /* 0x000fc800078e00ff */
[----:B------:R-:W-:-:S07]  /*15010*/  IMAD R51, R8, 0x7effffff, RZ ;  /* 0x7effffff08337824 */ /* 0x000fce00078e02ff */
[----:B------:R-:W-:Y:S02]  /*15020*/  @P1 IADD3 R53, PT, PT, R53, -0x7f000001, RZ ;  /* 0x80ffffff35351810 */ /* 0x000fe40007ffe0ff */
[----:B------:R-:W-:Y:S01]  /*15030*/  @P0 IADD3 R57, PT, PT, R57, -0x7f000001, RZ ;  /* 0x80ffffff39390810 */ /* 0x000fe20007ffe0ff */
[----:B------:R-:W-:-:S03]  /*15040*/  IMAD.HI.U32 R51, R51, 0x7f000001, R8 ;  /* 0x7f00000133337827 */ /* 0x000fc600078e0008 */
[----:B------:R-:W-:Y:S02]  /*15050*/  IADD3 R57, PT, PT, R57, R53, RZ ;  /* 0x0000003539397210 */ /* 0x000fe40007ffe0ff */
[----:B------:R-:W-:-:S03]  /*15060*/  ISETP.GE.U32.AND P1, PT, R51, 0x7f000001, PT ;  /* 0x7f0000013300780c */ /* 0x000fc60003f26070 */
[----:B------:R-:W-:-:S10]  /*15070*/  ISETP.GE.U32.AND P0, PT, R57, 0x7f000001, PT ;  /* 0x7f0000013900780c */ /* 0x000fd40003f06070 */
[----:B------:R-:W-:-:S03]  /*15080*/  @P1 IADD3 R51, PT, PT, R51, -0x7f000001, RZ ;  /* 0x80ffffff33331810 */ /* 0x000fc60007ffe0ff */
[----:B------:R-:W-:-:S04]  /*15090*/  @P0 IADD3 R57, PT, PT, R57, -0x7f000001, RZ ;  /* 0x80ffffff39390810 */ /* 0x000fc80007ffe0ff */
[----:B------:R-:W-:-:S05]  /*150a0*/  IADD3 R51, PT, PT, R57, R51, RZ ;  /* 0x0000003339337210 */ /* 0x000fca0007ffe0ff */
[----:B------:R-:W-:Y:S01]  /*150b0*/  ISETP.GE.U32.AND P0, PT, R51, 0x7f000001, PT ;  /* 0x7f0000013300780c */ /* 0x000fe20003f06070 */
[----:B------:R-:W-:-:S12]  /*150c0*/  IMAD.WIDE.U32 R8, R89, R197, RZ ;  /* 0x000000c559087225 */ /* 0x000fd800078e00ff */
[----:B------:R-:W-:Y:S01]  /*150d0*/  @P0 IADD3 R51, PT, PT, R51, -0x7f000001, RZ ;  /* 0x80ffffff33330810 */ /* 0x000fe20007ffe0ff */
[----:B------:R-:W-:-:S13]  /*150e0*/  ISETP.GE.U32.AND P0, PT, R10, 0x7f000001, PT ;  /* 0x7f0000010a00780c */ /* 0x000fda0003f06070 */
[----:B------:R-:W-:Y:S02]  /*150f0*/  @P0 IADD3 R10, PT, PT, R10, -0x7f000001, RZ ;  /* 0x80ffffff0a0a0810 */ /* 0x000fe40007ffe0ff */
[----:B------:R-:W-:Y:S01]  /*15100*/  IADD3 R61, PT, PT, R77, R61, RZ ;  /* 0x0000003d4d3d7210 */ /* 0x000fe20007ffe0ff */
[----:B------:R-:W-:Y:S04]  /*15110*/  STL [R1+0x114], R55 ;  /* 0x0001143701007387 */ /* 0x000fe80000100800 */
[C---:B------:R-:W-:Y:S01]  /*15120*/  ISETP.GE.U32.AND P2, PT, R61.reuse, 0x7f000001, PT ;  /* 0x7f0000013d00780c */ /* 0x040fe20003f46070 */
[----:B------:R0:W-:Y:S04]  /*15130*/  STL [R1+0x110], R61 ;  /* 0x0001103d01007387 */ /* 0x0001e80000100800 */
[----:B------:R-:W4:Y:S08]  /*15140*/  LDL.LU R77, [R1+0x1d4] ;  /* 0x0001d400014d7983 */ /* 0x000f300000300800 */
[----:B0-----:R-:W-:Y:S01]  /*15150*/  @P2 IADD3 R61, PT, PT, R61, -0x7f000001, RZ ;  /* 0x80ffffff3d3d2810 */ /* 0x001fe20007ffe0ff */
[----:B------:R-:W-:Y:S01]  /*15160*/  ISETP.GE.U32.AND P2, PT, R55, 0x7f000001, PT ;  /* 0x7f0000013700780c */ /* 0x000fe20003f46070 */
[----:B--2---:R-:W-:Y:S01]  /*15170*/  IADD3 R59, PT, PT, R11, R59, RZ ;  /* 0x0000003b0b3b7210 */ /* 0x004fe20007ffe0ff */
[----:B------:R-:W-:-:S04]  /*15180*/  IMAD R11, R8, 0x7effffff, RZ ;  /* 0x7effffff080b7824 */ /* 0x000fc800078e02ff */
[----:B------:R-:W-:-:S04]  /*15190*/  IMAD.HI.U32 R11, R11, 0x7f000001, R8 ;  /* 0x7f0000010b0b7827 */ /* 0x000fc800078e0008 */
[----:B------:R-:W-:-:S04]  /*151a0*/  IMAD.WIDE.U32 R8, R88, R198, RZ ;  /* 0x000000c658087225 */ /* 0x000fc800078e00ff */
[----:B------:R-:W-:-:S04]  /*151b0*/  IMAD R53, R8, 0x7effffff, RZ ;  /* 0x7effffff08357824 */ /* 0x000fc800078e02ff */
[----:B------:R-:W-:-:S04]  /*151c0*/  IMAD.HI.U32 R53, R53, 0x7f000001, R8 ;  /* 0x7f00000135357827 */ /* 0x000fc800078e0008 */
[----:B---3--:R-:W-:Y:S01]  /*151d0*/  IMAD.WIDE.U32 R8, R85, R199, RZ ;  /* 0x000000c755087225 */ /* 0x008fe200078e00ff */
[----:B----4-:R-:W-:-:S03]  /*151e0*/  IADD3 R10, PT, PT, R10, R24, RZ ;  /* 0x000000180a0a7210 */ /* 0x010fc60007ffe0ff */
        /* <DEDUP_REMOVED lines=8> */
[----:B------:R-:W-:Y:S01]  /*15270*/  @P2 IADD3 R55, PT, PT, R55, -0x7f000001, RZ ;  /* 0x80ffffff37372810 */ /* 0x000fe20007ffe0ff */
[----:B------:R-:W-:-:S07]  /*15280*/  ISETP.GE.U32.AND P2, PT, R59, 0x7f000001, PT ;  /* 0x7f0000013b00780c */ /* 0x000fce0003f46070 */
[----:B------:R-:W-:-:S04]  /*15290*/  @P1 IADD3 R53, PT, PT, R53, -0x7f000001, RZ ;  /* 0x80ffffff35351810 */ /* 0x000fc80007ffe0ff */
[----:B------:R-:W-:Y:S01]  /*152a0*/  @P0 IADD3 R11, PT, PT, R11, -0x7f000001, RZ ;  /* 0x80ffffff0b0b0810 */ /* 0x000fe20007ffe0ff */
[----:B------:R0:W-:Y:S03]  /*152b0*/  STL [R1+0x118], R59 ;  /* 0x0001183b01007387 */ /* 0x0001e60000100800 */
[----:B------:R-:W-:Y:S01]  /*152c0*/  IADD3 R11, PT, PT, R11, R53, RZ ;  /* 0x000000350b0b7210 */ /* 0x000fe20007ffe0ff */
[----:B------:R-:W-:-:S04]  /*152d0*/  ISETP.GE.U32.AND P1, PT, R24, 0x7f000001, PT ;  /* 0x7f0000011800780c */ /* 0x000fc80003f26070 */
[----:B------:R-:W-:Y:S01]  /*152e0*/  ISETP.GE.U32.AND P0, PT, R11, 0x7f000001, PT ;  /* 0x7f0000010b00780c */ /* 0x000fe20003f06070 */
[----:B0-----:R-:W-:Y:S01]  /*152f0*/  @P2 IADD3 R59, PT, PT, R59, -0x7f000001, RZ ;  /* 0x80ffffff3b3b2810 */ /* 0x001fe20007ffe0ff */
[----:B------:R-:W-:Y:S01]  /*15300*/  ISETP.GE.U32.AND P2, PT, R10, 0x7f000001, PT ;  /* 0x7f0000010a00780c */ /* 0x000fe20003f46070 */
[----:B------:R0:W-:Y:S06]  /*15310*/  STL [R1+0x11c], R10 ;  /* 0x00011c0a01007387 */ /* 0x0001ec0000100800 */
[----:B------:R-:W-:-:S04]  /*15320*/  @P1 IADD3 R24, PT, PT, R24, -0x7f000001, RZ ;  /* 0x80ffffff18181810 */ /* 0x000fc80007ffe0ff */
[----:B------:R-:W-:Y:S02]  /*15330*/  @P0 IADD3 R11, PT, PT, R11, -0x7f000001, RZ ;  /* 0x80ffffff0b0b0810 */ /* 0x000fe40007ffe0ff */
[----:B0-----:R-:W-:Y:S02]  /*15340*/  @P2 IADD3 R10, PT, PT, R10, -0x7f000001, RZ ;  /* 0x80ffffff0a0a2810 */ /* 0x001fe40007ffe0ff */
[----:B------:R-:W-:-:S03]  /*15350*/  IADD3 R24, PT, PT, R11, R24, RZ ;  /* 0x000000180b187210 */ /* 0x000fc60007ffe0ff */
[----:B------:R0:W-:Y:S02]  /*15360*/  STL [R1+0x11c], R10 ;  /* 0x00011c0a01007387 */ /* 0x0001e40000100800 */
[----:B0-----:R-:W-:-:S04]  /*15370*/  IMAD.WIDE.U32 R10, R84, R200, RZ ;  /* 0x000000c8540a7225 */ /* 0x001fc800078e00ff */
[----:B------:R-:W-:-:S04]  /*15380*/  IMAD R51, R10, 0x7effffff, RZ ;  /* 0x7effffff0a337824 */ /* 0x000fc800078e02ff */
[----:B------:R-:W-:Y:S01]  /*15390*/  IMAD.HI.U32 R10, R51, 0x7f000001, R10 ;  /* 0x7f000001330a7827 */ /* 0x000fe200078e000a */
[----:B------:R-:W-:-:S04]  /*153a0*/  ISETP.GE.U32.AND P0, PT, R24, 0x7f000001, PT ;  /* 0x7f0000011800780c */ /* 0x000fc80003f06070 */
[----:B------:R-:W-:-:S09]  /*153b0*/  ISETP.GE.U32.AND P1, PT, R10, 0x7f000001, PT ;  /* 0x7f0000010a00780c */ /* 0x000fd20003f26070 */
[----:B------:R-:W-:-:S04]  /*153c0*/  @P0 IADD3 R24, PT, PT, R24, -0x7f000001, RZ ;  /* 0x80ffffff18180810 */ /* 0x000fc80007ffe0ff */
[----:B------:R-:W-:-:S04]  /*153d0*/  @P1 IADD3 R10, PT, PT, R10, -0x7f000001, RZ ;  /* 0x80ffffff0a0a1810 */ /* 0x000fc80007ffe0ff */
[----:B------:R-:W-:Y:S01]  /*153e0*/  IADD3 R24, PT, PT, R24, R10, RZ ;  /* 0x0000000a18187210 */ /* 0x000fe20007ffe0ff */
[----:B------:R-:W-:-:S04]  /*153f0*/  IMAD.WIDE.U32 R10, R83, R147, RZ ;  /* 0x00000093530a7225 */ /* 0x000fc800078e00ff */
        /* <DEDUP_REMOVED lines=14> */
[----:B------:R-:W-:-:S05]  /*154e0*/  IADD3 R10, PT, PT, R24, R10, RZ ;  /* 0x0000000a180a7210 */ /* 0x000fca0007ffe0ff */
[----:B------:R-:W-:-:S13]  /*154f0*/  ISETP.GE.U32.AND P0, PT, R10, 0x7f000001, PT ;  /* 0x7f0000010a00780c */ /* 0x000fda0003f06070 */
[----:B------:R-:W-:-:S05]  /*15500*/  @P0 IADD3 R10, PT, PT, R10, -0x7f000001, RZ ;  /* 0x80ffffff0a0a0810 */ /* 0x000fca0007ffe0ff */
[----:B------:R-:W-:Y:S01]  /*15510*/  ISETP.GE.U32.AND P0, PT, R10, R34, PT ;  /* 0x000000220a00720c */ /* 0x000fe20003f06070 */
[----:B------:R-:W-:-:S12]  /*15520*/  IADD3 R10, PT, PT, -R34, R10, RZ ;  /* 0x0000000a220a7210 */ /* 0x000fd80007ffe1ff */
[----:B------:R-:W-:-:S05]  /*15530*/  @!P0 IADD3 R10, PT, PT, R10, 0x7f000001, RZ ;  /* 0x7f0000010a0a8810 */ /* 0x000fca0007ffe0ff */
[----:B------:R-:W-:-:S04]  /*15540*/  IMAD.WIDE.U32 R10, R202, R10, RZ ;  /* 0x0000000aca0a7225 */ /* 0x000fc800078e00ff */
[----:B------:R-:W-:Y:S01]  /*15550*/  IMAD R51, R10, 0x7effffff, RZ ;  /* 0x7effffff0a337824 */ /* 0x000fe200078e02ff */
[----:B------:R-:W-:Y:S03]  /*15560*/  STL [R1+0x110], R61 ;  /* 0x0001103d01007387 */ /* 0x000fe60000100800 */
[----:B------:R-:W-:Y:S01]  /*15570*/  IMAD.HI.U32 R51, R51, 0x7f000001, R10 ;  /* 0x7f00000133337827 */ /* 0x000fe200078e000a */
[----:B------:R-:W-:Y:S04]  /*15580*/  STL [R1+0x114], R55 ;  /* 0x0001143701007387 */ /* 0x000fe80000100800 */
[----:B------:R-:W-:Y:S04]  /*15590*/  STL [R1+0x118], R59 ;  /* 0x0001183b01007387 */ /* 0x000fe80000100800 */
[----:B--2---:R-:W2:Y:S01]  /*155a0*/  LD.E R10, desc[UR8][R8.64+0x410] ;  /* 0x00041008080a7980 */ /* 0x004ea2000c101900 */
[----:B------:R-:W-:-:S13]  /*155b0*/  ISETP.GE.U32.AND P0, PT, R51, 0x7f000001, PT ;  /* 0x7f0000013300780c */ /* 0x000fda0003f06070 */
[----:B------:R-:W-:-:S05]  /*155c0*/  @P0 IADD3 R51, PT, PT, R51, -0x7f000001, RZ ;  /* 0x80ffffff33330810 */ /* 0x000fca0007ffe0ff */
[----:B--2---:R-:W-:-:S04]  /*155d0*/  IMAD.WIDE.U32 R10, R10, R51, RZ ;  /* 0x000000330a0a7225 */ /* 0x004fc800078e00ff */
[----:B------:R-:W-:-:S04]  /*155e0*/  IMAD R24, R10, 0x7effffff, RZ ;  /* 0x7effffff0a187824 */ /* 0x000fc800078e02ff */
[----:B------:R-:W-:Y:S02]  /*155f0*/  IMAD.HI.U32 R24, R24, 0x7f000001, R10 ;  /* 0x7f00000118187827 */ /* 0x000fe400078e000a */
[----:B------:R-:W2:Y:S02]  /*15600*/  LD.E R10, desc[UR8][R8.64+0x414] ;  /* 0x00041408080a7980 */ /* 0x000ea4000c101900 */
[----:B--2---:R-:W-:-:S04]  /*15610*/  IMAD.WIDE.U32 R10, R10, R51, RZ ;  /* 0x000000330a0a7225 */ /* 0x004fc800078e00ff */
[----:B------:R-:W-:-:S04]  /*15620*/  IMAD R53, R10, 0x7effffff, RZ ;  /* 0x7effffff0a357824 */ /* 0x000fc800078e02ff */
[----:B------:R-:W-:Y:S02]  /*15630*/  IMAD.HI.U32 R11, R53, 0x7f000001, R10 ;  /* 0x7f000001350b7827 */ /* 0x000fe400078e000a */
[----:B------:R-:W2:Y:S04]  /*15640*/  LD.E R10, desc[UR8][R8.64+0x418] ;  /* 0x00041808080a7980 */ /* 0x000ea8000c101900 */
[----:B------:R2:W3:Y:S02]  /*15650*/  LD.E R53, desc[UR8][R8.64+0x41c] ;  /* 0x00041c0808357980 */ /* 0x0004e4000c101900 */
[----:B--2---:R-:W-:-:S04]  /*15660*/  IMAD.WIDE.U32 R8, R10, R51, RZ ;  /* 0x000000330a087225 */ /* 0x004fc800078e00ff */
[----:B------:R-:W-:-:S04]  /*15670*/  IMAD R10, R8, 0x7effffff, RZ ;  /* 0x7effffff080a7824 */ /* 0x000fc800078e02ff */
[----:B------:R-:W-:-:S04]  /*15680*/  IMAD.HI.U32 R10, R10, 0x7f000001, R8 ;  /* 0x7f0000010a0a7827 */ /* 0x000fc800078e0008 */
[----:B---3--:R-:W-:Y:S01]  /*15690*/  IMAD.WIDE.U32 R8, R53, R51, RZ ;  /* 0x0000003335087225 */ /* 0x008fe200078e00ff */
[----:B------:R-:W-:Y:S01]  /*156a0*/  ISETP.GE.U32.AND P0, PT, R24, 0x7f000001, PT ;  /* 0x7f0000011800780c */ /* 0x000fe20003f06070 */
[----:B------:R-:W2:Y:S02]  /*156b0*/  LDL R53, [R1+0x11c] ;  /* 0x00011c0001357983 */ /* 0x000ea40000100800 */
[----:B------:R-:W-:-:S04]  /*156c0*/  IMAD R51, R8, 0x7effffff, RZ ;  /* 0x7effffff08337824 */ /* 0x000fc800078e02ff */
[----:B------:R-:W-:Y:S02]  /*156d0*/  IMAD.HI.U32 R51, R51, 0x7f000001, R8 ;  /* 0x7f00000133337827 */ /* 0x000fe400078e0008 */
[----:B------:R-:W3:Y:S04]  /*156e0*/  LDL R8, [R1+0x110] ;  /* 0x0001100001087983 */ /* 0x000ee80000100800 */
[----:B------:R-:W-:-:S04]  /*156f0*/  @P0 IADD3 R24, PT, PT, R24, -0x7f000001, RZ ;  /* 0x80ffffff18180810 */ /* 0x000fc80007ffe0ff */
[----:B---3--:R-:W-:Y:S02]  /*15700*/  IADD3 R24, PT, PT, R24, R8, RZ ;  /* 0x0000000818187210 */ /* 0x008fe40007ffe0ff */
[----:B------:R-:W3:Y:S03]  /*15710*/  LDL R8, [R1+0x114] ;  /* 0x0001140001087983 */ /* 0x000ee60000100800 */
[----:B------:R-:W-:Y:S01]  /*15720*/  ISETP.GE.U32.AND P0, PT, R24, 0x7f000001, PT ;  /* 0x7f0000011800780c */ /* 0x000fe20003f06070 */
[----:B------:R0:W-:-:S12]  /*15730*/  STL [R1+0x110], R24 ;  /* 0x0001101801007387 */ /* 0x0001d80000100800 */
[----:B0-----:R-:W-:Y:S01]  /*15740*/  @P0 IADD3 R24, PT, PT, R24, -0x7f000001, RZ ;  /* 0x80ffffff18180810 */ /* 0x001fe20007ffe0ff */
[----:B------:R-:W-:-:S13]  /*15750*/  ISETP.GE.U32.AND P0, PT, R11, 0x7f000001, PT ;  /* 0x7f0000010b00780c */ /* 0x000fda0003f06070 */
[----:B------:R-:W-:Y:S01]  /*15760*/  @P0 IADD3 R11, PT, PT, R11, -0x7f000001, RZ ;  /* 0x80ffffff0b0b0810 */ /* 0x000fe20007ffe0ff */
[----:B------:R-:W-:Y:S03]  /*15770*/  STL [R1+0x110], R24 ;  /* 0x0001101801007387 */ /* 0x000fe60000100800 */
[----:B---3--:R-:W-:Y:S02]  /*15780*/  IADD3 R8, PT, PT, R11, R8, RZ ;  /* 0x000000080b087210 */ /* 0x008fe40007ffe0ff */
[----:B------:R-:W3:Y:S03]  /*15790*/  LDL R11, [R1+0x118] ;  /* 0x00011800010b7983 */ /* 0x000ee60000100800 */
[----:B------:R-:W-:Y:S01]  /*157a0*/  ISETP.GE.U32.AND P0, PT, R8, 0x7f000001, PT ;  /* 0x7f0000010800780c */ /* 0x000fe20003f06070 */
[----:B------:R0:W-:-:S12]  /*157b0*/  STL [R1+0x114], R8 ;  /* 0x0001140801007387 */ /* 0x0001d80000100800 */
[----:B0-----:R-:W-:-:S05]  /*157c0*/  @P0 IADD3 R8, PT, PT, R8, -0x7f000001, RZ ;  /* 0x80ffffff08080810 */ /* 0x001fca0007ffe0ff */
[----:B------:R0:W-:Y:S02]  /*157d0*/  STL [R1+0x114], R8 ;  /* 0x0001140801007387 */ /* 0x0001e40000100800 */
[----:B0-----:R-:W-:-:S04]  /*157e0*/  IMAD.WIDE.U32 R8, R202, R201, RZ ;  /* 0x000000c9ca087225 */ /* 0x001fc800078e00ff */
[----:B------:R-:W-:-:S04]  /*157f0*/  IMAD R24, R8, 0x7effffff, RZ ;  /* 0x7effffff08187824 */ /* 0x000fc800078e02ff */
[----:B------:R-:W-:Y:S02]  /*15800*/  IMAD.HI.U32 R24, R24, 0x7f000001, R8 ;  /* 0x7f00000118187827 */ /* 0x000fe400078e0008 */
[----:B------:R-:W4:Y:S01]  /*15810*/  LDL.64 R8, [R1+0x100] ;  /* 0x0001000001087983 */ /* 0x000f220000100a00 */
[----:B------:R-:W-:-:S13]  /*15820*/  ISETP.GE.U32.AND P0, PT, R10, 0x7f000001, PT ;  /* 0x7f0000010a00780c */ /* 0x000fda0003f06070 */
[----:B------:R-:W-:-:S04]  /*15830*/  @P0 IADD3 R10, PT, PT, R10, -0x7f000001, RZ ;  /* 0x80ffffff0a0a0810 */ /* 0x000fc80007ffe0ff */
[----:B---3--:R-:W-:-:S05]  /*15840*/  IADD3 R10, PT, PT, R10, R11, RZ ;  /* 0x0000000b0a0a7210 */ /* 0x008fca0007ffe0ff */
[----:B------:R-:W-:Y:S01]  /*15850*/  ISETP.GE.U32.AND P0, PT, R10, 0x7f000001, PT ;  /* 0x7f0000010a00780c */ /* 0x000fe20003f06070 */
[----:B------:R0:W-:-:S12]  /*15860*/  STL [R1+0x118], R10 ;  /* 0x0001180a01007387 */ /* 0x0001d80000100800 */
[----:B0-----:R-:W-:Y:S01]  /*15870*/  @P0 IADD3 R10, PT, PT, R10, -0x7f000001, RZ ;  /* 0x80ffffff0a0a0810 */ /* 0x001fe20007ffe0ff */
[----:B------:R-:W-:-:S13]  /*15880*/  ISETP.GE.U32.AND P0, PT, R51, 0x7f000001, PT ;  /* 0x7f0000013300780c */ /* 0x000fda0003f06070 */
[----:B------:R-:W-:-:S04]  /*15890*/  @P0 IADD3 R51, PT, PT, R51, -0x7f000001, RZ ;  /* 0x80ffffff33330810 */ /* 0x000fc80007ffe0ff */
[----:B--2---:R-:W-:-:S05]  /*158a0*/  IADD3 R64, PT, PT, R51, R53, RZ ;  /* 0x0000003533407210 */ /* 0x004fca0007ffe0ff */
[C---:B------:R-:W-:Y:S01]  /*158b0*/  ISETP.GE.U32.AND P0, PT, R64.reuse, 0x7f000001, PT ;  /* 0x7f0000014000780c */ /* 0x040fe20003f06070 */
[----:B------:R0:W-:Y:S04]  /*158c0*/  STL [R1+0x11c], R64 ;  /* 0x00011c4001007387 */ /* 0x0001e80000100800 */
[----:B------:R4:W-:Y:S08]  /*158d0*/  STL [R1+0x118], R10 ;  /* 0x0001180a01007387 */ /* 0x0009f00000100800 */
[----:B0-----:R-:W-:-:S05]  /*158e0*/  @P0 IADD3 R64, PT, PT, R64, -0x7f000001, RZ ;  /* 0x80ffffff40400810 */ /* 0x001fca0007ffe0ff */
[----:B------:R0:W-:Y:S04]  /*158f0*/  STL [R1+0x11c], R64 ;  /* 0x00011c4001007387 */ /* 0x0001e80000100800 */
[----:B----4-:R-:W2:Y:S01]  /*15900*/  LD.E R10, desc[UR8][R8.64+0x420] ;  /* 0x00042008080a7980 */ /* 0x010ea2000c101900 */
[----:B------:R-:W-:-:S03]  /*15910*/  ISETP.GE.U32.AND P0, PT, R24, 0x7f000001, PT ;  /* 0x7f0000011800780c */ /* 0x000fc60003f06070 */
[----:B------:R-:W3:Y:S10]  /*15920*/  LDL R55, [R1+0x11c] ;  /* 0x00011c0001377983 */ /* 0x000ef40000100800 */
        /* <DEDUP_REMOVED lines=9> */
[----:B------:R2:W4:Y:S01]  /*159c0*/  LD.E R53, desc[UR8][R8.64+0x42c] ;  /* 0x00042c0808357980 */ /* 0x000522000c101900 */
[----:B0-----:R-:W0:Y:S03]  /*159d0*/  LDC.64 R64, c[0x0][0x380] ;  /* 0x0000e000ff407b82 */ /* 0x001e260000000a00 */
[----:B0-----:R-:W3:Y:S01]  /*159e0*/  LDG.E R79, desc[UR8][R64.64+0x80] ;  /* 0x00008008404f7981 */ /* 0x001ee2000c1e1900 */
[----:B--2---:R-:W-:-:S04]  /*159f0*/  IMAD.WIDE.U32 R8, R11, R24, RZ ;  /* 0x000000180b087225 */ /* 0x004fc800078e00ff */
[----:B------:R-:W-:-:S04]  /*15a00*/  IMAD R11, R8, 0x7effffff, RZ ;  /* 0x7effffff080b7824 */ /* 0x000fc800078e02ff */
[----:B------:R-:W-:-:S04]  /*15a10*/  IMAD.HI.U32 R11, R11, 0x7f000001, R8 ;  /* 0x7f0000010b0b7827 */ /* 0x000fc800078e0008 */
[----:B----4-:R-:W-:-:S04]  /*15a20*/  IMAD.WIDE.U32 R8, R53, R24, RZ ;  /* 0x0000001835087225 */ /* 0x010fc800078e00ff */
[----:B------:R-:W-:-:S04]  /*15a30*/  IMAD R24, R8, 0x7effffff, RZ ;  /* 0x7effffff08187824 */ /* 0x000fc800078e02ff */
[----:B------:R-:W-:Y:S02]  /*15a40*/  IMAD.HI.U32 R8, R24, 0x7f000001, R8 ;  /* 0x7f00000118087827 */ /* 0x000fe400078e0008 */
[----:B------:R-:W2:Y:S04]  /*15a50*/  LDL R24, [R1+0x110] ;  /* 0x0001100001187983 */ /* 0x000ea80000100800 */
[----:B------:R-:W4:Y:S01]  /*15a60*/  LDL R9, [R1+0x114] ;  /* 0x0001140001097983 */ /* 0x000f220000100800 */
[----:B------:R-:W-:-:S13]  /*15a70*/  ISETP.GE.U32.AND P0, PT, R51, 0x7f000001, PT ;  /* 0x7f0000013300780c */ /* 0x000fda0003f06070 */
[----:B------:R-:W-:-:S04]  /*15a80*/  @P0 IADD3 R51, PT, PT, R51, -0x7f000001, RZ ;  /* 0x80ffffff33330810 */ /* 0x000fc80007ffe0ff */
[----:B--2---:R-:W-:Y:S02]  /*15a90*/  IADD3 R24, PT, PT, R51, R24, RZ ;  /* 0x0000001833187210 */ /* 0x004fe40007ffe0ff */
[----:B------:R-:W2:Y:S03]  /*15aa0*/  LDL R51, [R1+0x118] ;  /* 0x0001180001337983 */ /* 0x000ea60000100800 */
[----:B------:R-:W-:Y:S01]  /*15ab0*/  ISETP.GE.U32.AND P0, PT, R24, 0x7f000001, PT ;  /* 0x7f0000011800780c */ /* 0x000fe20003f06070 */
[----:B------:R0:W-:-:S12]  /*15ac0*/  STL [R1+0x110], R24 ;  /* 0x0001101801007387 */ /* 0x0001d80000100800 */
[----:B0-----:R-:W-:-:S05]  /*15ad0*/  @P0 IADD3 R24, PT, PT, R24, -0x7f000001, RZ ;  /* 0x80ffffff18180810 */ /* 0x001fca0007ffe0ff */
[----:B------:R0:W-:Y:S04]  /*15ae0*/  STL [R1+0x110], R24 ;  /* 0x0001101801007387 */ /* 0x0001e80000100800 */
[----:B0-----:R-:W2:Y:S01]  /*15af0*/  LDG.E R24, desc[UR8][R64.64+0x84] ;  /* 0x0000840840187981 */ /* 0x001ea2000c1e1900 */
[----:B------:R-:W-:-:S13]  /*15b00*/  ISETP.GE.U32.AND P0, PT, R10, 0x7f000001, PT ;  /* 0x7f0000010a00780c */ /* 0x000fda0003f06070 */
[----:B------:R-:W-:-:S04]  /*15b10*/  @P0 IADD3 R10, PT, PT, R10, -0x7f000001, RZ ;  /* 0x80ffffff0a0a0810 */ /* 0x000fc80007ffe0ff */
[----:B----4-:R-:W-:-:S05]  /*15b20*/  IADD3 R9, PT, PT, R10, R9, RZ ;  /* 0x000000090a097210 */ /* 0x010fca0007ffe0ff */
[----:B------:R-:W-:Y:S01]  /*15b30*/  ISETP.GE.U32.AND P0, PT, R9, 0x7f000001, PT ;  /* 0x7f0000010900780c */ /* 0x000fe20003f06070 */
[----:B------:R0:W-:-:S12]  /*15b40*/  STL [R1+0x114], R9 ;  /* 0x0001140901007387 */ /* 0x0001d80000100800 */
[----:B0-----:R-:W-:Y:S01]  /*15b50*/  @P0 IADD3 R9, PT, PT, R9, -0x7f000001, RZ ;  /* 0x80ffffff09090810 */ /* 0x001fe20007ffe0ff */
[----:B------:R-:W-:-:S13]  /*15b60*/  ISETP.GE.U32.AND P0, PT, R11, 0x7f000001, PT ;  /* 0x7f0000010b00780c */ /* 0x000fda0003f06070 */
[----:B------:R-:W-:Y:S01]  /*15b70*/  @P0 IADD3 R11, PT, PT, R11, -0x7f000001, RZ ;  /* 0x80ffffff0b0b0810 */ /* 0x000fe20007ffe0ff */
[----:B------:R-:W-:Y:S01]  /*15b80*/  ISETP.GE.U32.AND P0, PT, R8, 0x7f000001, PT ;  /* 0x7f0000010800780c */ /* 0x000fe20003f06070 */
[----:B------:R0:W-:-:S12]  /*15b90*/  STL [R1+0x114], R9 ;  /* 0x0001140901007387 */ /* 0x0001d80000100800 */
[----:B------:R-:W-:-:S04]  /*15ba0*/  @P0 IADD3 R8, PT, PT, R8, -0x7f000001, RZ ;  /* 0x80ffffff08080810 */ /* 0x000fc80007ffe0ff */
[----:B---3--:R-:W-:Y:S02]  /*15bb0*/  IADD3 R55, PT, PT, R8, R55, RZ ;  /* 0x0000003708377210 */ /* 0x008fe40007ffe0ff */
[----:B0-----:R-:W3:Y:S01]  /*15bc0*/  LDL.64 R8, [R1+0x100] ;  /* 0x0001000001087983 */ /* 0x001ee20000100a00 */
[----:B------:R-:W-:-:S05]  /*15bd0*/  IADD3 R10, PT, PT, R195, R79, RZ ;  /* 0x0000004fc30a7210 */ /* 0x000fca0007ffe0ff */
[----:B------:R-:W-:-:S13]  /*15be0*/  ISETP.GE.U32.AND P0, PT, R10, 0x7f000001, PT ;  /* 0x7f0000010a00780c */ /* 0x000fda0003f06070 */
[----:B------:R-:W-:-:S04]  /*15bf0*/  @P0 IADD3 R10, PT, PT, R10, -0x7f000001, RZ ;  /* 0x80ffffff0a0a0810 */ /* 0x000fc80007ffe0ff */
        /* <DEDUP_REMOVED lines=17> */
[----:B------:R-:W-:Y:S02]  /*15d10*/  @P0 IADD3 R10, PT, PT, R10, -0x7f000001, RZ ;  /* 0x80ffffff0a0a0810 */ /* 0x000fe40007ffe0ff */
[----:B--2---:R-:W-:-:S03]  /*15d20*/  IADD3 R51, PT, PT, R11, R51, RZ ;  /* 0x000000330b337210 */ /* 0x004fc60007ffe0ff */
[CC--:B------:R-:W-:Y:S01]  /*15d30*/  ISETP.GE.U32.AND P0, PT, R10.reuse, R24.reuse, PT ;  /* 0x000000180a00720c */ /* 0x0c0fe20003f06070 */
[----:B------:R-:W-:-:S12]  /*15d40*/  IADD3 R24, PT, PT, R10, -R24, RZ ;  /* 0x800000180a187210 */ /* 0x000fd80007ffe0ff */
[----:B------:R-:W-:-:S05]  /*15d50*/  @!P0 IADD3 R24, PT, PT, R24, 0x7f000001, RZ ;  /* 0x7f00000118188810 */ /* 0x000fca0007ffe0ff */
[----:B------:R-:W-:-:S04]  /*15d60*/  IMAD.WIDE.U32 R10, R77, R24, RZ ;  /* 0x000000184d0a7225 */ /* 0x000fc800078e00ff */
[----:B------:R-:W-:-:S04]  /*15d70*/  IMAD R53, R10, 0x7effffff, RZ ;  /* 0x7effffff0a357824 */ /* 0x000fc800078e02ff */
[----:B------:R-:W-:-:S05]  /*15d80*/  IMAD.HI.U32 R10, R53, 0x7f000001, R10 ;  /* 0x7f000001350a7827 */ /* 0x000fca00078e000a */
[----:B------:R-:W-:-:S13]  /*15d90*/  ISETP.GE.U32.AND P0, PT, R10, 0x7f000001, PT ;  /* 0x7f0000010a00780c */ /* 0x000fda0003f06070 */
[----:B------:R-:W-:-:S05]  /*15da0*/  @P0 IADD3 R10, PT, PT, R10, -0x7f000001, RZ ;  /* 0x80ffffff0a0a0810 */ /* 0x000fca0007ffe0ff */
[C---:B------:R-:W-:Y:S01]  /*15db0*/  ISETP.LE.U32.AND P0, PT, R10.reuse, UR6, PT ;  /* 0x000000060a007c0c */ /* 0x040fe2000bf03070 */
[----:B------:R-:W-:-:S12]  /*15dc0*/  IADD3 R10, PT, PT, -R10, UR6, RZ ;  /* 0x000000060a0a7c10 */ /* 0x000fd8000fffe1ff */
[----:B------:R-:W-:-:S05]  /*15dd0*/  @!P0 IADD3 R10, PT, PT, R10, 0x7f000001, RZ ;  /* 0x7f0000010a0a8810 */ /* 0x000fca0007ffe0ff */
[----:B------:R-:W-:Y:S01]  /*15de0*/  ISETP.GE.U32.AND P0, PT, R10, R211, PT ;  /* 0x000000d30a00720c */ /* 0x000fe20003f06070 */
[----:B------:R-:W-:Y:S01]  /*15df0*/  IADD3 R10, PT, PT, -R211, R10, RZ ;  /* 0x0000000ad30a7210 */ /* 0x000fe20007ffe1ff */
[----:B------:R-:W-:-:S11]  /*15e00*/  ISETP.GE.U32.AND P1, PT, R55, 0x7f000001, PT ;  /* 0x7f0000013700780c */ /* 0x000fd60003f26070 */
[----:B------:R-:W-:Y:S01]  /*15e10*/  @!P0 IADD3 R10, PT, PT, R10, 0x7f000001, RZ ;  /* 0x7f0000010a0a8810 */ /* 0x000fe20007ffe0ff */
[----:B------:R-:W-:Y:S01]  /*15e20*/  ISETP.GE.U32.AND P0, PT, R51, 0x7f000001, PT ;  /* 0x7f0000013300780c */ /* 0x000fe20003f06070 */
[----:B------:R0:W-:Y:S03]  /*15e30*/  STL [R1+0x118], R51 ;  /* 0x0001183301007387 */ /* 0x0001e60000100800 */
[----:B------:R-:W-:Y:S01]  /*15e40*/  IMAD.WIDE.U32 R10, R202, R10, RZ ;  /* 0x0000000aca0a7225 */ /* 0x000fe200078e00ff */
[----:B------:R1:W-:Y:S03]  /*15e50*/  STL [R1+0x11c], R55 ;  /* 0x00011c3701007387 */ /* 0x0003e60000100800 */
[----:B------:R-:W-:-:S05]  /*15e60*/  IMAD R53, R10, 0x7effffff, RZ ;  /* 0x7effffff0a357824 */ /* 0x000fca00078e02ff */
[----:B0-----:R-:W-:Y:S02]  /*15e70*/  @P0 IADD3 R51, PT, PT, R51, -0x7f000001, RZ ;  /* 0x80ffffff33330810 */ /* 0x001fe40007ffe0ff */
[----:B-1----:R-:W-:Y:S01]  /*15e80*/  @P1 IADD3 R55, PT, PT, R55, -0x7f000001, RZ ;  /* 0x80ffffff37371810 */ /* 0x002fe20007ffe0ff */
[----:B------:R-:W-:Y:S02]  /*15e90*/  IMAD.HI.U32 R53, R53, 0x7f000001, R10 ;  /* 0x7f00000135357827 */ /* 0x000fe400078e000a */
[----:B------:R0:W-:Y:S04]  /*15ea0*/  STL [R1+0x118], R51 ;  /* 0x0001183301007387 */ /* 0x0001e80000100800 */
[----:B------:R1:W-:Y:S04]  /*15eb0*/  STL [R1+0x11c], R55 ;  /* 0x00011c3701007387 */ /* 0x0003e80000100800 */
[----:B---3--:R-:W2:Y:S01]  /*15ec0*/  LD.E R10, desc[UR8][R8.64+0x430] ;  /* 0x00043008080a7980 */ /* 0x008ea2000c101900 */
[----:B------:R-:W-:Y:S01]  /*15ed0*/  ISETP.GE.U32.AND P0, PT, R53, 0x7f000001, PT ;  /* 0x7f0000013500780c */ /* 0x000fe20003f06070 */
[----:B------:R-:W-:-:S02]  /*15ee0*/  ISETP.GE.U32.AND P2, PT, R211, UR6, PT ;  /* 0x00000006d3007c0c */ /* 0x000fc4000bf46070 */
[----:B------:R-:W3:Y:S10]  /*15ef0*/  LDL R57, [R1+0x11c] ;  /* 0x00011c0001397983 */ /* 0x000ef40000100800 */
[----:B------:R-:W-:-:S05]  /*15f00*/  @P0 IADD3 R53, PT, PT, R53, -0x7f000001, RZ ;  /* 0x80ffffff35350810 */ /* 0x000fca0007ffe0ff */
[----:B--2---:R-:W-:-:S04]  /*15f10*/  IMAD.WIDE.U32 R10, R10, R53, RZ ;  /* 0x000000350a0a7225 */ /* 0x004fc800078e00ff */
[----:B0-----:R-:W-:-:S04]  /*15f20*/  IMAD R51, R10, 0x7effffff, RZ ;  /* 0x7effffff0a337824 */ /* 0x001fc800078e02ff */
[----:B------:R-:W-:Y:S02]  /*15f30*/  IMAD.HI.U32 R51, R51, 0x7f000001, R10 ;  /* 0x7f00000133337827 */ /* 0x000fe400078e000a */
[----:B------:R-:W2:Y:S02]  /*15f40*/  LD.E R10, desc[UR8][R8.64+0x434] ;  /* 0x00043408080a7980 */ /* 0x000ea4000c101900 */
[----:B--2---:R-:W-:-:S04]  /*15f50*/  IMAD.WIDE.U32 R10, R10, R53, RZ ;  /* 0x000000350a0a7225 */ /* 0x004fc800078e00ff */
[----:B-1----:R-:W-:-:S04]  /*15f60*/  IMAD R55, R10, 0x7effffff, RZ ;  /* 0x7effffff0a377824 */ /* 0x002fc800078e02ff */
[----:B------:R-:W-:Y:S02]  /*15f70*/  IMAD.HI.U32 R55, R55, 0x7f000001, R10 ;  /* 0x7f00000137377827 */ /* 0x000fe400078e000a */
[----:B------:R-:W2:Y:S04]  /*15f80*/  LD.E R10, desc[UR8][R8.64+0x438] ;  /* 0x00043808080a7980 */ /* 0x000ea8000c101900 */
[----:B------:R2:W4:Y:S02]  /*15f90*/  LD.E R11, desc[UR8][R8.64+0x43c] ;  /* 0x00043c08080b7980 */ /* 0x000524000c101900 */
[----:B--2---:R-:W-:-:S04]  /*15fa0*/  IMAD.WIDE.U32 R8, R10, R53, RZ ;  /* 0x000000350a087225 */ /* 0x004fc800078e00ff */
[----:B------:R-:W-:-:S04]  /*15fb0*/  IMAD R10, R8, 0x7effffff, RZ ;  /* 0x7effffff080a7824 */ /* 0x000fc800078e02ff */
[----:B------:R-:W-:-:S04]  /*15fc0*/  IMAD.HI.U32 R10, R10, 0x7f000001, R8 ;  /* 0x7f0000010a0a7827 */ /* 0x000fc800078e0008 */
[----:B----4-:R-:W-:Y:S01]  /*15fd0*/  IMAD.WIDE.U32 R8, R11, R53, RZ ;  /* 0x000000350b087225 */ /* 0x010fe200078e00ff */
[----:B------:R-:W-:Y:S01]  /*15fe0*/  ISETP.GE.U32.AND P0, PT, R51, 0x7f000001, PT ;  /* 0x7f0000013300780c */ /* 0x000fe20003f06070 */
[----:B------:R-:W2:Y:S02]  /*15ff0*/  LDL R53, [R1+0x118] ;  /* 0x0001180001357983 */ /* 0x000ea40000100800 */
[----:B------:R-:W-:-:S04]  /*16000*/  IMAD R11, R8, 0x7effffff, RZ ;  /* 0x7effffff080b7824 */ /* 0x000fc800078e02ff */
[----:B------:R-:W-:Y:S02]  /*16010*/  IMAD.HI.U32 R11, R11, 0x7f000001, R8 ;  /* 0x7f0000010b0b7827 */ /* 0x000fe400078e0008 */
[----:B------:R-:W4:Y:S04]  /*16020*/  LDL R8, [R1+0x110] ;  /* 0x0001100001087983 */ /* 0x000f280000100800 */
[----:B------:R-:W2:Y:S01]  /*16030*/  LDL R9, [R1+0x114] ;  /* 0x0001140001097983 */ /* 0x000ea20000100800 */
[----:B------:R-:W-:Y:S01]  /*16040*/  @P0 IADD3 R51, PT, PT, R51, -0x7f000001, RZ ;  /* 0x80ffffff33330810 */ /* 0x000fe20007ffe0ff */
[----:B------:R-:W-:-:S13]  /*16050*/  ISETP.GE.U32.AND P0, PT, R55, 0x7f000001, PT ;  /* 0x7f0000013700780c */ /* 0x000fda0003f06070 */
[----:B------:R-:W-:Y:S02]  /*16060*/  @P0 IADD3 R55, PT, PT, R55, -0x7f000001, RZ ;  /* 0x80ffffff37370810 */ /* 0x000fe40007ffe0ff */
[----:B----4-:R-:W-:-:S05]  /*16070*/  IADD3 R8, PT, PT, R51, R8, RZ ;  /* 0x0000000833087210 */ /* 0x010fca0007ffe0ff */
[----:B------:R-:W-:Y:S01]  /*16080*/  ISETP.GE.U32.AND P1, PT, R8, 0x7f000001, PT ;  /* 0x7f0000010800780c */ /* 0x000fe20003f26070 */
[----:B------:R0:W-:-:S12]  /*16090*/  STL [R1+0x110], R8 ;  /* 0x0001100801007387 */ /* 0x0001d80000100800 */
[----:B0-----:R-:W-:-:S05]  /*160a0*/  @P1 IADD3 R8, PT, PT, R8, -0x7f000001, RZ ;  /* 0x80ffffff08081810 */ /* 0x001fca0007ffe0ff */
[----:B------:R0:W-:Y:S01]  /*160b0*/  STL [R1+0x110], R8 ;  /* 0x0001100801007387 */ /* 0x0001e20000100800 */
[----:B--2---:R-:W-:Y:S02]  /*160c0*/  IADD3 R55, PT, PT, R55, R9, RZ ;  /* 0x0000000937377210 */ /* 0x004fe40007ffe0ff */
[----:B0-----:R-:W-:-:S04]  /*160d0*/  IADD3 R8, PT, PT, R211, -UR6, RZ ;  /* 0x80000006d3087c10 */ /* 0x001fc8000fffe0ff */
        /* <DEDUP_REMOVED lines=8> */
[----:B------:R-:W-:Y:S02]  /*16160*/  IMAD.HI.U32 R51, R51, 0x7f000001, R8 ;  /* 0x7f00000133337827 */ /* 0x000fe400078e0008 */
[----:B------:R-:W2:Y:S01]  /*16170*/  LDL.64 R8, [R1+0x100] ;  /* 0x0001000001087983 */ /* 0x000ea20000100a00 */
[----:B------:R-:W-:-:S03]  /*16180*/  ISETP.GE.U32.AND P0, PT, R55, 0x7f000001, PT ;  /* 0x7f0000013700780c */ /* 0x000fc60003f06070 */
[----:B------:R0:W-:Y:S10]  /*16190*/  STL [R1+0x114], R55 ;  /* 0x0001143701007387 */ /* 0x0001f40000100800 */
[----:B0-----:R-:W-:Y:S01]  /*161a0*/  @P0 IADD3 R55, PT, PT, R55, -0x7f000001, RZ ;  /* 0x80ffffff37370810 */ /* 0x001fe20007ffe0ff */
[----:B------:R-:W-:-:S13]  /*161b0*/  ISETP.GE.U32.AND P0, PT, R10, 0x7f000001, PT ;  /* 0x7f0000010a00780c */ /* 0x000fda0003f06070 */
[----:B------:R-:W-:Y:S01]  /*161c0*/  @P0 IADD3 R10, PT, PT, R10, -0x7f000001, RZ ;  /* 0x80ffffff0a0a0810 */ /* 0x000fe20007ffe0ff */
[----:B------:R-:W-:-:S03]  /*161d0*/  ISETP.GE.U32.AND P0, PT, R11, 0x7f000001, PT ;  /* 0x7f0000010b00780c */ /* 0x000fc60003f06070 */
[----:B------:R-:W-:-:S10]  /*161e0*/  IADD3 R10, PT, PT, R10, R53, RZ ;  /* 0x000000350a0a7210 */ /* 0x000fd40007ffe0ff */
[----:B------:R-:W-:-:S04]  /*161f0*/  @P0 IADD3 R11, PT, PT, R11, -0x7f000001, RZ ;  /* 0x80ffffff0b0b0810 */ /* 0x000fc80007ffe0ff */
[----:B---3--:R-:W-:Y:S01]  /*16200*/  IADD3 R11, PT, PT, R11, R57, RZ ;  /* 0x000000390b0b7210 */ /* 0x008fe20007ffe0ff */
[----:B------:R-:W-:-:S04]  /*16210*/  ISETP.GE.U32.AND P0, PT, R10, 0x7f000001, PT ;  /* 0x7f0000010a00780c */ /* 0x000fc80003f06070 */
[----:B------:R-:W-:Y:S01]  /*16220*/  ISETP.GE.U32.AND P1, PT, R11, 0x7f000001, PT ;  /* 0x7f0000010b00780c */ /* 0x000fe20003f26070 */
[----:B------:R0:W-:Y:S04]  /*16230*/  STL [R1+0x118], R10 ;  /* 0x0001180a01007387 */ /* 0x0001e80000100800 */
[----:B------:R1:W-:Y:S04]  /*16240*/  STL [R1+0x11c], R11 ;  /* 0x00011c0b01007387 */ /* 0x0003e80000100800 */
[----:B0-----:R-:W-:-:S04]  /*16250*/  @P0 IADD3 R10, PT, PT, R10, -0x7f000001, RZ ;  /* 0x80ffffff0a0a0810 */ /* 0x001fc80007ffe0ff */
[----:B-1----:R-:W-:Y:S01]  /*16260*/  @P1 IADD3 R11, PT, PT, R11, -0x7f000001, RZ ;  /* 0x80ffffff0b0b1810 */ /* 0x002fe20007ffe0ff */
[----:B------:R-:W-:Y:S04]  /*16270*/  STL [R1+0x114], R55 ;  /* 0x0001143701007387 */ /* 0x000fe80000100800 */
[----:B------:R2:W-:Y:S04]  /*16280*/  STL [R1+0x118], R10 ;  /* 0x0001180a01007387 */ /* 0x0005e80000100800 */
[----:B------:R0:W-:Y:S01]  /*16290*/  STL [R1+0x11c], R11 ;  /* 0x00011c0b01007387 */ /* 0x0001e20000100800 */
[----:B------:R-:W-:-:S03]  /*162a0*/  ISETP.GE.U32.AND P0, PT, R51, 0x7f000001, PT ;  /* 0x7f0000013300780c */ /* 0x000fc60003f06070 */
[----:B------:R-:W3:Y:S04]  /*162b0*/  LDL R57, [R1+0x11c] ;  /* 0x00011c0001397983 */ /* 0x000ee80000100800 */
[----:B--2---:R-:W0:Y:S06]  /*162c0*/  LD.E R10, desc[UR8][R8.64+0x440] ;  /* 0x00044008080a7980 */ /* 0x004e2c000c101900 */
[----:B------:R-:W-:-:S05]  /*162d0*/  @P0 IADD3 R51, PT, PT, R51, -0x7f000001, RZ ;  /* 0x80ffffff33330810 */ /* 0x000fca0007ffe0ff */
[----:B0-----:R-:W-:-:S04]  /*162e0*/  IMAD.WIDE.U32 R10, R10, R51, RZ ;  /* 0x000000330a0a7225 */ /* 0x001fc800078e00ff */
[----:B------:R-:W-:-:S04]  /*162f0*/  IMAD R53, R10, 0x7effffff, RZ ;  /* 0x7effffff0a357824 */ /* 0x000fc800078e02ff */
[----:B------:R-:W-:Y:S02]  /*16300*/  IMAD.HI.U32 R53, R53, 0x7f000001, R10 ;  /* 0x7f00000135357827 */ /* 0x000fe400078e000a */
[----:B------:R-:W2:Y:S02]  /*16310*/  LD.E R10, desc[UR8][R8.64+0x444] ;  /* 0x00044408080a7980 */ /* 0x000ea4000c101900 */
[----:B--2---:R-:W-:-:S04]  /*16320*/  IMAD.WIDE.U32 R10, R10, R51, RZ ;  /* 0x000000330a0a7225 */ /* 0x004fc800078e00ff */
[----:B------:R-:W-:-:S04]  /*16330*/  IMAD R55, R10, 0x7effffff, RZ ;  /* 0x7effffff0a377824 */ /* 0x000fc800078e02ff */
        /* <DEDUP_REMOVED lines=12> */
[----:B------:R-:W-:-:S04]  /*16400*/  @P0 IADD3 R53, PT, PT, R53, -0x7f000001, RZ ;  /* 0x80ffffff35350810 */ /* 0x000fc80007ffe0ff */
[----:B----4-:R-:W-:Y:S02]  /*16410*/  IADD3 R8, PT, PT, R53, R8, RZ ;  /* 0x0000000835087210 */ /* 0x010fe40007ffe0ff */
[----:B------:R-:W4:Y:S03]  /*16420*/  LDL R53, [R1+0x114] ;  /* 0x0001140001357983 */ /* 0x000f260000100800 */
        /* <DEDUP_REMOVED lines=13> */
[----:B--2---:R-:W-:Y:S01]  /*16500*/  IADD3 R11, PT, PT, R11, R55, RZ ;  /* 0x000000370b0b7210 */ /* 0x004fe20007ffe0ff */
[----:B------:R-:W-:Y:S01]  /*16510*/  ISETP.GE.U32.AND P3, PT, R24, 0x7f000001, PT ;  /* 0x7f0000011800780c */ /* 0x000fe20003f66070 */
[----:B------:R-:W2:Y:S08]  /*16520*/  LDL R55, [R1+0x110] ;  /* 0x0001100001377983 */ /* 0x000eb00000100800 */
        /* <DEDUP_REMOVED lines=9> */
[----:B------:R-:W-:Y:S01]  /*165c0*/  STL [R1+0x11c], R51 ;  /* 0x00011c3301007387 */ /* 0x000fe20000100800 */
[----:B----4-:R-:W-:-:S05]  /*165d0*/  IADD3 R10, PT, PT, R10, R53, RZ ;  /* 0x000000350a0a7210 */ /* 0x010fca0007ffe0ff */
[----:B------:R-:W-:Y:S01]  /*165e0*/  ISETP.GE.U32.AND P0, PT, R10, 0x7f000001, PT ;  /* 0x7f0000010a00780c */ /* 0x000fe20003f06070 */
[----:B------:R0:W-:-:S12]  /*165f0*/  STL [R1+0x114], R10 ;  /* 0x0001140a01007387 */ /* 0x0001d80000100800 */
[----:B0-----:R-:W-:-:S05]  /*16600*/  @P0 IADD3 R10, PT, PT, R10, -0x7f000001, RZ ;  /* 0x80ffffff0a0a0810 */ /* 0x001fca0007ffe0ff */
[----:B------:R0:W-:Y:S04]  /*16610*/  STL [R1+0x114], R10 ;  /* 0x0001140a01007387 */ /* 0x0001e80000100800 */
[----:B------:R-:W3:Y:S04]  /*16620*/  LD.E R51, desc[UR8][R8.64+0x450] ;  /* 0x0004500808337980 */ /* 0x000ee8000c101900 */
[----:B------:R-:W4:Y:S01]  /*16630*/  LD.E R53, desc[UR8][R8.64+0x454] ;  /* 0x0004540808357980 */ /* 0x000f22000c101900 */
[----:B------:R-:W-:-:S05]  /*16640*/  @P3 IADD3 R24, PT, PT, R24, -0x7f000001, RZ ;  /* 0x80ffffff18183810 */ /* 0x000fca0007ffe0ff */
[----:B0-----:R-:W-:-:S04]  /*16650*/  IMAD.WIDE.U32 R10, R202, R24, RZ ;  /* 0x00000018ca0a7225 */ /* 0x001fc800078e00ff */
[----:B------:R-:W-:-:S04]  /*16660*/  IMAD R24, R10, 0x7effffff, RZ ;  /* 0x7effffff0a187824 */ /* 0x000fc800078e02ff */
[----:B------:R-:W-:-:S05]  /*16670*/  IMAD.HI.U32 R24, R24, 0x7f000001, R10 ;  /* 0x7f00000118187827 */ /* 0x000fca00078e000a */
[----:B------:R-:W-:-:S13]  /*16680*/  ISETP.GE.U32.AND P0, PT, R24, 0x7f000001, PT ;  /* 0x7f0000011800780c */ /* 0x000fda0003f06070 */
[----:B------:R-:W-:-:S05]  /*16690*/  @P0 IADD3 R24, PT, PT, R24, -0x7f000001, RZ ;  /* 0x80ffffff18180810 */ /* 0x000fca0007ffe0ff */
[----:B---3--:R-:W-:-:S04]  /*166a0*/  IMAD.WIDE.U32 R10, R51, R24, RZ ;  /* 0x00000018330a7225 */ /* 0x008fc800078e00ff */
[----:B------:R-:W-:-:S04]  /*166b0*/  IMAD R51, R10, 0x7effffff, RZ ;  /* 0x7effffff0a337824 */ /* 0x000fc800078e02ff */
[----:B------:R-:W-:-:S04]  /*166c0*/  IMAD.HI.U32 R51, R51, 0x7f000001, R10 ;  /* 0x7f00000133337827 */ /* 0x000fc800078e000a */
[----:B----4-:R-:W-:-:S04]  /*166d0*/  IMAD.WIDE.U32 R10, R53, R24, RZ ;  /* 0x00000018350a7225 */ /* 0x010fc800078e00ff */
[----:B------:R-:W-:-:S04]  /*166e0*/  IMAD R53, R10, 0x7effffff, RZ ;  /* 0x7effffff0a357824 */ /* 0x000fc800078e02ff */
[----:B------:R-:W-:Y:S02]  /*166f0*/  IMAD.HI.U32 R10, R53, 0x7f000001, R10 ;  /* 0x7f000001350a7827 */ /* 0x000fe400078e000a */
[----:B------:R-:W3:Y:S04]  /*16700*/  LD.E R11, desc[UR8][R8.64+0x458] ;  /* 0x00045808080b7980 */ /* 0x000ee8000c101900 */
[----:B------:R3:W4:Y:S01]  /*16710*/  LD.E R53, desc[UR8][R8.64+0x45c] ;  /* 0x00045c0808357980 */ /* 0x000722000c101900 */
[----:B------:R-:W-:-:S13]  /*16720*/  ISETP.GE.U32.AND P0, PT, R51, 0x7f000001, PT ;  /* 0x7f0000013300780c */ /* 0x000fda0003f06070 */
[----:B------:R-:W-:-:S04]  /*16730*/  @P0 IADD3 R51, PT, PT, R51, -0x7f000001, RZ ;  /* 0x80ffffff33330810 */ /* 0x000fc80007ffe0ff */
[----:B--2---:R-:W-:Y:S01]  /*16740*/  IADD3 R51, PT, PT, R51, R55, RZ ;  /* 0x0000003733337210 */ /* 0x004fe20007ffe0ff */
[----:B---3--:R-:W-:-:S04]  /*16750*/  IMAD.WIDE.U32 R8, R11, R24, RZ ;  /* 0x000000180b087225 */ /* 0x008fc800078e00ff */
[----:B------:R-:W-:-:S04]  /*16760*/  IMAD R11, R8, 0x7effffff, RZ ;  /* 0x7effffff080b7824 */ /* 0x000fc800078e02ff */
[----:B------:R-:W-:-:S04]  /*16770*/  IMAD.HI.U32 R11, R11, 0x7f000001, R8 ;  /* 0x7f0000010b0b7827 */ /* 0x000fc800078e0008 */
[----:B----4-:R-:W-:Y:S01]  /*16780*/  IMAD.WIDE.U32 R8, R53, R24, RZ ;  /* 0x0000001835087225 */ /* 0x010fe200078e00ff */
[C---:B------:R-:W-:Y:S01]  /*16790*/  ISETP.GE.U32.AND P0, PT, R51.reuse, 0x7f000001, PT ;  /* 0x7f0000013300780c */ /* 0x040fe20003f06070 */
[----:B------:R0:W-:Y:S02]  /*167a0*/  STL [R1+0x110], R51 ;  /* 0x0001103301007387 */ /* 0x0001e40000100800 */
[----:B------:R-:W-:Y:S02]  /*167b0*/  IMAD R24, R8, 0x7effffff, RZ ;  /* 0x7effffff08187824 */ /* 0x000fe400078e02ff */
[----:B------:R-:W2:Y:S02]  /*167c0*/  LDL R53, [R1+0x114] ;  /* 0x0001140001357983 */ /* 0x000ea40000100800 */
[----:B------:R-:W-:Y:S02]  /*167d0*/  IMAD.HI.U32 R8, R24, 0x7f000001, R8 ;  /* 0x7f00000118087827 */ /* 0x000fe400078e0008 */
[----:B------:R-:W3:Y:S04]  /*167e0*/  LDL R24, [R1+0x118] ;  /* 0x0001180001187983 */ /* 0x000ee80000100800 */
[----:B------:R-:W4:Y:S01]  /*167f0*/  LDL R9, [R1+0x11c] ;  /* 0x00011c0001097983 */ /* 0x000f220000100800 */
[----:B0-----:R-:W-:Y:S01]  /*16800*/  @P0 IADD3 R51, PT, PT, R51, -0x7f000001, RZ ;  /* 0x80ffffff33330810 */ /* 0x001fe20007ffe0ff */
[----:B------:R-:W-:Y:S01]  /*16810*/  ISETP.GE.U32.AND P0, PT, R10, 0x7f000001, PT ;  /* 0x7f0000010a00780c */ /* 0x000fe20003f06070 */
[----:B------:R-:W-:-:S03]  /*16820*/  ISETP.GE.U32.AND P1, PT, R8, 0x7f000001, PT ;  /* 0x7f0000010800780c */ /* 0x000fc60003f26070 */
[----:B------:R0:W-:Y:S09]  /*16830*/  STL [R1+0x110], R51 ;  /* 0x0001103301007387 */ /* 0x0001f20000100800 */
[----:B------:R-:W-:Y:S01]  /*16840*/  @P0 IADD3 R10, PT, PT, R10, -0x7f000001, RZ ;  /* 0x80ffffff0a0a0810 */ /* 0x000fe20007ffe0ff */
[----:B------:R-:W-:Y:S01]  /*16850*/  ISETP.GE.U32.AND P0, PT, R11, 0x7f000001, PT ;  /* 0x7f0000010b00780c */ /* 0x000fe20003f06070 */
[----:B0-----:R-:W-:-:S02]  /*16860*/  IADD3 R51, PT, PT, R171, R79, RZ ;  /* 0x0000004fab337210 */ /* 0x001fc40007ffe0ff */
[----:B------:R-:W-:-:S03]  /*16870*/  @P1 IADD3 R8, PT, PT, R8, -0x7f000001, RZ ;  /* 0x80ffffff08081810 */ /* 0x000fc60007ffe0ff */
[----:B------:R-:W-:-:S07]  /*16880*/  ISETP.GE.U32.AND P2, PT, R51, 0x7f000001, PT ;  /* 0x7f0000013300780c */ /* 0x000fce0003f46070 */
[----:B------:R-:W-:-:S06]  /*16890*/  @P0 IADD3 R11, PT, PT, R11, -0x7f000001, RZ ;  /* 0x80ffffff0b0b0810 */ /* 0x000fcc0007ffe0ff */
        /* <DEDUP_REMOVED lines=17> */
[----:B------:R-:W-:Y:S01]  /*169b0*/  ISETP.GE.U32.AND P0, PT, R51, 0x7f000001, PT ;  /* 0x7f0000013300780c */ /* 0x000fe20003f06070 */
[----:B---3--:R-:W-:Y:S02]  /*169c0*/  IADD3 R11, PT, PT, R11, R24, RZ ;  /* 0x000000180b0b7210 */ /* 0x008fe40007ffe0ff */
[----:B----4-:R-:W-:Y:S02]  /*169d0*/  IADD3 R24, PT, PT, R8, R9, RZ ;  /* 0x0000000908187210 */ /* 0x010fe40007ffe0ff */
[----:B------:R-:W3:Y:S08]  /*169e0*/  LDL.64 R8, [R1+0x100] ;  /* 0x0001000001087983 */ /* 0x000ef00000100a00 */
        /* <DEDUP_REMOVED lines=18> */
[----:B--2---:R-:W-:Y:S01]  /*16b10*/  IADD3 R10, PT, PT, R10, R53, RZ ;  /* 0x000000350a0a7210 */ /* 0x004fe20007ffe0ff */
[----:B------:R-:W-:Y:S01]  /*16b20*/  ISETP.GE.U32.AND P1, PT, R11, 0x7f000001, PT ;  /* 0x7f0000010b00780c */ /* 0x000fe20003f26070 */
[----:B------:R-:W-:-:S10]  /*16b30*/  ISETP.GE.U32.AND P2, PT, R24, 0x7f000001, PT ;  /* 0x7f0000011800780c */ /* 0x000fd40003f46070 */
[----:B------:R-:W-:Y:S01]  /*16b40*/  @P0 IADD3 R51, PT, PT, R51, -0x7f000001, RZ ;  /* 0x80ffffff33330810 */ /* 0x000fe20007ffe0ff */
[----:B------:R-:W-:-:S03]  /*16b50*/  ISETP.GE.U32.AND P0, PT, R10, 0x7f000001, PT ;  /* 0x7f0000010a00780c */ /* 0x000fc60003f06070 */
[----:B------:R-:W-:Y:S01]  /*16b60*/  IADD3 R53, PT, PT, R184, R51, RZ ;  /* 0x00000033b8357210 */ /* 0x000fe20007ffe0ff */
[----:B------:R0:W-:Y:S04]  /*16b70*/  STL [R1+0x114], R10 ;  /* 0x0001140a01007387 */ /* 0x0001e80000100800 */
[----:B------:R-:W-:Y:S01]  /*16b80*/  ISETP.GE.U32.AND P3, PT, R53, 0x7f000001, PT ;  /* 0x7f0000013500780c */ /* 0x000fe20003f66070 */
[----:B------:R1:W-:Y:S04]  /*16b90*/  STL [R1+0x118], R11 ;  /* 0x0001180b01007387 */ /* 0x0003e80000100800 */
[----:B------:R2:W-:Y:S01]  /*16ba0*/  STL [R1+0x11c], R24 ;  /* 0x00011c1801007387 */ /* 0x0005e20000100800 */
[----:B0-----:R-:W-:-:S02]  /*16bb0*/  @P0 IADD3 R10, PT, PT, R10, -0x7f000001, RZ ;  /* 0x80ffffff0a0a0810 */ /* 0x001fc40007ffe0ff */
[----:B-1----:R-:W-:Y:S02]  /*16bc0*/  @P1 IADD3 R11, PT, PT, R11, -0x7f000001, RZ ;  /* 0x80ffffff0b0b1810 */ /* 0x002fe40007ffe0ff */
[----:B--2---:R-:W-:Y:S01]  /*16bd0*/  @P2 IADD3 R24, PT, PT, R24, -0x7f000001, RZ ;  /* 0x80ffffff18182810 */ /* 0x004fe20007ffe0ff */
[----:B------:R0:W-:Y:S04]  /*16be0*/  STL [R1+0x114], R10 ;  /* 0x0001140a01007387 */ /* 0x0001e80000100800 */
[----:B------:R1:W-:Y:S04]  /*16bf0*/  STL [R1+0x118], R11 ;  /* 0x0001180b01007387 */ /* 0x0003e80000100800 */
[----:B------:R2:W-:Y:S01]  /*16c00*/  STL [R1+0x11c], R24 ;  /* 0x00011c1801007387 */ /* 0x0005e20000100800 */
        /* <DEDUP_REMOVED lines=9> */
[----:B---3--:R-:W3:-:S12]  /*16ca0*/  LD.E R51, desc[UR8][R8.64+0x460] ;  /* 0x0004600808337980 */ /* 0x008ed8000c101900 */
[----:B------:R-:W-:Y:S01]  /*16cb0*/  @P0 IADD3 R53, PT, PT, R53, -0x7f000001, RZ ;  /* 0x80ffffff35350810 */ /* 0x000fe20007ffe0ff */
[----:B------:R-:W4:Y:S03]  /*16cc0*/  LD.E R57, desc[UR8][R8.64+0x464] ;  /* 0x0004640808397980 */ /* 0x000f26000c101900 */
[----:B------:R-:W-:Y:S01]  /*16cd0*/  IADD3 R53, PT, PT, R188, R53, RZ ;  /* 0x00000035bc357210 */ /* 0x000fe20007ffe0ff */
[----:B------:R-:W4:Y:S04]  /*16ce0*/  LD.E R55, desc[UR8][R8.64+0x46c] ;  /* 0x00046c0808377980 */ /* 0x000f28000c101900 */
        /* <DEDUP_REMOVED lines=17> */
[----:B0-----:R-:W-:Y:S02]  /*16e00*/  IADD3 R10, PT, PT, R194, R53, RZ ;  /* 0x00000035c20a7210 */ /* 0x001fe40007ffe0ff */
[----:B------:R4:W4:Y:S03]  /*16e10*/  LD.E R53, desc[UR8][R8.64+0x468] ;  /* 0x0004680808357980 */ /* 0x000926000c101900 */
[----:B------:R-:W-:-:S13]  /*16e20*/  ISETP.GE.U32.AND P0, PT, R10, 0x7f000001, PT ;  /* 0x7f0000010a00780c */ /* 0x000fda0003f06070 */
[----:B------:R-:W-:-:S05]  /*16e30*/  @P0 IADD3 R10, PT, PT, R10, -0x7f000001, RZ ;  /* 0x80ffffff0a0a0810 */ /* 0x000fca0007ffe0ff */
[----:B-1----:R-:W-:Y:S01]  /*16e40*/  IMAD.WIDE.U32 R10, R211, R10, RZ ;  /* 0x0000000ad30a7225 */ /* 0x002fe200078e00ff */
[----:B------:R-:W-:Y:S01]  /*16e50*/  ISETP.GE.U32.AND P4, PT, R76, UR6, PT ;  /* 0x000000064c007c0c */ /* 0x000fe2000bf86070 */
[----:B------:R0:W-:Y:S02]  /*16e60*/  STL [R1+0x2c8], R16 ;  /* 0x0002c81001007387 */ /* 0x0001e40000100800 */
[----:B--2---:R-:W-:Y:S02]  /*16e70*/  IMAD R24, R10, 0x7effffff, RZ ;  /* 0x7effffff0a187824 */ /* 0x004fe400078e02ff */
[----:B------:R1:W-:Y:S02]  /*16e80*/  STL [R1+0x2c4], R13 ;  /* 0x0002c40d01007387 */ /* 0x0003e40000100800 */
[----:B------:R-:W-:Y:S02]  /*16e90*/  IMAD.HI.U32 R10, R24, 0x7f000001, R10 ;  /* 0x7f000001180a7827 */ /* 0x000fe400078e000a */
[----:B------:R2:W-:Y:S03]  /*16ea0*/  STL [R1+0x2c0], R12 ;  /* 0x0002c00c01007387 */ /* 0x0005e60000100800 */
[C---:B------:R-:W-:Y:S01]  /*16eb0*/  ISETP.GE.U32.AND P0, PT, R10.reuse, 0x7f000001, PT ;  /* 0x7f0000010a00780c */ /* 0x040fe20003f06070 */
[----:B0-----:R-:W4:Y:S04]  /*16ec0*/  LDL.LU R16, [R1+0x1d0] ;  /* 0x0001d00001107983 */ /* 0x001f280000300800 */
[----:B-1----:R-:W4:Y:S04]  /*16ed0*/  LDL.LU R13, [R1+0x1d8] ;  /* 0x0001d800010d7983 */ /* 0x002f280000300800 */
[----:B--2---:R-:W2:Y:S04]  /*16ee0*/  LDL.LU R12, [R1+0x1dc] ;  /* 0x0001dc00010c7983 */ /* 0x004ea80000300800 */
[----:B------:R-:W-:Y:S01]  /*16ef0*/  @P0 IADD3 R10, PT, PT, R10, -0x7f000001, RZ ;  /* 0x80ffffff0a0a0810 */ /* 0x000fe20007ffe0ff */
[----:B------:R0:W-:Y:S04]  /*16f00*/  STL [R1+0x2bc], R5 ;  /* 0x0002bc0501007387 */ /* 0x0001e80000100800 */
[----:B------:R-:W-:Y:S01]  /*16f10*/  IMAD.WIDE.U32 R10, R202, R10, RZ ;  /* 0x0000000aca0a7225 */ /* 0x000fe200078e00ff */
[----:B------:R1:W-:Y:S03]  /*16f20*/  STL [R1+0x2b8], R4 ;  /* 0x0002b80401007387 */ /* 0x0003e60000100800 */
[----:B------:R-:W-:Y:S01]  /*16f30*/  IMAD R24, R10, 0x7effffff, RZ ;  /* 0x7effffff0a187824 */ /* 0x000fe200078e02ff */
[----:B------:R1:W-:Y:S03]  /*16f40*/  STL [R1+0x2b4], R3 ;  /* 0x0002b40301007387 */ /* 0x0003e60000100800 */
[----:B------:R-:W-:Y:S01]  /*16f50*/  IMAD.HI.U32 R24, R24, 0x7f000001, R10 ;  /* 0x7f00000118187827 */ /* 0x000fe200078e000a */
[----:B0-----:R-:W2:Y:S04]  /*16f60*/  LDL.LU R5, [R1+0x1e0] ;  /* 0x0001e00001057983 */ /* 0x001ea80000300800 */
[C---:B------:R-:W-:Y:S01]  /*16f70*/  ISETP.GE.U32.AND P0, PT, R24.reuse, 0x7f000001, PT ;  /* 0x7f0000011800780c */ /* 0x040fe20003f06070 */
[----:B-1----:R-:W2:Y:S04]  /*16f80*/  LDL.LU R4, [R1+0x1e4] ;  /* 0x0001e40001047983 */ /* 0x002ea80000300800 */
[----:B------:R-:W2:Y:S04]  /*16f90*/  LDL.LU R3, [R1+0x1e8] ;  /* 0x0001e80001037983 */ /* 0x000ea80000300800 */
[----:B------:R-:W2:Y:S04]  /*16fa0*/  LDL.LU R211, [R1+0x1fc] ;  /* 0x0001fc0001d37983 */ /* 0x000ea80000300800 */
[----:B------:R-:W-:-:S05]  /*16fb0*/  @P0 IADD3 R24, PT, PT, R24, -0x7f000001, RZ ;  /* 0x80ffffff18180810 */ /* 0x000fca0007ffe0ff */
[----:B---3--:R-:W-:-:S04]  /*16fc0*/  IMAD.WIDE.U32 R10, R51, R24, RZ ;  /* 0x00000018330a7225 */ /* 0x008fc800078e00ff */
[----:B------:R-:W-:-:S04]  /*16fd0*/  IMAD R51, R10, 0x7effffff, RZ ;  /* 0x7effffff0a337824 */ /* 0x000fc800078e02ff */
[----:B------:R-:W-:Y:S02]  /*16fe0*/  IMAD.HI.U32 R10, R51, 0x7f000001, R10 ;  /* 0x7f000001330a7827 */ /* 0x000fe400078e000a */
[----:B------:R-:W3:Y:S02]  /*16ff0*/  LDL R51, [R1+0x110] ;  /* 0x0001100001337983 */ /* 0x000ee40000100800 */
[----:B----4-:R-:W-:Y:S01]  /*17000*/  IMAD.WIDE.U32 R8, R57, R24, RZ ;  /* 0x0000001839087225 */ /* 0x010fe200078e00ff */
[----:B------:R-:W-:Y:S01]  /*17010*/  ISETP.GE.U32.AND P0, PT, R10, 0x7f000001, PT ;  /* 0x7f0000010a00780c */ /* 0x000fe20003f06070 */
[----:B------:R-:W4:Y:S02]  /*17020*/  LDL R57, [R1+0x118] ;  /* 0x0001180001397983 */ /* 0x000f240000100800 */
[----:B------:R-:W-:-:S04]  /*17030*/  IMAD R11, R8, 0x7effffff, RZ ;  /* 0x7effffff080b7824 */ /* 0x000fc800078e02ff */
[----:B------:R-:W-:-:S06]  /*17040*/  IMAD.HI.U32 R11, R11, 0x7f000001, R8 ;  /* 0x7f0000010b0b7827 */ /* 0x000fcc00078e0008 */
[----:B------:R-:W-:Y:S01]  /*17050*/  @P0 IADD3 R10, PT, PT, R10, -0x7f000001, RZ ;  /* 0x80ffffff0a0a0810 */ /* 0x000fe20007ffe0ff */
[----:B------:R-:W-:-:S04]  /*17060*/  IMAD.WIDE.U32 R8, R53, R24, RZ ;  /* 0x0000001835087225 */ /* 0x000fc800078e00ff */
[----:B------:R-:W-:-:S04]  /*17070*/  IMAD R53, R8, 0x7effffff, RZ ;  /* 0x7effffff08357824 */ /* 0x000fc800078e02ff */
[----:B------:R-:W-:-:S04]  /*17080*/  IMAD.HI.U32 R53, R53, 0x7f000001, R8 ;  /* 0x7f00000135357827 */ /* 0x000fc800078e0008 */
[----:B------:R-:W-:Y:S02]  /*17090*/  IMAD.WIDE.U32 R8, R55, R24, RZ ;  /* 0x0000001837087225 */ /* 0x000fe400078e00ff */
[----:B------:R-:W2:Y:S02]  /*170a0*/  LDL R55, [R1+0x114] ;  /* 0x0001140001377983 */ /* 0x000ea40000100800 */
[----:B------:R-:W-:-:S04]  /*170b0*/  IMAD R24, R8, 0x7effffff, RZ ;  /* 0x7effffff08187824 */ /* 0x000fc800078e02ff */
[----:B------:R-:W-:Y:S02]  /*170c0*/  IMAD.HI.U32 R24, R24, 0x7f000001, R8 ;  /* 0x7f00000118187827 */ /* 0x000fe400078e0008 */
[----:B------:R-:W2:Y:S01]  /*170d0*/  LDL.64 R8, [R1+0x100] ;  /* 0x0001000001087983 */ /* 0x000ea20000100a00 */
[----:B---3--:R-:W-:-:S03]  /*170e0*/  IADD3 R10, PT, PT, R10, R51, RZ ;  /* 0x000000330a0a7210 */ /* 0x008fc60007ffe0ff */
[----:B------:R-:W3:Y:S01]  /*170f0*/  LDL R51, [R1+0x11c] ;  /* 0x00011c0001337983 */ /* 0x000ee20000100800 */
[----:B------:R-:W-:-:S13]  /*17100*/  ISETP.GE.U32.AND P0, PT, R11, 0x7f000001, PT ;  /* 0x7f0000010b00780c */ /* 0x000fda0003f06070 */
[----:B------:R-:W-:Y:S01]  /*17110*/  @P0 IADD3 R11, PT, PT, R11, -0x7f000001, RZ ;  /* 0x80ffffff0b0b0810 */ /* 0x000fe20007ffe0ff */
[----:B------:R-:W-:-:S13]  /*17120*/  ISETP.GE.U32.AND P0, PT, R53, 0x7f000001, PT ;  /* 0x7f0000013500780c */ /* 0x000fda0003f06070 */
[----:B------:R-:W-:Y:S01]  /*17130*/  @P0 IADD3 R53, PT, PT, R53, -0x7f000001, RZ ;  /* 0x80ffffff35350810 */ /* 0x000fe20007ffe0ff */
[----:B------:R-:W-:-:S03]  /*17140*/  ISETP.GE.U32.AND P0, PT, R24, 0x7f000001, PT ;  /* 0x7f0000011800780c */ /* 0x000fc60003f06070 */
[----:B----4-:R-:W-:-:S10]  /*17150*/  IADD3 R53, PT, PT, R53, R57, RZ ;  /* 0x0000003935357210 */ /* 0x010fd40007ffe0ff */
        /* <DEDUP_REMOVED lines=9> */
[----:B--2---:R-:W-:-:S05]  /*171f0*/  IADD3 R11, PT, PT, R11, R55, RZ ;  /* 0x000000370b0b7210 */ /* 0x004fca0007ffe0ff */
[----:B------:R-:W-:Y:S01]  /*17200*/  ISETP.GE.U32.AND P0, PT, R11, 0x7f000001, PT ;  /* 0x7f0000010b00780c */ /* 0x000fe20003f06070 */
[----:B------:R0:W-:-:S12]  /*17210*/  STL [R1+0x114], R11 ;  /* 0x0001140b01007387 */ /* 0x0001d80000100800 */
[----:B0-----:R-:W-:-:S05]  /*17220*/  @P0 IADD3 R11, PT, PT, R11, -0x7f000001, RZ ;  /* 0x80ffffff0b0b0810 */ /* 0x001fca0007ffe0ff */
[----:B------:R-:W-:Y:S01]  /*17230*/  STL [R1+0x114], R11 ;  /* 0x0001140b01007387 */ /* 0x000fe20000100800 */
[----:B---3--:R-:W-:-:S05]  /*17240*/  IADD3 R24, PT, PT, R24, R51, RZ ;  /* 0x0000003318187210 */ /* 0x008fca0007ffe0ff */
[----:B------:R-:W-:Y:S01]  /*17250*/  ISETP.GE.U32.AND P3, PT, R24, 0x7f000001, PT ;  /* 0x7f0000011800780c */ /* 0x000fe20003f66070 */
[----:B------:R0:W-:-:S12]  /*17260*/  STL [R1+0x11c], R24 ;  /* 0x00011c1801007387 */ /* 0x0001d80000100800 */
[----:B0-----:R-:W-:-:S05]  /*17270*/  @P3 IADD3 R24, PT, PT, R24, -0x7f000001, RZ ;  /* 0x80ffffff18183810 */ /* 0x001fca0007ffe0ff */
[----:B------:R0:W-:Y:S04]  /*17280*/  STL [R1+0x11c], R24 ;  /* 0x00011c1801007387 */ /* 0x0001e80000100800 */
[----:B------:R-:W2:Y:S01]  /*17290*/  LD.E R51, desc[UR8][R8.64+0x470] ;  /* 0x0004700808337980 */ /* 0x000ea2000c101900 */
[----:B------:R-:W-:Y:S01]  /*172a0*/  ISETP.GE.U32.AND P0, PT, R26, R25, PT ;  /* 0x000000191a00720c */ /* 0x000fe20003f06070 */
[----:B------:R-:W-:Y:S02]  /*172b0*/  IADD3 R10, PT, PT, -R25, R26, RZ ;  /* 0x0000001a190a7210 */ /* 0x000fe40007ffe1ff */
        /* <DEDUP_REMOVED lines=1785> */
[----:B----4-:R-:W-:-:S04]  /*1e250*/  IMAD.WIDE.U32 R8, R53, R24, RZ ;  /* 0x0000001835087225 */ /* 0x010fc800078e00ff */
[----:B------:R-:W-:Y:S01]  /*1e260*/  IMAD R53, R8, 0x7effffff, RZ ;  /* 0x7effffff08357824 */ /* 0x000fe200078e02ff */
[----:B------:R-:W-:-:S03]  /*1e270*/  @P0 IADD3 R10, PT, PT, R10, -0x7f000001, RZ ;  /* 0x80ffffff0a0a0810 */ /* 0x000fc60007ffe0ff */
        /* <DEDUP_REMOVED lines=13> */
[----:B---3--:R-:W-:Y:S02]  /*1e350*/  IADD3 R53, PT, PT, R53, R57, RZ ;  /* 0x0000003935357210 */ /* 0x008fe40007ffe0ff */
[----:B----4-:R-:W-:-:S08]  /*1e360*/  IADD3 R11, PT, PT, R11, R55, RZ ;  /* 0x000000370b0b7210 */ /* 0x010fd00007ffe0ff */
[----:B------:R-:W-:Y:S01]  /*1e370*/  @P0 IADD3 R24, PT, PT, R24, -0x7f000001, RZ ;  /* 0x80ffffff18180810 */ /* 0x000fe20007ffe0ff */
[C---:B------:R-:W-:Y:S01]  /*1e380*/  ISETP.GE.U32.AND P0, PT, R10.reuse, 0x7f000001, PT ;  /* 0x7f0000010a00780c */ /* 0x040fe20003f06070 */
[----:B------:R-:W-:Y:S01]  /*1e390*/  ISETP.GE.U32.AND P1, PT, R11, 0x7f000001, PT ;  /* 0x7f0000010b00780c */ /* 0x000fe20003f26070 */
[----:B------:R-:W-:Y:S01]  /*1e3a0*/  ISETP.GE.U32.AND P2, PT, R53, 0x7f000001, PT ;  /* 0x7f0000013500780c */ /* 0x000fe20003f46070 */
[----:B------:R0:W-:Y:S04]  /*1e3b0*/  STL [R1+0x110], R10 ;  /* 0x0001100a01007387 */ /* 0x0001e80000100800 */
[----:B------:R1:W-:Y:S04]  /*1e3c0*/  STL [R1+0x114], R11 ;  /* 0x0001140b01007387 */ /* 0x0003e80000100800 */
[----:B------:R3:W-:Y:S02]  /*1e3d0*/  STL [R1+0x118], R53 ;  /* 0x0001183501007387 */ /* 0x0007e40000100800 */
[----:B0-----:R-:W-:-:S02]  /*1e3e0*/  @P0 IADD3 R10, PT, PT, R10, -0x7f000001, RZ ;  /* 0x80ffffff0a0a0810 */ /* 0x001fc40007ffe0ff */
        /* <DEDUP_REMOVED lines=10> */
[----:B------:R-:W2:Y:S04]  /*1e490*/  LD.E R53, desc[UR8][R8.64+0x670] ;  /* 0x0006700808357980 */ /* 0x000ea8000c101900 */
[----:B------:R-:W3:Y:S01]  /*1e4a0*/  LD.E R55, desc[UR8][R8.64+0x674] ;  /* 0x0006740808377980 */ /* 0x000ee2000c101900 */
[----:B------:R-:W-:-:S03]  /*1e4b0*/  IADD3 R24, PT, PT, R76, -UR6, RZ ;  /* 0x800000064c187c10 */ /* 0x000fc6000fffe0ff */
[----:B------:R-:W4:Y:S01]  /*1e4c0*/  LDL R57, [R1+0x110] ;  /* 0x0001100001397983 */ /* 0x000f220000100800 */
        /* <DEDUP_REMOVED lines=8> */
[----:B------:R-:W-:-:S04]  /*1e550*/  IMAD.HI.U32 R53, R53, 0x7f000001, R10 ;  /* 0x7f00000135357827 */ /* 0x000fc800078e000a */
[----:B---3--:R-:W-:-:S04]  /*1e560*/  IMAD.WIDE.U32 R10, R55, R51, RZ ;  /* 0x00000033370a7225 */ /* 0x008fc800078e00ff */
[----:B------:R-:W-:-:S04]  /*1e570*/  IMAD R55, R10, 0x7effffff, RZ ;  /* 0x7effffff0a377824 */ /* 0x000fc800078e02ff */
[----:B------:R-:W-:Y:S02]  /*1e580*/  IMAD.HI.U32 R10, R55, 0x7f000001, R10 ;  /* 0x7f000001370a7827 */ /* 0x000fe400078e000a */
[----:B------:R-:W2:Y:S04]  /*1e590*/  LD.E R55, desc[UR8][R8.64+0x678] ;  /* 0x0006780808377980 */ /* 0x000ea8000c101900 */
[----:B------:R2:W3:Y:S01]  /*1e5a0*/  LD.E R11, desc[UR8][R8.64+0x67c] ;  /* 0x00067c08080b7980 */ /* 0x0004e2000c101900 */
[----:B------:R-:W-:-:S13]  /*1e5b0*/  ISETP.GE.U32.AND P0, PT, R53, 0x7f000001, PT ;  /* 0x7f0000013500780c */ /* 0x000fda0003f06070 */
[----:B------:R-:W-:-:S04]  /*1e5c0*/  @P0 IADD3 R53, PT, PT, R53, -0x7f000001, RZ ;  /* 0x80ffffff35350810 */ /* 0x000fc80007ffe0ff */
[----:B----4-:R-:W-:-:S05]  /*1e5d0*/  IADD3 R53, PT, PT, R53, R57, RZ ;  /* 0x0000003935357210 */ /* 0x010fca0007ffe0ff */
[----:B------:R-:W-:Y:S01]  /*1e5e0*/  ISETP.GE.U32.AND P0, PT, R53, 0x7f000001, PT ;  /* 0x7f0000013500780c */ /* 0x000fe20003f06070 */
[----:B------:R0:W-:-:S12]  /*1e5f0*/  STL [R1+0x110], R53 ;  /* 0x0001103501007387 */ /* 0x0001d80000100800 */
[----:B0-----:R-:W-:-:S05]  /*1e600*/  @P0 IADD3 R53, PT, PT, R53, -0x7f000001, RZ ;  /* 0x80ffffff35350810 */ /* 0x001fca0007ffe0ff */
[----:B------:R-:W-:Y:S01]  /*1e610*/  STL [R1+0x110], R53 ;  /* 0x0001103501007387 */ /* 0x000fe20000100800 */
[----:B--2---:R-:W-:-:S04]  /*1e620*/  IMAD.WIDE.U32 R8, R55, R51, RZ ;  /* 0x0000003337087225 */ /* 0x004fc800078e00ff */
[----:B------:R-:W-:-:S04]  /*1e630*/  IMAD R55, R8, 0x7effffff, RZ ;  /* 0x7effffff08377824 */ /* 0x000fc800078e02ff */
[----:B------:R-:W-:-:S04]  /*1e640*/  IMAD.HI.U32 R55, R55, 0x7f000001, R8 ;  /* 0x7f00000137377827 */ /* 0x000fc800078e0008 */
[----:B---3--:R-:W-:-:S04]  /*1e650*/  IMAD.WIDE.U32 R8, R11, R51, RZ ;  /* 0x000000330b087225 */ /* 0x008fc800078e00ff */
[----:B------:R-:W-:-:S04]  /*1e660*/  IMAD R11, R8, 0x7effffff, RZ ;  /* 0x7effffff080b7824 */ /* 0x000fc800078e02ff */
[----:B------:R-:W-:Y:S02]  /*1e670*/  IMAD.HI.U32 R8, R11, 0x7f000001, R8 ;  /* 0x7f0000010b087827 */ /* 0x000fe400078e0008 */
[----:B------:R-:W2:Y:S01]  /*1e680*/  LDL R9, [R1+0x114] ;  /* 0x0001140001097983 */ /* 0x000ea20000100800 */
[----:B------:R-:W-:-:S13]  /*1e690*/  ISETP.GE.U32.AND P0, PT, R10, 0x7f000001, PT ;  /* 0x7f0000010a00780c */ /* 0x000fda0003f06070 */
[----:B------:R-:W-:-:S04]  /*1e6a0*/  @P0 IADD3 R10, PT, PT, R10, -0x7f000001, RZ ;  /* 0x80ffffff0a0a0810 */ /* 0x000fc80007ffe0ff */
[----:B--2---:R-:W-:-:S05]  /*1e6b0*/  IADD3 R64, PT, PT, R10, R9, RZ ;  /* 0x000000090a407210 */ /* 0x004fca0007ffe0ff */
[----:B------:R-:W-:Y:S01]  /*1e6c0*/  ISETP.GE.U32.AND P0, PT, R64, 0x7f000001, PT ;  /* 0x7f0000014000780c */ /* 0x000fe20003f06070 */
[----:B------:R0:W-:-:S12]  /*1e6d0*/  STL [R1+0x114], R64 ;  /* 0x0001144001007387 */ /* 0x0001d80000100800 */
[----:B0-----:R-:W-:-:S05]  /*1e6e0*/  @P0 IADD3 R64, PT, PT, R64, -0x7f000001, RZ ;  /* 0x80ffffff40400810 */ /* 0x001fca0007ffe0ff */
[----:B------:R-:W-:Y:S04]  /*1e6f0*/  STL [R1+0x114], R64 ;  /* 0x0001144001007387 */ /* 0x000fe80000100800 */
[----:B------:R-:W2:Y:S01]  /*1e700*/  LDL R9, [R1+0x118] ;  /* 0x0001180001097983 */ /* 0x000ea20000100800 */
[----:B------:R-:W-:-:S13]  /*1e710*/  ISETP.GE.U32.AND P1, PT, R55, 0x7f000001, PT ;  /* 0x7f0000013700780c */ /* 0x000fda0003f26070 */
[----:B------:R-:W-:Y:S02]  /*1e720*/  @P1 IADD3 R55, PT, PT, R55, -0x7f000001, RZ ;  /* 0x80ffffff37371810 */ /* 0x000fe40007ffe0ff */
[----:B------:R-:W-:-:S05]  /*1e730*/  IADD3 R10, PT, PT, R212, R210, RZ ;  /* 0x000000d2d40a7210 */ /* 0x000fca0007ffe0ff */
[----:B------:R-:W-:-:S13]  /*1e740*/  ISETP.GE.U32.AND P0, PT, R10, 0x7f000001, PT ;  /* 0x7f0000010a00780c */ /* 0x000fda0003f06070 */
[----:B------:R-:W-:-:S04]  /*1e750*/  @P0 IADD3 R10, PT, PT, R10, -0x7f000001, RZ ;  /* 0x80ffffff0a0a0810 */ /* 0x000fc80007ffe0ff */
[----:B------:R-:W-:-:S05]  /*1e760*/  IADD3 R10, PT, PT, R206, R10, RZ ;  /* 0x0000000ace0a7210 */ /* 0x000fca0007ffe0ff */
[----:B------:R-:W-:-:S13]  /*1e770*/  ISETP.GE.U32.AND P0, PT, R10, 0x7f000001, PT ;  /* 0x7f0000010a00780c */ /* 0x000fda0003f06070 */
[----:B------:R-:W-:-:S04]  /*1e780*/  @P0 IADD3 R10, PT, PT, R10, -0x7f000001, RZ ;  /* 0x80ffffff0a0a0810 */ /* 0x000fc80007ffe0ff */
[----:B------:R-:W-:Y:S02]  /*1e790*/  IADD3 R10, PT, PT, R7, R10, RZ ;  /* 0x0000000a070a7210 */ /* 0x000fe40007ffe0ff */
[----:B--2---:R-:W-:-:S05]  /*1e7a0*/  IADD3 R9, PT, PT, R55, R9, RZ ;  /* 0x0000000937097210 */ /* 0x004fca0007ffe0ff */
[----:B------:R-:W-:Y:S01]  /*1e7b0*/  ISETP.GE.U32.AND P1, PT, R9, 0x7f000001, PT ;  /* 0x7f0000010900780c */ /* 0x000fe20003f26070 */
[----:B------:R0:W-:-:S12]  /*1e7c0*/  STL [R1+0x118], R9 ;  /* 0x0001180901007387 */ /* 0x0001d80000100800 */
[----:B0-----:R-:W-:-:S05]  /*1e7d0*/  @P1 IADD3 R9, PT, PT, R9, -0x7f000001, RZ ;  /* 0x80ffffff09091810 */ /* 0x001fca0007ffe0ff */
[----:B------:R0:W-:Y:S04]  /*1e7e0*/  STL [R1+0x118], R9 ;  /* 0x0001180901007387 */ /* 0x0001e80000100800 */
[----:B0-----:R-:W2:Y:S01]  /*1e7f0*/  LDL R9, [R1+0x11c] ;  /* 0x00011c0001097983 */ /* 0x001ea20000100800 */
[----:B------:R-:W-:-:S13]  /*1e800*/  ISETP.GE.U32.AND P0, PT, R10, 0x7f000001, PT ;  /* 0x7f0000010a00780c */ /* 0x000fda0003f06070 */
[----:B------:R-:W-:-:S04]  /*1e810*/  @P0 IADD3 R10, PT, PT, R10, -0x7f000001, RZ ;  /* 0x80ffffff0a0a0810 */ /* 0x000fc80007ffe0ff */
[----:B------:R-:W-:-:S05]  /*1e820*/  IADD3 R10, PT, PT, R207, R10, RZ ;  /* 0x0000000acf0a7210 */ /* 0x000fca0007ffe0ff */
[----:B------:R-:W-:-:S13]  /*1e830*/  ISETP.GE.U32.AND P0, PT, R10, 0x7f000001, PT ;  /* 0x7f0000010a00780c */ /* 0x000fda0003f06070 */
[----:B------:R-:W-:-:S04]  /*1e840*/  @P0 IADD3 R10, PT, PT, R10, -0x7f000001, RZ ;  /* 0x80ffffff0a0a0810 */ /* 0x000fc80007ffe0ff */
[----:B------:R-:W-:-:S05]  /*1e850*/  IADD3 R10, PT, PT, R30, R10, RZ ;  /* 0x0000000a1e0a7210 */ /* 0x000fca0007ffe0ff */
[----:B------:R-:W-:Y:S01]  /*1e860*/  ISETP.GE.U32.AND P0, PT, R10, 0x7f000001, PT ;  /* 0x7f0000010a00780c */ /* 0x000fe20003f06070 */
[----:B------:R-:W-:-:S12]  /*1e870*/  ISETP.GE.U32.AND P1, PT, R8, 0x7f000001, PT ;  /* 0x7f0000010800780c */ /* 0x000fd80003f26070 */
[----:B------:R-:W-:-:S04]  /*1e880*/  @P0 IADD3 R10, PT, PT, R10, -0x7f000001, RZ ;  /* 0x80ffffff0a0a0810 */ /* 0x000fc80007ffe0ff */
[----:B------:R-:W-:-:S05]  /*1e890*/  IADD3 R10, PT, PT, R31, R10, RZ ;  /* 0x0000000a1f0a7210 */ /* 0x000fca0007ffe0ff */
[----:B------:R-:W-:Y:S01]  /*1e8a0*/  ISETP.GE.U32.AND P0, PT, R10, 0x7f000001, PT ;  /* 0x7f0000010a00780c */ /* 0x000fe20003f06070 */
[----:B------:R-:W-:-:S12]  /*1e8b0*/  @P1 IADD3 R8, PT, PT, R8, -0x7f000001, RZ ;  /* 0x80ffffff08081810 */ /* 0x000fd80007ffe0ff */
        /* <DEDUP_REMOVED lines=15> */
[----:B--2---:R-:W-:-:S05]  /*1e9b0*/  IADD3 R8, PT, PT, R8, R9, RZ ;  /* 0x0000000908087210 */ /* 0x004fca0007ffe0ff */
[----:B------:R-:W-:Y:S01]  /*1e9c0*/  ISETP.GE.U32.AND P1, PT, R8, 0x7f000001, PT ;  /* 0x7f0000010800780c */ /* 0x000fe20003f26070 */
[----:B------:R0:W-:-:S12]  /*1e9d0*/  STL [R1+0x11c], R8 ;  /* 0x00011c0801007387 */ /* 0x0001d80000100800 */
[----:B0-----:R-:W-:-:S05]  /*1e9e0*/  @P1 IADD3 R8, PT, PT, R8, -0x7f000001, RZ ;  /* 0x80ffffff08081810 */ /* 0x001fca0007ffe0ff */
[----:B------:R0:W-:Y:S01]  /*1e9f0*/  STL [R1+0x11c], R8 ;  /* 0x00011c0801007387 */ /* 0x0001e20000100800 */
[----:B------:R-:W-:-:S03]  /*1ea00*/  @P0 IADD3 R10, PT, PT, R10, -0x7f000001, RZ ;  /* 0x80ffffff0a0a0810 */ /* 0x000fc60007ffe0ff */
[----:B------:R-:W2:Y:S04]  /*1ea10*/  LDL R57, [R1+0x110] ;  /* 0x0001100001397983 */ /* 0x000ea80000100800 */
        /* <DEDUP_REMOVED lines=34> */
[----:B------:R-:W-:Y:S01]  /*1ec40*/  IADD3 R10, PT, PT, R47, R10, RZ ;  /* 0x0000000a2f0a7210 */ /* 0x000fe20007ffe0ff */
[----:B---3--:R-:W3:Y:S04]  /*1ec50*/  LD.E R51, desc[UR8][R8.64+0x680] ;  /* 0x0006800808337980 */ /* 0x008ee8000c101900 */
[----:B------:R-:W4:Y:S01]  /*1ec60*/  LD.E R55, desc[UR8][R8.64+0x684] ;  /* 0x0006840808377980 */ /* 0x000f22000c101900 */
        /* <DEDUP_REMOVED lines=25> */
[----:B------:R-:W-:-:S05]  /*1ee00*/  @P0 IADD3 R10, PT, PT, R10, -0x7f000001, RZ ;  /* 0x80ffffff0a0a0810 */ /* 0x000fca0007ffe0ff */
        /* <DEDUP_REMOVED lines=18> */
[----:B--2---:R-:W-:-:S05]  /*1ef30*/  IADD3 R51, PT, PT, R51, R57, RZ ;  /* 0x0000003933337210 */ /* 0x004fca0007ffe0ff */
[----:B------:R-:W-:Y:S01]  /*1ef40*/  ISETP.GE.U32.AND P0, PT, R51, 0x7f000001, PT ;  /* 0x7f0000013300780c */ /* 0x000fe20003f06070 */
[----:B------:R0:W-:-:S12]  /*1ef50*/  STL [R1+0x110], R51 ;  /* 0x0001103301007387 */ /* 0x0001d80000100800 */
[----:B0-----:R-:W-:-:S05]  /*1ef60*/  @P0 IADD3 R51, PT, PT, R51, -0x7f000001, RZ ;  /* 0x80ffffff33330810 */ /* 0x001fca0007ffe0ff */
[----:B------:R-:W-:Y:S01]  /*1ef70*/  STL [R1+0x110], R51 ;  /* 0x0001103301007387 */ /* 0x000fe20000100800 */
[----:B---3--:R-:W-:-:S04]  /*1ef80*/  IMAD.WIDE.U32 R8, R11, R53, RZ ;  /* 0x000000350b087225 */ /* 0x008fc800078e00ff */
[----:B------:R-:W-:-:S04]  /*1ef90*/  IMAD R11, R8, 0x7effffff, RZ ;  /* 0x7effffff080b7824 */ /* 0x000fc800078e02ff */
[----:B------:R-:W-:-:S04]  /*1efa0*/  IMAD.HI.U32 R11, R11, 0x7f000001, R8 ;  /* 0x7f0000010b0b7827 */ /* 0x000fc800078e0008 */
[----:B----4-:R-:W-:-:S04]  /*1efb0*/  IMAD.WIDE.U32 R8, R55, R53, RZ ;  /* 0x0000003537087225 */ /* 0x010fc800078e00ff */
        /* <DEDUP_REMOVED lines=26> */
[----:B------:R-:W2:Y:S04]  /*1f160*/  LDL R55, [R1+0x110] ;  /* 0x0001100001377983 */ /* 0x000ea80000100800 */
[----:B0-----:R-:W3:Y:S01]  /*1f170*/  LDL.64 R8, [R1+0x100] ;  /* 0x0001000001087983 */ /* 0x001ee20000100a00 */
[CC--:B------:R-:W-:Y:S01]  /*1f180*/  ISETP.GE.U32.AND P0, PT, R201.reuse, R142.reuse, PT ;  /* 0x0000008ec900720c */ /* 0x0c0fe20003f06070 */
[----:B------:R-:W-:-:S12]  /*1f190*/  IADD3 R10, PT, PT, R201, -R142, RZ ;  /* 0x8000008ec90a7210 */ /* 0x000fd80007ffe0ff */
[----:B------:R-:W-:-:S05]  /*1f1a0*/  @!P0 IADD3 R10, PT, PT, R10, 0x7f000001, RZ ;  /* 0x7f0000010a0a8810 */ /* 0x000fca0007ffe0ff */
[----:B------:R-:W-:-:S04]  /*1f1b0*/  IMAD.WIDE.U32 R10, R24, R10, RZ ;  /* 0x0000000a180a7225 */ /* 0x000fc800078e00ff */
[----:B------:R-:W-:-:S04]  /*1f1c0*/  IMAD R51, R10, 0x7effffff, RZ ;  /* 0x7effffff0a337824 */ /* 0x000fc800078e02ff */
[----:B------:R-:W-:-:S05]  /*1f1d0*/  IMAD.HI.U32 R51, R51, 0x7f000001, R10 ;  /* 0x7f00000133337827 */ /* 0x000fca00078e000a */
[----:B------:R-:W-:Y:S01]  /*1f1e0*/  ISETP.GE.U32.AND P0, PT, R51, 0x7f000001, PT ;  /* 0x7f0000013300780c */ /* 0x000fe20003f06070 */
[----:B------:R-:W-:Y:S01]  /*1f1f0*/  IMAD.WIDE.U32 R10, R142, R76, RZ ;  /* 0x0000004c8e0a7225 */ /* 0x000fe200078e00ff */
[----:B------:R-:W-:Y:S01]  /*1f200*/  ISETP.GE.U32.AND P1, PT, R147, R75, PT ;  /* 0x0000004b9300720c */ /* 0x000fe20003f26070 */
[----:B------:R-:W4:Y:S04]  /*1f210*/  LDL.LU R142, [R1+0x200] ;  /* 0x00020000018e7983 */ /* 0x000f280000300800 */
[----:B---3--:R-:W3:Y:S04]  /*1f220*/  LD.E R53, desc[UR8][R8.64+0x690] ;  /* 0x0006900808357980 */ /* 0x008ee8000c101900 */
[----:B------:R-:W2:Y:S04]  /*1f230*/  LD.E R57, desc[UR8][R8.64+0x694] ;  /* 0x0006940808397980 */ /* 0x000ea8000c101900 */
[----:B------:R-:W2:Y:S01]  /*1f240*/  LD.E R59, desc[UR8][R8.64+0x698] ;  /* 0x00069808083b7980 */ /* 0x000ea2000c101900 */
[----:B------:R-:W-:Y:S01]  /*1f250*/  IMAD R24, R10, 0x7effffff, RZ ;  /* 0x7effffff0a187824 */ /* 0x000fe200078e02ff */
[----:B------:R-:W-:-:S03]  /*1f260*/  @P0 IADD3 R51, PT, PT, R51, -0x7f000001, RZ ;  /* 0x80ffffff33330810 */ /* 0x000fc60007ffe0ff */
[----:B------:R-:W-:-:S04]  /*1f270*/  IMAD.HI.U32 R24, R24, 0x7f000001, R10 ;  /* 0x7f00000118187827 */ /* 0x000fc800078e000a */
[----:B------:R-:W-:-:S04]  /*1f280*/  IMAD.WIDE.U32 R10, R26, R51, RZ ;  /* 0x000000331a0a7225 */ /* 0x000fc800078e00ff */
[----:B------:R-:W-:-:S04]  /*1f290*/  IMAD R51, R10, 0x7effffff, RZ ;  /* 0x7effffff0a337824 */ /* 0x000fc800078e02ff */
[----:B------:R-:W-:-:S05]  /*1f2a0*/  IMAD.HI.U32 R51, R51, 0x7f000001, R10 ;  /* 0x7f00000133337827 */ /* 0x000fca00078e000a */
[----:B------:R-:W-:-:S13]  /*1f2b0*/  ISETP.GE.U32.AND P0, PT, R51, 0x7f000001, PT ;  /* 0x7f0000013300780c */ /* 0x000fda0003f06070 */
[----:B------:R-:W-:-:S05]  /*1f2c0*/  @P0 IADD3 R51, PT, PT, R51, -0x7f000001, RZ ;  /* 0x80ffffff33330810 */ /* 0x000fca0007ffe0ff */
[----:B---3--:R-:W-:-:S04]  /*1f2d0*/  IMAD.WIDE.U32 R10, R53, R51, RZ ;  /* 0x00000033350a7225 */ /* 0x008fc800078e00ff */
[----:B------:R-:W-:-:S04]  /*1f2e0*/  IMAD R53, R10, 0x7effffff, RZ ;  /* 0x7effffff0a357824 */ /* 0x000fc800078e02ff */
[----:B------:R-:W-:-:S05]  /*1f2f0*/  IMAD.HI.U32 R53, R53, 0x7f000001, R10 ;  /* 0x7f00000135357827 */ /* 0x000fca00078e000a */
[----:B------:R-:W-:Y:S01]  /*1f300*/  ISETP.GE.U32.AND P0, PT, R53, 0x7f000001, PT ;  /* 0x7f0000013500780c */ /* 0x000fe20003f06070 */
[----:B--2---:R-:W-:-:S12]  /*1f310*/  IMAD.WIDE.U32 R10, R57, R51, RZ ;  /* 0x00000033390a7225 */ /* 0x004fd800078e00ff */
[----:B------:R-:W-:-:S04]  /*1f320*/  @P0 IADD3 R53, PT, PT, R53, -0x7f000001, RZ ;  /* 0x80ffffff35350810 */ /* 0x000fc80007ffe0ff */
[----:B------:R-:W-:Y:S01]  /*1f330*/  IADD3 R53, PT, PT, R53, R55, RZ ;  /* 0x0000003735357210 */ /* 0x000fe20007ffe0ff */
[----:B------:R-:W-:-:S04]  /*1f340*/  IMAD R57, R10, 0x7effffff, RZ ;  /* 0x7effffff0a397824 */ /* 0x000fc800078e02ff */
[----:B------:R-:W-:Y:S01]  /*1f350*/  ISETP.GE.U32.AND P0, PT, R53, 0x7f000001, PT ;  /* 0x7f0000013500780c */ /* 0x000fe20003f06070 */
[----:B------:R-:W-:Y:S02]  /*1f360*/  IMAD.HI.U32 R10, R57, 0x7f000001, R10 ;  /* 0x7f000001390a7827 */ /* 0x000fe400078e000a */
[----:B------:R0:W2:Y:S04]  /*1f370*/  LD.E R11, desc[UR8][R8.64+0x69c] ;  /* 0x00069c08080b7980 */ /* 0x0000a8000c101900 */
[----:B------:R1:W-:Y:S01]  /*1f380*/  STL [R1+0x110], R53 ;  /* 0x0001103501007387 */ /* 0x0003e20000100800 */
[----:B0-----:R-:W-:-:S05]  /*1f390*/  IMAD.WIDE.U32 R8, R59, R51, RZ ;  /* 0x000000333b087225 */ /* 0x001fca00078e00ff */
[----:B-1----:R-:W-:Y:S01]  /*1f3a0*/  @P0 IADD3 R53, PT, PT, R53, -0x7f000001, RZ ;  /* 0x80ffffff35350810 */ /* 0x002fe20007ffe0ff */
[----:B------:R-:W-:-:S04]  /*1f3b0*/  IMAD R57, R8, 0x7effffff, RZ ;  /* 0x7effffff08397824 */ /* 0x000fc800078e02ff */
[----:B------:R-:W-:Y:S01]  /*1f3c0*/  IMAD.HI.U32 R8, R57, 0x7f000001, R8 ;  /* 0x7f00000139087827 */ /* 0x000fe200078e0008 */
[----:B------:R-:W-:Y:S04]  /*1f3d0*/  STL [R1+0x110], R53 ;  /* 0x0001103501007387 */ /* 0x000fe80000100800 */
[----:B------:R-:W3:Y:S01]  /*1f3e0*/  LDL R9, [R1+0x114] ;  /* 0x0001140001097983 */ /* 0x000ee20000100800 */
[----:B------:R-:W-:-:S13]  /*1f3f0*/  ISETP.GE.U32.AND P0, PT, R10, 0x7f000001, PT ;  /* 0x7f0000010a00780c */ /* 0x000fda0003f06070 */
[----:B------:R-:W-:-:S04]  /*1f400*/  @P0 IADD3 R10, PT, PT, R10, -0x7f000001, RZ ;  /* 0x80ffffff0a0a0810 */ /* 0x000fc80007ffe0ff */
[----:B---3--:R-:W-:-:S05]  /*1f410*/  IADD3 R9, PT, PT, R10, R9, RZ ;  /* 0x000000090a097210 */ /* 0x008fca0007ffe0ff */
[----:B------:R-:W-:Y:S01]  /*1f420*/  ISETP.GE.U32.AND P0, PT, R9, 0x7f000001, PT ;  /* 0x7f0000010900780c */ /* 0x000fe20003f06070 */
[----:B------:R0:W-:-:S12]  /*1f430*/  STL [R1+0x114], R9 ;  /* 0x0001140901007387 */ /* 0x0001d80000100800 */
[----:B0-----:R-:W-:-:S05]  /*1f440*/  @P0 IADD3 R9, PT, PT, R9, -0x7f000001, RZ ;  /* 0x80ffffff09090810 */ /* 0x001fca0007ffe0ff */
[----:B------:R0:W-:Y:S04]  /*1f450*/  STL [R1+0x114], R9 ;  /* 0x0001140901007387 */ /* 0x0001e80000100800 */
[----:B0-----:R-:W3:Y:S01]  /*1f460*/  LDL R9, [R1+0x118] ;  /* 0x0001180001097983 */ /* 0x001ee20000100800 */
[----:B------:R-:W-:-:S13]  /*1f470*/  ISETP.GE.U32.AND P0, PT, R8, 0x7f000001, PT ;  /* 0x7f0000010800780c */ /* 0x000fda0003f06070 */
[----:B------:R-:W-:-:S04]  /*1f480*/  @P0 IADD3 R8, PT, PT, R8, -0x7f000001, RZ ;  /* 0x80ffffff08080810 */ /* 0x000fc80007ffe0ff */
[----:B---3--:R-:W-:-:S05]  /*1f490*/  IADD3 R8, PT, PT, R8, R9, RZ ;  /* 0x0000000908087210 */ /* 0x008fca0007ffe0ff */
[----:B------:R-:W-:Y:S01]  /*1f4a0*/  ISETP.GE.U32.AND P0, PT, R8, 0x7f000001, PT ;  /* 0x7f0000010800780c */ /* 0x000fe20003f06070 */
[----:B------:R0:W-:-:S12]  /*1f4b0*/  STL [R1+0x118], R8 ;  /* 0x0001180801007387 */ /* 0x0001d80000100800 */
[----:B0-----:R-:W-:-:S05]  /*1f4c0*/  @P0 IADD3 R8, PT, PT, R8, -0x7f000001, RZ ;  /* 0x80ffffff08080810 */ /* 0x001fca0007ffe0ff */
[----:B------:R2:W-:Y:S04]  /*1f4d0*/  STL [R1+0x118], R8 ;  /* 0x0001180801007387 */ /* 0x0005e80000100800 */
[----:B------:R-:W3:Y:S01]  /*1f4e0*/  LDL R10, [R1+0x11c] ;  /* 0x00011c00010a7983 */ /* 0x000ee20000100800 */
[----:B--2---:R-:W-:-:S04]  /*1f4f0*/  IMAD.WIDE.U32 R8, R11, R51, RZ ;  /* 0x000000330b087225 */ /* 0x004fc800078e00ff */
[----:B------:R-:W-:-:S04]  /*1f500*/  IMAD R11, R8, 0x7effffff, RZ ;  /* 0x7effffff080b7824 */ /* 0x000fc800078e02ff */
[----:B------:R-:W-:-:S05]  /*1f510*/  IMAD.HI.U32 R8, R11, 0x7f000001, R8 ;  /* 0x7f0000010b087827 */ /* 0x000fca00078e0008 */
[----:B------:R-:W-:-:S13]  /*1f520*/  ISETP.GE.U32.AND P0, PT, R8, 0x7f000001, PT ;  /* 0x7f0000010800780c */ /* 0x000fda0003f06070 */
[----:B------:R-:W-:-:S04]  /*1f530*/  @P0 IADD3 R8, PT, PT, R8, -0x7f000001, RZ ;  /* 0x80ffffff08080810 */ /* 0x000fc80007ffe0ff */
[----:B---3--:R-:W-:-:S05]  /*1f540*/  IADD3 R8, PT, PT, R8, R10, RZ ;  /* 0x0000000a08087210 */ /* 0x008fca0007ffe0ff */
[----:B------:R-:W-:Y:S01]  /*1f550*/  ISETP.GE.U32.AND P0, PT, R8, 0x7f000001, PT ;  /* 0x7f0000010800780c */ /* 0x000fe20003f06070 */
[----:B------:R0:W-:-:S12]  /*1f560*/  STL [R1+0x11c], R8 ;  /* 0x00011c0801007387 */ /* 0x0001d80000100800 */
[----:B0-----:R-:W-:-:S05]  /*1f570*/  @P0 IADD3 R8, PT, PT, R8, -0x7f000001, RZ ;  /* 0x80ffffff08080810 */ /* 0x001fca0007ffe0ff */
[----:B------:R0:W-:Y:S04]  /*1f580*/  STL [R1+0x11c], R8 ;  /* 0x00011c0801007387 */ /* 0x0001e80000100800 */
[----:B------:R-:W2:Y:S04]  /*1f590*/  LDL R59, [R1+0x110] ;  /* 0x00011000013b7983 */ /* 0x000ea80000100800 */
[----:B0-----:R-:W3:Y:S01]  /*1f5a0*/  LDL.64 R8, [R1+0x100] ;  /* 0x0001000001087983 */ /* 0x001ee20000100a00 */
[----:B------:R-:W-:-:S05]  /*1f5b0*/  IADD3 R53, PT, PT, R74, R76, RZ ;  /* 0x0000004c4a357210 */ /* 0x000fca0007ffe0ff */
[----:B------:R-:W-:Y:S01]  /*1f5c0*/  ISETP.GE.U32.AND P0, PT, R53, 0x7f000001, PT ;  /* 0x7f0000013500780c */ /* 0x000fe20003f06070 */
[----:B------:R-:W-:-:S04]  /*1f5d0*/  IMAD.WIDE.U32 R10, R147, R74, RZ ;  /* 0x0000004a930a7225 */ /* 0x000fc800078e00ff */
[----:B------:R-:W-:-:S08]  /*1f5e0*/  IMAD R61, R10, 0x7effffff, RZ ;  /* 0x7effffff0a3d7824 */ /* 0x000fd000078e02ff */
[----:B------:R-:W-:-:S05]  /*1f5f0*/  @P0 IADD3 R53, PT, PT, R53, -0x7f000001, RZ ;  /* 0x80ffffff35350810 */ /* 0x000fca0007ffe0ff */
[----:B------:R-:W-:Y:S01]  /*1f600*/  ISETP.GE.U32.AND P0, PT, R53, UR6, PT ;  /* 0x0000000635007c0c */ /* 0x000fe2000bf06070 */
[----:B------:R-:W-:Y:S01]  /*1f610*/  IMAD.HI.U32 R61, R61, 0x7f000001, R10 ;  /* 0x7f0000013d3d7827 */ /* 0x000fe200078e000a */
[----:B------:R-:W-:Y:S02]  /*1f620*/  IADD3 R10, PT, PT, R147, -R75, RZ ;  /* 0x8000004b930a7210 */ /* 0x000fe40007ffe0ff */
[----:B------:R-:W-:Y:S02]  /*1f630*/  IADD3 R11, PT, PT, R53, -UR6, RZ ;  /* 0x80000006350b7c10 */ /* 0x000fe4000fffe0ff */
[----:B------:R-:W-:-:S07]  /*1f640*/  @!P1 IADD3 R10, PT, PT, R10, 0x7f000001, RZ ;  /* 0x7f0000010a0a9810 */ /* 0x000fce0007ffe0ff */
[----:B------:R-:W-:-:S05]  /*1f650*/  @!P0 IADD3 R11, PT, PT, R11, 0x7f000001, RZ ;  /* 0x7f0000010b0b8810 */ /* 0x000fca0007ffe0ff */
[----:B------:R-:W-:-:S04]  /*1f660*/  IMAD.WIDE.U32 R10, R11, R10, RZ ;  /* 0x0000000a0b0a7225 */ /* 0x000fc800078e00ff */
[----:B------:R-:W-:-:S04]  /*1f670*/  IMAD R51, R10, 0x7effffff, RZ ;  /* 0x7effffff0a337824 */ /* 0x000fc800078e02ff */
[----:B------:R-:W-:Y:S01]  /*1f680*/  IMAD.HI.U32 R10, R51, 0x7f000001, R10 ;  /* 0x7f000001330a7827 */ /* 0x000fe200078e000a */
[----:B---3--:R-:W3:Y:S04]  /*1f690*/  LD.E R57, desc[UR8][R8.64+0x6a0] ;  /* 0x0006a00808397980 */ /* 0x008ee8000c101900 */
[----:B------:R-:W2:Y:S04]  /*1f6a0*/  LD.E R65, desc[UR8][R8.64+0x6a4] ;  /* 0x0006a40808417980 */ /* 0x000ea8000c101900 */
[----:B------:R-:W2:Y:S01]  /*1f6b0*/  LD.E R64, desc[UR8][R8.64+0x6a8] ;  /* 0x0006a80808407980 */ /* 0x000ea2000c101900 */
[----:B------:R-:W-:Y:S01]  /*1f6c0*/  ISETP.GE.U32.AND P0, PT, R10, 0x7f000001, PT ;  /* 0x7f0000010a00780c */ /* 0x000fe20003f06070 */
[----:B------:R-:W-:-:S04]  /*1f6d0*/  IMAD.WIDE.U32 R76, R201, R76, RZ ;  /* 0x0000004cc94c7225 */ /* 0x000fc800078e00ff */
[----:B------:R-:W-:-:S04]  /*1f6e0*/  IMAD R11, R76, 0x7effffff, RZ ;  /* 0x7effffff4c0b7824 */ /* 0x000fc800078e02ff */
[----:B------:R-:W-:-:S04]  /*1f6f0*/  IMAD.HI.U32 R76, R11, 0x7f000001, R76 ;  /* 0x7f0000010b4c7827 */ /* 0x000fc800078e004c */
[----:B------:R-:W-:Y:S01]  /*1f700*/  @P0 IADD3 R10, PT, PT, R10, -0x7f000001, RZ ;  /* 0x80ffffff0a0a0810 */ /* 0x000fe20007ffe0ff */
[----:B------:R-:W-:-:S04]  /*1f710*/  ISETP.GE.U32.AND P0, PT, R76, 0x7f000001, PT ;  /* 0x7f0000014c00780c */ /* 0x000fc80003f06070 */
[----:B------:R-:W-:-:S04]  /*1f720*/  IMAD.WIDE.U32 R10, R26, R10, RZ ;  /* 0x0000000a1a0a7225 */ /* 0x000fc800078e00ff */
[----:B------:R-:W-:-:S04]  /*1f730*/  IMAD R55, R10, 0x7effffff, RZ ;  /* 0x7effffff0a377824 */ /* 0x000fc800078e02ff */
[----:B------:R-:W-:Y:S01]  /*1f740*/  IMAD.HI.U32 R55, R55, 0x7f000001, R10 ;  /* 0x7f00000137377827 */ /* 0x000fe200078e000a */
[----:B------:R-:W-:-:S04]  /*1f750*/  @P0 IADD3 R76, PT, PT, R76, -0x7f000001, RZ ;  /* 0x80ffffff4c4c0810 */ /* 0x000fc80007ffe0ff */
        /* <DEDUP_REMOVED lines=45> */
[----:B------:R0:W-:Y:S01]  /*1fa30*/  STL [R1+0x11c], R8 ;  /* 0x00011c0801007387 */ /* 0x0001e20000100800 */
[----:B------:R-:W-:Y:S01]  /*1fa40*/  IADD3 R55, PT, PT, R72, R53, RZ ;  /* 0x0000003548377210 */ /* 0x000fe20007ffe0ff */
[----:B------:R-:W-:Y:S01]  /*1fa50*/  ISETP.GE.U32.AND P1, PT, R61, 0x7f000001, PT ;  /* 0x7f0000013d00780c */ /* 0x000fe20003f26070 */
[----:B------:R-:W-:Y:S01]  /*1fa60*/  IADD3 R10, PT, PT, R200, -R73, RZ ;  /* 0x80000049c80a7210 */ /* 0x000fe20007ffe0ff */
[----:B------:R-:W2:Y:S04]  /*1fa70*/  LDL R65, [R1+0x110] ;  /* 0x0001100001417983 */ /* 0x000ea80000100800 */
[----:B0-----:R-:W3:Y:S01]  /*1fa80*/  LDL.64 R8, [R1+0x100] ;  /* 0x0001000001087983 */ /* 0x001ee20000100a00 */
[----:B------:R-:W-:-:S06]  /*1fa90*/  ISETP.GE.U32.AND P0, PT, R55, 0x7f000001, PT ;  /* 0x7f0000013700780c */ /* 0x000fcc0003f06070 */
[----:B------:R-:W-:Y:S01]  /*1faa0*/  @P1 IADD3 R61, PT, PT, R61, -0x7f000001, RZ ;  /* 0x80ffffff3d3d1810 */ /* 0x000fe20007ffe0ff */
[----:B------:R-:W-:-:S06]  /*1fab0*/  ISETP.GE.U32.AND P1, PT, R200, R73, PT ;  /* 0x00000049c800720c */ /* 0x000fcc0003f26070 */
[----:B------:R-:W-:-:S05]  /*1fac0*/  @P0 IADD3 R55, PT, PT, R55, -0x7f000001, RZ ;  /* 0x80ffffff37370810 */ /* 0x000fca0007ffe0ff */
[C---:B------:R-:W-:Y:S01]  /*1fad0*/  ISETP.GE.U32.AND P0, PT, R55.reuse, UR6, PT ;  /* 0x0000000637007c0c */ /* 0x040fe2000bf06070 */
[----:B------:R-:W-:Y:S02]  /*1fae0*/  IADD3 R11, PT, PT, R55, -UR6, RZ ;  /* 0x80000006370b7c10 */ /* 0x000fe4000fffe0ff */
[----:B------:R-:W-:-:S10]  /*1faf0*/  @!P1 IADD3 R10, PT, PT, R10, 0x7f000001, RZ ;  /* 0x7f0000010a0a9810 */ /* 0x000fd40007ffe0ff */
[----:B------:R-:W-:-:S05]  /*1fb00*/  @!P0 IADD3 R11, PT, PT, R11, 0x7f000001, RZ ;  /* 0x7f0000010b0b8810 */ /* 0x000fca0007ffe0ff */
[----:B------:R-:W-:-:S04]  /*1fb10*/  IMAD.WIDE.U32 R10, R11, R10, RZ ;  /* 0x0000000a0b0a7225 */ /* 0x000fc800078e00ff */
[----:B------:R-:W-:-:S04]  /*1fb20*/  IMAD R57, R10, 0x7effffff, RZ ;  /* 0x7effffff0a397824 */ /* 0x000fc800078e02ff */
[----:B------:R-:W-:-:S04]  /*1fb30*/  IMAD.HI.U32 R57, R57, 0x7f000001, R10 ;  /* 0x7f00000139397827 */ /* 0x000fc800078e000a */
[----:B------:R-:W-:-:S04]  /*1fb40*/  IMAD.WIDE.U32 R10, R200, R72, RZ ;  /* 0x00000048c80a7225 */ /* 0x000fc800078e00ff */
[----:B------:R-:W-:-:S04]  /*1fb50*/  IMAD.WIDE.U32 R72, R73, R72, RZ ;  /* 0x0000004849487225 */ /* 0x000fc800078e00ff */
[----:B------:R-:W-:-:S04]  /*1fb60*/  IMAD R53, R72, 0x7effffff, RZ ;  /* 0x7effffff48357824 */ /* 0x000fc800078e02ff */
[----:B------:R-:W-:Y:S01]  /*1fb70*/  IMAD.HI.U32 R53, R53, 0x7f000001, R72 ;  /* 0x7f00000135357827 */ /* 0x000fe200078e0048 */
[----:B---3--:R-:W3:Y:S04]  /*1fb80*/  LD.E R59, desc[UR8][R8.64+0x6b0] ;  /* 0x0006b008083b7980 */ /* 0x008ee8000c101900 */
[----:B------:R-:W2:Y:S04]  /*1fb90*/  LD.E R72, desc[UR8][R8.64+0x6b4] ;  /* 0x0006b40808487980 */ /* 0x000ea8000c101900 */
[----:B------:R-:W2:Y:S01]  /*1fba0*/  LD.E R73, desc[UR8][R8.64+0x6b8] ;  /* 0x0006b80808497980 */ /* 0x000ea2000c101900 */
[----:B------:R-:W-:Y:S01]  /*1fbb0*/  ISETP.GE.U32.AND P0, PT, R57, 0x7f000001, PT ;  /* 0x7f0000013900780c */ /* 0x000fe20003f06070 */
[----:B------:R-:W-:-:S04]  /*1fbc0*/  IMAD R64, R10, 0x7effffff, RZ ;  /* 0x7effffff0a407824 */ /* 0x000fc800078e02ff */
[----:B------:R-:W-:-:S08]  /*1fbd0*/  IMAD.HI.U32 R64, R64, 0x7f000001, R10 ;  /* 0x7f00000140407827 */ /* 0x000fd000078e000a */
        /* <DEDUP_REMOVED lines=44> */
[----:B------:R-:W-:Y:S02]  /*1fea0*/  @P0 IADD3 R8, PT, PT, R8, -0x7f000001, RZ ;  /* 0x80ffffff08080810 */ /* 0x000fe40007ffe0ff */
[----:B------:R-:W-:Y:S02]  /*1feb0*/  IADD3 R59, PT, PT, R70, R55, RZ ;  /* 0x00000037463b7210 */ /* 0x000fe40007ffe0ff */
[----:B---3--:R-:W-:-:S05]  /*1fec0*/  IADD3 R8, PT, PT, R8, R10, RZ ;  /* 0x0000000a08087210 */ /* 0x008fca0007ffe0ff */
[----:B------:R-:W-:Y:S01]  /*1fed0*/  ISETP.GE.U32.AND P0, PT, R8, 0x7f000001, PT ;  /* 0x7f0000010800780c */ /* 0x000fe20003f06070 */
[----:B------:R0:W-:-:S12]  /*1fee0*/  STL [R1+0x11c], R8 ;  /* 0x00011c0801007387 */ /* 0x0001d80000100800 */
[----:B0-----:R-:W-:-:S05]  /*1fef0*/  @P0 IADD3 R8, PT, PT, R8, -0x7f000001, RZ ;  /* 0x80ffffff08080810 */ /* 0x001fca0007ffe0ff */
[----:B------:R0:W-:Y:S04]  /*1ff00*/  STL [R1+0x11c], R8 ;  /* 0x00011c0801007387 */ /* 0x0001e80000100800 */
[----:B0-----:R-:W2:Y:S01]  /*1ff10*/  LDL.64 R8, [R1+0x100] ;  /* 0x0001000001087983 */ /* 0x001ea20000100a00 */
[----:B------:R-:W-:Y:S01]  /*1ff20*/  ISETP.GE.U32.AND P0, PT, R59, 0x7f000001, PT ;  /* 0x7f0000013b00780c */ /* 0x000fe20003f06070 */
[----:B------:R-:W-:-:S12]  /*1ff30*/  ISETP.GE.U32.AND P1, PT, R199, R71, PT ;  /* 0x00000047c700720c */ /* 0x000fd80003f26070 */
[----:B------:R-:W-:-:S05]  /*1ff40*/  @P0 IADD3 R59, PT, PT, R59, -0x7f000001, RZ ;  /* 0x80ffffff3b3b0810 */ /* 0x000fca0007ffe0ff */
[----:B------:R-:W-:Y:S01]  /*1ff50*/  ISETP.GE.U32.AND P0, PT, R59, UR6, PT ;  /* 0x000000063b007c0c */ /* 0x000fe2000bf06070 */
[----:B------:R-:W-:Y:S02]  /*1ff60*/  IADD3 R10, PT, PT, R199, -R71, RZ ;  /* 0x80000047c70a7210 */ /* 0x000fe40007ffe0ff */
[----:B------:R-:W-:Y:S02]  /*1ff70*/  IADD3 R11, PT, PT, R59, -UR6, RZ ;  /* 0x800000063b0b7c10 */ /* 0x000fe4000fffe0ff */
[----:B------:R-:W-:-:S08]  /*1ff80*/  @!P1 IADD3 R10, PT, PT, R10, 0x7f000001, RZ ;  /* 0x7f0000010a0a9810 */ /* 0x000fd00007ffe0ff */
[----:B------:R-:W-:-:S05]  /*1ff90*/  @!P0 IADD3 R11, PT, PT, R11, 0x7f000001, RZ ;  /* 0x7f0000010b0b8810 */ /* 0x000fca0007ffe0ff */
[----:B------:R-:W-:-:S04]  /*1ffa0*/  IMAD.WIDE.U32 R10, R11, R10, RZ ;  /* 0x0000000a0b0a7225 */ /* 0x000fc800078e00ff */
[----:B------:R-:W-:-:S04]  /*1ffb0*/  IMAD R65, R10, 0x7effffff, RZ ;  /* 0x7effffff0a417824 */ /* 0x000fc800078e02ff */
[----:B------:R-:W-:-:S04]  /*1ffc0*/  IMAD.HI.U32 R65, R65, 0x7f000001, R10 ;  /* 0x7f00000141417827 */ /* 0x000fc800078e000a */
[----:B------:R-:W-:-:S04]  /*1ffd0*/  IMAD.WIDE.U32 R10, R199, R70, RZ ;  /* 0x00000046c70a7225 */ /* 0x000fc800078e00ff */
[----:B------:R-:W-:-:S04]  /*1ffe0*/  IMAD.WIDE.U32 R70, R71, R70, RZ ;  /* 0x0000004647467225 */ /* 0x000fc800078e00ff */
[----:B------:R-:W-:-:S04]  /*1fff0*/  IMAD R57, R70, 0x7effffff, RZ ;  /* 0x7effffff46397824 */ /* 0x000fc800078e02ff */
[----:B------:R-:W-:Y:S02]  /*20000*/  IMAD.HI.U32 R57, R57, 0x7f000001, R70 ;  /* 0x7f00000139397827 */ /* 0x000fe400078e0046 */
[----:B------:R-:W3:Y:S04]  /*20010*/  LDL R71, [R1+0x110] ;  /* 0x0001100001477983 */ /* 0x000ee80000100800 */
[----:B--2---:R-:W2:Y:S04]  /*20020*/  LD.E R70, desc[UR8][R8.64+0x6c0] ;  /* 0x0006c00808467980 */ /* 0x004ea8000c101900 */
[----:B------:R-:W3:Y:S04]  /*20030*/  LD.E R72, desc[UR8][R8.64+0x6c4] ;  /* 0x0006c40808487980 */ /* 0x000ee8000c101900 */
[----:B------:R-:W3:Y:S01]  /*20040*/  LD.E R73, desc[UR8][R8.64+0x6c8] ;  /* 0x0006c80808497980 */ /* 0x000ee2000c101900 */
        /* <DEDUP_REMOVED lines=12> */
[----:B------:R-:W-:Y:S01]  /*20110*/  ISETP.GE.U32.AND P0, PT, R70, 0x7f000001, PT ;  /* 0x7f0000014600780c */ /* 0x000fe20003f06070 */
[----:B---3--:R-:W-:-:S12]  /*20120*/  IMAD.WIDE.U32 R10, R72, R65, RZ ;  /* 0x00000041480a7225 */ /* 0x008fd800078e00ff */
        /* <DEDUP_REMOVED lines=56> */
[----:B------:R-:W-:-:S03]  /*204b0*/  ISETP.GE.U32.AND P0, PT, R71, 0x7f000001, PT ;  /* 0x7f0000014700780c */ /* 0x000fc60003f06070 */
[----:B------:R-:W-:-:S04]  /*204c0*/  IMAD R65, R10, 0x7effffff, RZ ;  /* 0x7effffff0a417824 */ /* 0x000fc800078e02ff */
[----:B------:R-:W-:-:S06]  /*204d0*/  IMAD.HI.U32 R65, R65, 0x7f000001, R10 ;  /* 0x7f00000141417827 */ /* 0x000fcc00078e000a */
[----:B------:R-:W-:-:S05]  /*204e0*/  @P0 IADD3 R71, PT, PT, R71, -0x7f000001, RZ ;  /* 0x80ffffff47470810 */ /* 0x000fca0007ffe0ff */
[----:B------:R-:W-:Y:S02]  /*204f0*/  IMAD.WIDE.U32 R10, R26, R71, RZ ;  /* 0x000000471a0a7225 */ /* 0x000fe400078e00ff */
[----:B------:R-:W3:Y:S04]  /*20500*/  LDL R71, [R1+0x110] ;  /* 0x0001100001477983 */ /* 0x000ee80000100800 */
[----:B--2---:R-:W2:Y:S04]  /*20510*/  LD.E R69, desc[UR8][R8.64+0x6d0] ;  /* 0x0006d00808457980 */ /* 0x004ea8000c101900 */
[----:B------:R-:W3:Y:S04]  /*20520*/  LD.E R72, desc[UR8][R8.64+0x6d4] ;  /* 0x0006d40808487980 */ /* 0x000ee8000c101900 */
[----:B------:R-:W3:Y:S01]  /*20530*/  LD.E R73, desc[UR8][R8.64+0x6d8] ;  /* 0x0006d80808497980 */ /* 0x000ee2000c101900 */
        /* <DEDUP_REMOVED lines=48> */
[----:B------:R-:W-:-:S03]  /*20840*/  IMAD.WIDE.U32 R74, R75, R74, RZ ;  /* 0x0000004a4b4a7225 */ /* 0x000fc600078e00ff */
[----:B------:R-:W2:Y:S04]  /*20850*/  LDL R71, [R1+0x110] ;  /* 0x0001100001477983 */ /* 0x000ea80000100800 */
[----:B0-----:R-:W3:Y:S01]  /*20860*/  LDL.64 R8, [R1+0x100] ;  /* 0x0001000001087983 */ /* 0x001ee20000100a00 */
[----:B------:R-:W-:-:S04]  /*20870*/  IMAD R51, R74, 0x7effffff, RZ ;  /* 0x7effffff4a337824 */ /* 0x000fc800078e02ff */
[----:B------:R-:W-:Y:S01]  /*20880*/  IMAD.HI.U32 R51, R51, 0x7f000001, R74 ;  /* 0x7f00000133337827 */ /* 0x000fe200078e004a */
[----:B------:R-:W-:-:S05]  /*20890*/  IADD3 R70, PT, PT, R66, R70, RZ ;  /* 0x0000004642467210 */ /* 0x000fca0007ffe0ff */
[----:B------:R-:W-:Y:S01]  /*208a0*/  ISETP.GE.U32.AND P0, PT, R70, 0x7f000001, PT ;  /* 0x7f0000014600780c */ /* 0x000fe20003f06070 */
[----:B------:R-:W-:-:S12]  /*208b0*/  ISETP.GE.U32.AND P1, PT, R197, R67, PT ;  /* 0x00000043c500720c */ /* 0x000fd80003f26070 */
[----:B------:R-:W-:-:S05]  /*208c0*/  @P0 IADD3 R70, PT, PT, R70, -0x7f000001, RZ ;  /* 0x80ffffff46460810 */ /* 0x000fca0007ffe0ff */
[C---:B------:R-:W-:Y:S01]  /*208d0*/  ISETP.GE.U32.AND P0, PT, R70.reuse, UR6, PT ;  /* 0x0000000646007c0c */ /* 0x040fe2000bf06070 */
[----:B------:R-:W-:Y:S02]  /*208e0*/  IADD3 R10, PT, PT, R197, -R67, RZ ;  /* 0x80000043c50a7210 */ /* 0x000fe40007ffe0ff */
[----:B------:R-:W-:Y:S02]  /*208f0*/  IADD3 R11, PT, PT, R70, -UR6, RZ ;  /* 0x80000006460b7c10 */ /* 0x000fe4000fffe0ff */
[----:B------:R-:W-:-:S08]  /*20900*/  @!P1 IADD3 R10, PT, PT, R10, 0x7f000001, RZ ;  /* 0x7f0000010a0a9810 */ /* 0x000fd00007ffe0ff */
[----:B------:R-:W-:-:S05]  /*20910*/  @!P0 IADD3 R11, PT, PT, R11, 0x7f000001, RZ ;  /* 0x7f0000010b0b8810 */ /* 0x000fca0007ffe0ff */
[----:B------:R-:W-:-:S04]  /*20920*/  IMAD.WIDE.U32 R10, R11, R10, RZ ;  /* 0x0000000a0b0a7225 */ /* 0x000fc800078e00ff */
[----:B------:R-:W-:Y:S01]  /*20930*/  IMAD R69, R10, 0x7effffff, RZ ;  /* 0x7effffff0a457824 */ /* 0x000fe200078e02ff */
[----:B---3--:R-:W3:Y:S04]  /*20940*/  LD.E R74, desc[UR8][R8.64+0x6e0] ;  /* 0x0006e008084a7980 */ /* 0x008ee8000c101900 */
[----:B------:R-:W2:Y:S04]  /*20950*/  LD.E R72, desc[UR8][R8.64+0x6e4] ;  /* 0x0006e40808487980 */ /* 0x000ea8000c101900 */
[----:B------:R-:W2:Y:S01]  /*20960*/  LD.E R73, desc[UR8][R8.64+0x6e8] ;  /* 0x0006e80808497980 */ /* 0x000ea2000c101900 */
[----:B------:R-:W-:-:S05]  /*20970*/  IMAD.HI.U32 R69, R69, 0x7f000001, R10 ;  /* 0x7f00000145457827 */ /* 0x000fca00078e000a */
[----:B------:R-:W-:Y:S01]  /*20980*/  ISETP.GE.U32.AND P0, PT, R69, 0x7f000001, PT ;  /* 0x7f0000014500780c */ /* 0x000fe20003f06070 */
[----:B------:R-:W-:-:S04]  /*20990*/  IMAD.WIDE.U32 R10, R197, R66, RZ ;  /* 0x00000042c50a7225 */ /* 0x000fc800078e00ff */
[----:B------:R-:W-:Y:S02]  /*209a0*/  IMAD R68, R10, 0x7effffff, RZ ;  /* 0x7effffff0a447824 */ /* 0x000fe400078e02ff */
[----:B------:R-:W-:-:S04]  /*209b0*/  IMAD.WIDE.U32 R66, R67, R66, RZ ;  /* 0x0000004243427225 */ /* 0x000fc800078e00ff */
[----:B------:R-:W-:Y:S02]  /*209c0*/  IMAD.HI.U32 R68, R68, 0x7f000001, R10 ;  /* 0x7f00000144447827 */ /* 0x000fe400078e000a */
[----:B------:R-:W-:Y:S02]  /*209d0*/  @P0 IADD3 R69, PT, PT, R69, -0x7f000001, RZ ;  /* 0x80ffffff45450810 */ /* 0x000fe40007ffe0ff */
[----:B------:R-:W-:-:S04]  /*209e0*/  IMAD R10, R66, 0x7effffff, RZ ;  /* 0x7effffff420a7824 */ /* 0x000fc800078e02ff */
        /* <DEDUP_REMOVED lines=62> */
[----:B------:R-:W-:-:S04]  /*20dd0*/  IMAD R71, R10, 0x7effffff, RZ ;  /* 0x7effffff0a477824 */ /* 0x000fc800078e02ff */
[----:B------:R-:W-:Y:S01]  /*20de0*/  IMAD.HI.U32 R71, R71, 0x7f000001, R10 ;  /* 0x7f00000147477827 */ /* 0x000fe200078e000a */
[----:B---3--:R-:W3:Y:S04]  /*20df0*/  LD.E R75, desc[UR8][R8.64+0x6f0] ;  /* 0x0006f008084b7980 */ /* 0x008ee8000c101900 */
[----:B------:R-:W2:Y:S04]  /*20e00*/  LD.E R73, desc[UR8][R8.64+0x6f4] ;  /* 0x0006f40808497980 */ /* 0x000ea8000c101900 */
[----:B------:R-:W2:Y:S01]  /*20e10*/  LD.E R74, desc[UR8][R8.64+0x6f8] ;  /* 0x0006f808084a7980 */ /* 0x000ea2000c101900 */
[----:B------:R-:W-:Y:S01]  /*20e20*/  IMAD.WIDE.U32 R10, R196, R15, RZ ;  /* 0x0000000fc40a7225 */ /* 0x000fe200078e00ff */
[----:B------:R-:W-:-:S03]  /*20e30*/  ISETP.GE.U32.AND P0, PT, R71, 0x7f000001, PT ;  /* 0x7f0000014700780c */ /* 0x000fc60003f06070 */
[----:B------:R-:W-:-:S04]  /*20e40*/  IMAD R67, R10, 0x7effffff, RZ ;  /* 0x7effffff0a437824 */ /* 0x000fc800078e02ff */
[----:B------:R-:W-:-:S04]  /*20e50*/  IMAD.HI.U32 R67, R67, 0x7f000001, R10 ;  /* 0x7f00000143437827 */ /* 0x000fc800078e000a */
[----:B------:R-:W-:Y:S02]  /*20e60*/  IMAD.WIDE.U32 R10, R130, R15, RZ ;  /* 0x0000000f820a7225 */ /* 0x000fe400078e00ff */
[----:B------:R-:W-:Y:S02]  /*20e70*/  @P0 IADD3 R71, PT, PT, R71, -0x7f000001, RZ ;  /* 0x80ffffff47470810 */ /* 0x000fe40007ffe0ff */
[----:B------:R-:W-:Y:S01]  /*20e80*/  IADD3 R61, PT, PT, R76, R61, RZ ;  /* 0x0000003d4c3d7210 */ /* 0x000fe20007ffe0ff */
[----:B------:R-:W-:Y:S01]  /*20e90*/  IMAD R70, R10, 0x7effffff, RZ ;  /* 0x7effffff0a467824 */ /* 0x000fe200078e02ff */
[----:B------:R-:W-:Y:S01]  /*20ea0*/  ISETP.GE.U32.AND P1, PT, R195, R128, PT ;  /* 0x00000080c300720c */ /* 0x000fe20003f26070 */
[----:B------:R-:W4:Y:S02]  /*20eb0*/  LDL.LU R130, [R1+0x1f8] ;  /* 0x0001f80001827983 */ /* 0x000f240000300800 */
        /* <DEDUP_REMOVED lines=53> */
[----:B------:R-:W-:-:S13]  /*21210*/  ISETP.GE.U32.AND P0, PT, R71, 0x7f000001, PT ;  /* 0x7f0000014700780c */ /* 0x000fda0003f06070 */
        /* <DEDUP_REMOVED lines=14> */
[----:B------:R-:W-:Y:S02]  /*21300*/  IMAD R69, R10, 0x7effffff, RZ ;  /* 0x7effffff0a457824 */ /* 0x000fe400078e02ff */
[----:B------:R-:W-:Y:S01]  /*21310*/  IMAD.WIDE.U32 R14, R128, R14, RZ ;  /* 0x0000000e800e7225 */ /* 0x000fe200078e00ff */
[----:B------:R-:W-:Y:S01]  /*21320*/  IADD3 R71, PT, PT, R47, R71, RZ ;  /* 0x000000472f477210 */ /* 0x000fe20007ffe0ff */
[----:B------:R-:W-:Y:S01]  /*21330*/  ISETP.GE.U32.AND P1, PT, R194, R126, PT ;  /* 0x0000007ec200720c */ /* 0x000fe20003f26070 */
[----:B------:R-:W4:Y:S01]  /*21340*/  LDL.LU R128, [R1+0x1f4] ;  /* 0x0001f40001807983 */ /* 0x000f220000300800 */
        /* <DEDUP_REMOVED lines=55> */
[----:B------:R-:W-:-:S13]  /*216c0*/  ISETP.GE.U32.AND P0, PT, R71, 0x7f000001, PT ;  /* 0x7f0000014700780c */ /* 0x000fda0003f06070 */
        /* <DEDUP_REMOVED lines=8> */
[----:B------:R-:W-:-:S04]  /*21750*/  IMAD.HI.U32 R72, R72, 0x7f000001, R10 ;  /* 0x7f00000148487827 */ /* 0x000fc800078e000a */
[----:B------:R-:W-:Y:S01]  /*21760*/  IMAD.WIDE.U32 R10, R194, R47, RZ ;  /* 0x0000002fc20a7225 */ /* 0x000fe200078e00ff */
[----:B---3--:R-:W3:Y:S04]  /*21770*/  LD.E R73, desc[UR8][R8.64+0x710] ;  /* 0x0007100808497980 */ /* 0x008ee8000c101900 */
[----:B------:R-:W2:Y:S04]  /*21780*/  LD.E R75, desc[UR8][R8.64+0x714] ;  /* 0x00071408084b7980 */ /* 0x000ea8000c101900 */
[----:B------:R-:W2:Y:S01]  /*21790*/  LD.E R76, desc[UR8][R8.64+0x718] ;  /* 0x00071808084c7980 */ /* 0x000ea2000c101900 */
[----:B------:R-:W-:Y:S01]  /*217a0*/  ISETP.GE.U32.AND P0, PT, R72, 0x7f000001, PT ;  /* 0x7f0000014800780c */ /* 0x000fe20003f06070 */
[----:B------:R-:W-:-:S04]  /*217b0*/  IMAD R15, R10, 0x7effffff, RZ ;  /* 0x7effffff0a0f7824 */ /* 0x000fc800078e02ff */
[----:B------:R-:W-:-:S04]  /*217c0*/  IMAD.HI.U32 R15, R15, 0x7f000001, R10 ;  /* 0x7f0000010f0f7827 */ /* 0x000fc800078e000a */
[----:B------:R-:W-:Y:S01]  /*217d0*/  IMAD.WIDE.U32 R10, R126, R47, RZ ;  /* 0x0000002f7e0a7225 */ /* 0x000fe200078e00ff */
[----:B------:R-:W-:Y:S01]  /*217e0*/  ISETP.GE.U32.AND P1, PT, R193, R124, PT ;  /* 0x0000007cc100720c */ /* 0x000fe20003f26070 */
[----:B------:R-:W4:Y:S02]  /*217f0*/  LDL.LU R126, [R1+0x1f0] ;  /* 0x0001f000017e7983 */ /* 0x000f240000300800 */
        /* <DEDUP_REMOVED lines=52> */
[----:B0-----:R-:W2:Y:S01]  /*21b40*/  LDL.64 R8, [R1+0x100] ;  /* 0x0001000001087983 */ /* 0x001ea20000100a00 */
[----:B------:R-:W-:-:S05]  /*21b50*/  IADD3 R72, PT, PT, R45, R71, RZ ;  /* 0x000000472d487210 */ /* 0x000fca0007ffe0ff */
        /* <DEDUP_REMOVED lines=9> */
[----:B------:R-:W-:-:S05]  /*21bf0*/  IMAD.HI.U32 R73, R73, 0x7f000001, R10 ;  /* 0x7f00000149497827 */ /* 0x000fca00078e000a */
[----:B------:R-:W-:Y:S01]  /*21c00*/  ISETP.GE.U32.AND P0, PT, R73, 0x7f000001, PT ;  /* 0x7f0000014900780c */ /* 0x000fe20003f06070 */
[----:B------:R-:W-:-:S12]  /*21c10*/  ISETP.GE.U32.AND P1, PT, R64, 0x7f000001, PT ;  /* 0x7f0000014000780c */ /* 0x000fd80003f26070 */
[----:B------:R-:W-:Y:S01]  /*21c20*/  @P0 IADD3 R73, PT, PT, R73, -0x7f000001, RZ ;  /* 0x80ffffff49490810 */ /* 0x000fe20007ffe0ff */
[----:B------:R-:W-:Y:S01]  /*21c30*/  ISETP.GE.U32.AND P0, PT, R61, 0x7f000001, PT ;  /* 0x7f0000013d00780c */ /* 0x000fe20003f06070 */
[----:B------:R-:W-:-:S12]  /*21c40*/  @P1 IADD3 R64, PT, PT, R64, -0x7f000001, RZ ;  /* 0x80ffffff40401810 */ /* 0x000fd80007ffe0ff */
[----:B------:R-:W-:-:S04]  /*21c50*/  @P0 IADD3 R61, PT, PT, R61, -0x7f000001, RZ ;  /* 0x80ffffff3d3d0810 */ /* 0x000fc80007ffe0ff */
[----:B------:R-:W-:Y:S02]  /*21c60*/  IADD3 R64, PT, PT, R61, R64, RZ ;  /* 0x000000403d407210 */ /* 0x000fe40007ffe0ff */
[----:B------:R-:W3:Y:S04]  /*21c70*/  LDL R61, [R1+0x110] ;  /* 0x00011000013d7983 */ /* 0x000ee80000100800 */
[----:B--2---:R-:W2:Y:S04]  /*21c80*/  LD.E R75, desc[UR8][R8.64+0x720] ;  /* 0x00072008084b7980 */ /* 0x004ea8000c101900 */
[----:B------:R-:W3:Y:S04]  /*21c90*/  LD.E R76, desc[UR8][R8.64+0x724] ;  /* 0x00072408084c7980 */ /* 0x000ee8000c101900 */
[----:B------:R-:W3:Y:S01]  /*21ca0*/  LD.E R74, desc[UR8][R8.64+0x728] ;  /* 0x00072808084a7980 */ /* 0x000ee2000c101900 */
[----:B------:R-:W-:-:S04]  /*21cb0*/  IMAD.WIDE.U32 R10, R193, R45, RZ ;  /* 0x0000002dc10a7225 */ /* 0x000fc800078e00ff */
[----:B------:R-:W-:-:S04]  /*21cc0*/  IMAD R71, R10, 0x7effffff, RZ ;  /* 0x7effffff0a477824 */ /* 0x000fc800078e02ff */
[----:B------:R-:W-:-:S04]  /*21cd0*/  IMAD.HI.U32 R71, R71, 0x7f000001, R10 ;  /* 0x7f00000147477827 */ /* 0x000fc800078e000a */
        /* <DEDUP_REMOVED lines=38> */
[----:B------:R-:W3:Y:S04]  /*21f40*/  LDL R61, [R1+0x11c] ;  /* 0x00011c00013d7983 */ /* 0x000ee80000100800 */
[----:B0-----:R-:W4:Y:S01]  /*21f50*/  LDL.64 R8, [R1+0x100] ;  /* 0x0001000001087983 */ /* 0x001f220000100a00 */
[----:B--2---:R-:W-:-:S04]  /*21f60*/  IMAD.WIDE.U32 R10, R11, R73, RZ ;  /* 0x000000490b0a7225 */ /* 0x004fc800078e00ff */
[----:B------:R-:W-:-:S04]  /*21f70*/  IMAD R73, R10, 0x7effffff, RZ ;  /* 0x7effffff0a497824 */ /* 0x000fc800078e02ff */
[----:B------:R-:W-:-:S05]  /*21f80*/  IMAD.HI.U32 R10, R73, 0x7f000001, R10 ;  /* 0x7f000001490a7827 */ /* 0x000fca00078e000a */
[----:B------:R-:W-:-:S13]  /*21f90*/  ISETP.GE.U32.AND P0, PT, R10, 0x7f000001, PT ;  /* 0x7f0000010a00780c */ /* 0x000fda0003f06070 */
[----:B------:R-:W-:Y:S02]  /*21fa0*/  @P0 IADD3 R10, PT, PT, R10, -0x7f000001, RZ ;  /* 0x80ffffff0a0a0810 */ /* 0x000fe40007ffe0ff */
[----:B------:R-:W-:Y:S01]  /*21fb0*/  IADD3 R72, PT, PT, R62, R72, RZ ;  /* 0x000000483e487210 */ /* 0x000fe20007ffe0ff */
[----:B------:R-:W-:Y:S01]  /*21fc0*/  ISETP.GE.U32.AND P1, PT, R192, R122, PT ;  /* 0x0000007ac000720c */ /* 0x000fe20003f26070 */
[----:B---3--:R-:W-:-:S05]  /*21fd0*/  IADD3 R10, PT, PT, R10, R61, RZ ;  /* 0x0000003d0a0a7210 */ /* 0x008fca0007ffe0ff */
[----:B------:R-:W-:Y:S01]  /*21fe0*/  ISETP.GE.U32.AND P0, PT, R10, 0x7f000001, PT ;  /* 0x7f0000010a00780c */ /* 0x000fe20003f06070 */
[----:B------:R0:W-:-:S12]  /*21ff0*/  STL [R1+0x11c], R10 ;  /* 0x00011c0a01007387 */ /* 0x0001d80000100800 */
[----:B0-----:R-:W-:-:S05]  /*22000*/  @P0 IADD3 R10, PT, PT, R10, -0x7f000001, RZ ;  /* 0x80ffffff0a0a0810 */ /* 0x001fca0007ffe0ff */
[----:B------:R0:W-:Y:S04]  /*22010*/  STL [R1+0x11c], R10 ;  /* 0x00011c0a01007387 */ /* 0x0001e80000100800 */
[----:B----4-:R-:W2:Y:S01]  /*22020*/  LD.E R74, desc[UR8][R8.64+0x730] ;  /* 0x00073008084a7980 */ /* 0x010ea2000c101900 */
[----:B------:R-:W-:-:S03]  /*22030*/  ISETP.GE.U32.AND P0, PT, R72, 0x7f000001, PT ;  /* 0x7f0000014800780c */ /* 0x000fc60003f06070 */
[----:B------:R-:W3:Y:S01]  /*22040*/  LD.E R75, desc[UR8][R8.64+0x738] ;  /* 0x00073808084b7980 */ /* 0x000ee2000c101900 */
[----:B0-----:R-:W-:-:S03]  /*22050*/  IADD3 R10, PT, PT, R192, -R122, RZ ;  /* 0x8000007ac00a7210 */ /* 0x001fc60007ffe0ff */
[----:B------:R0:W4:Y:S06]  /*22060*/  LD.E R76, desc[UR8][R8.64+0x73c] ;  /* 0x00073c08084c7980 */ /* 0x00012c000c101900 */
[----:B------:R-:W-:-:S05]  /*22070*/  @P0 IADD3 R72, PT, PT, R72, -0x7f000001, RZ ;  /* 0x80ffffff48480810 */ /* 0x000fca0007ffe0ff */
[C---:B------:R-:W-:Y:S01]  /*22080*/  ISETP.GE.U32.AND P0, PT, R72.reuse, UR6, PT ;  /* 0x0000000648007c0c */ /* 0x040fe2000bf06070 */
[----:B------:R-:W-:Y:S02]  /*22090*/  IADD3 R11, PT, PT, R72, -UR6, RZ ;  /* 0x80000006480b7c10 */ /* 0x000fe4000fffe0ff */
[----:B------:R-:W-:-:S10]  /*220a0*/  @!P1 IADD3 R10, PT, PT, R10, 0x7f000001, RZ ;  /* 0x7f0000010a0a9810 */ /* 0x000fd40007ffe0ff */
        /* <DEDUP_REMOVED lines=9> */
[----:B------:R-:W-:Y:S01]  /*22140*/  ISETP.GE.U32.AND P0, PT, R73, 0x7f000001, PT ;  /* 0x7f0000014900780c */ /* 0x000fe20003f06070 */
[----:B------:R-:W-:-:S04]  /*22150*/  IMAD.WIDE.U32 R10, R192, R62, RZ ;  /* 0x0000003ec00a7225 */ /* 0x000fc800078e00ff */
[----:B------:R-:W-:-:S04]  /*22160*/  IMAD R61, R10, 0x7effffff, RZ ;  /* 0x7effffff0a3d7824 */ /* 0x000fc800078e02ff */
[----:B------:R-:W-:-:S04]  /*22170*/  IMAD.HI.U32 R61, R61, 0x7f000001, R10 ;  /* 0x7f0000013d3d7827 */ /* 0x000fc800078e000a */
[----:B------:R-:W-:-:S05]  /*22180*/  @P0 IADD3 R73, PT, PT, R73, -0x7f000001, RZ ;  /* 0x80ffffff49490810 */ /* 0x000fca0007ffe0ff */
        /* <DEDUP_REMOVED lines=9> */
[----:B------:R-:W-:-:S04]  /*22220*/  @P1 IADD3 R55, PT, PT, R55, -0x7f000001, RZ ;  /* 0x80ffffff37371810 */ /* 0x000fc80007ffe0ff */
[----:B------:R-:W-:-:S08]  /*22230*/  IADD3 R64, PT, PT, R64, R55, RZ ;  /* 0x0000003740407210 */ /* 0x000fd00007ffe0ff */
[----:B------:R-:W-:Y:S01]  /*22240*/  @P0 IADD3 R10, PT, PT, R10, -0x7f000001, RZ ;  /* 0x80ffffff0a0a0810 */ /* 0x000fe20007ffe0ff */
[----:B0-----:R-:W-:-:S04]  /*22250*/  IMAD.WIDE.U32 R8, R11, R73, RZ ;  /* 0x000000490b087225 */ /* 0x001fc800078e00ff */
[----:B------:R-:W-:-:S04]  /*22260*/  IMAD R11, R8, 0x7effffff, RZ ;  /* 0x7effffff080b7824 */ /* 0x000fc800078e02ff */
[----:B------:R-:W-:-:S04]  /*22270*/  IMAD.HI.U32 R11, R11, 0x7f000001, R8 ;  /* 0x7f0000010b0b7827 */ /* 0x000fc800078e0008 */
[----:B---3--:R-:W-:Y:S01]  /*22280*/  IMAD.WIDE.U32 R8, R75, R73, RZ ;  /* 0x000000494b087225 */ /* 0x008fe200078e00ff */
[----:B--2---:R-:W-:Y:S01]  /*22290*/  IADD3 R10, PT, PT, R10, R74, RZ ;  /* 0x0000004a0a0a7210 */ /* 0x004fe20007ffe0ff */
[----:B------:R-:W2:Y:S02]  /*222a0*/  LDL R75, [R1+0x118] ;  /* 0x00011800014b7983 */ /* 0x000ea40000100800 */
[----:B------:R-:W-:Y:S02]  /*222b0*/  IMAD R55, R8, 0x7effffff, RZ ;  /* 0x7effffff08377824 */ /* 0x000fe400078e02ff */
[----:B------:R-:W3:Y:S02]  /*222c0*/  LDL R74, [R1+0x11c] ;  /* 0x00011c00014a7983 */ /* 0x000ee40000100800 */
[----:B------:R-:W-:-:S04]  /*222d0*/  IMAD.HI.U32 R55, R55, 0x7f000001, R8 ;  /* 0x7f00000137377827 */ /* 0x000fc800078e0008 */
[----:B----4-:R-:W-:Y:S02]  /*222e0*/  IMAD.WIDE.U32 R8, R76, R73, RZ ;  /* 0x000000494c087225 */ /* 0x010fe400078e00ff */
[----:B------:R-:W4:Y:S02]  /*222f0*/  LDL R76, [R1+0x114] ;  /* 0x00011400014c7983 */ /* 0x000f240000100800 */
[----:B------:R-:W-:-:S04]  /*22300*/  IMAD R73, R8, 0x7effffff, RZ ;  /* 0x7effffff08497824 */ /* 0x000fc800078e02ff */
[----:B------:R-:W-:Y:S02]  /*22310*/  IMAD.HI.U32 R73, R73, 0x7f000001, R8 ;  /* 0x7f00000149497827 */ /* 0x000fe400078e0008 */
[----:B------:R-:W4:Y:S01]  /*22320*/  LDL.64 R8, [R1+0x100] ;  /* 0x0001000001087983 */ /* 0x000f220000100a00 */
[----:B------:R-:W-:-:S13]  /*22330*/  ISETP.GE.U32.AND P0, PT, R11, 0x7f000001, PT ;  /* 0x7f0000010b00780c */ /* 0x000fda0003f06070 */
[----:B------:R-:W-:Y:S01]  /*22340*/  @P0 IADD3 R11, PT, PT, R11, -0x7f000001, RZ ;  /* 0x80ffffff0b0b0810 */ /* 0x000fe20007ffe0ff */
[----:B------:R-:W-:-:S13]  /*22350*/  ISETP.GE.U32.AND P0, PT, R55, 0x7f000001, PT ;  /* 0x7f0000013700780c */ /* 0x000fda0003f06070 */
[----:B------:R-:W-:Y:S01]  /*22360*/  @P0 IADD3 R55, PT, PT, R55, -0x7f000001, RZ ;  /* 0x80ffffff37370810 */ /* 0x000fe20007ffe0ff */
[----:B------:R-:W-:Y:S01]  /*22370*/  ISETP.GE.U32.AND P0, PT, R73, 0x7f000001, PT ;  /* 0x7f0000014900780c */ /* 0x000fe20003f06070 */
[----:B------:R-:W-:-:S12]  /*22380*/  ISETP.GE.U32.AND P1, PT, R10, 0x7f000001, PT ;  /* 0x7f0000010a00780c */ /* 0x000fd80003f26070 */
[----:B------:R-:W-:Y:S01]  /*22390*/  @P0 IADD3 R73, PT, PT, R73, -0x7f000001, RZ ;  /* 0x80ffffff49490810 */ /* 0x000fe20007ffe0ff */
[----:B------:R0:W-:Y:S02]  /*223a0*/  STL [R1+0x110], R10 ;  /* 0x0001100a01007387 */ /* 0x0001e40000100800 */
[----:B0-----:R-:W-:-:S05]  /*223b0*/  @P1 IADD3 R10, PT, PT, R10, -0x7f000001, RZ ;  /* 0x80ffffff0a0a1810 */ /* 0x001fca0007ffe0ff */
[----:B------:R-:W-:Y:S01]  /*223c0*/  STL [R1+0x110], R10 ;  /* 0x0001100a01007387 */ /* 0x000fe20000100800 */
[----:B--2---:R-:W-:Y:S02]  /*223d0*/  IADD3 R55, PT, PT, R55, R75, RZ ;  /* 0x0000004b37377210 */ /* 0x004fe40007ffe0ff */
[----:B---3--:R-:W-:-:S03]  /*223e0*/  IADD3 R73, PT, PT, R73, R74, RZ ;  /* 0x0000004a49497210 */ /* 0x008fc60007ffe0ff */
[----:B------:R-:W-:Y:S01]  /*223f0*/  ISETP.GE.U32.AND P2, PT, R55, 0x7f000001, PT ;  /* 0x7f0000013700780c */ /* 0x000fe20003f46070 */
[----:B----4-:R-:W-:Y:S01]  /*22400*/  IADD3 R11, PT, PT, R11, R76, RZ ;  /* 0x0000004c0b0b7210 */ /* 0x010fe20007ffe0ff */
[----:B------:R-:W-:-:S04]  /*22410*/  ISETP.GE.U32.AND P3, PT, R73, 0x7f000001, PT ;  /* 0x7f0000014900780c */ /* 0x000fc80003f66070 */
[C---:B------:R-:W-:Y:S01]  /*22420*/  ISETP.GE.U32.AND P0, PT, R11.reuse, 0x7f000001, PT ;  /* 0x7f0000010b00780c */ /* 0x040fe20003f06070 */
[----:B------:R0:W-:Y:S04]  /*22430*/  STL [R1+0x114], R11 ;  /* 0x0001140b01007387 */ /* 0x0001e80000100800 */
[----:B------:R1:W-:Y:S04]  /*22440*/  STL [R1+0x118], R55 ;  /* 0x0001183701007387 */ /* 0x0003e80000100800 */
[----:B------:R2:W-:Y:S04]  /*22450*/  STL [R1+0x11c], R73 ;  /* 0x00011c4901007387 */ /* 0x0005e80000100800 */
[----:B0-----:R-:W-:-:S02]  /*22460*/  @P0 IADD3 R11, PT, PT, R11, -0x7f000001, RZ ;  /* 0x80ffffff0b0b0810 */ /* 0x001fc40007ffe0ff */
[----:B-1----:R-:W-:Y:S02]  /*22470*/  @P2 IADD3 R55, PT, PT, R55, -0x7f000001, RZ ;  /* 0x80ffffff37372810 */ /* 0x002fe40007ffe0ff */
[----:B--2---:R-:W-:Y:S01]  /*22480*/  @P3 IADD3 R73, PT, PT, R73, -0x7f000001, RZ ;  /* 0x80ffffff49493810 */ /* 0x004fe20007ffe0ff */
[----:B------:R0:W-:Y:S04]  /*22490*/  STL [R1+0x114], R11 ;  /* 0x0001140b01007387 */ /* 0x0001e80000100800 */
[----:B------:R1:W-:Y:S04]  /*224a0*/  STL [R1+0x118], R55 ;  /* 0x0001183701007387 */ /* 0x0003e80000100800 */
[----:B------:R2:W-:Y:S04]  /*224b0*/  STL [R1+0x11c], R73 ;  /* 0x00011c4901007387 */ /* 0x0005e80000100800 */
[----:B------:R-:W3:Y:S01]  /*224c0*/  LD.E R74, desc[UR8][R8.64+0x740] ;  /* 0x00074008084a7980 */ /* 0x000ee2000c101900 */
[----:B------:R-:W-:Y:S01]  /*224d0*/  IADD3 R72, PT, PT, R60, R72, RZ ;  /* 0x000000483c487210 */ /* 0x000fe20007ffe0ff */
[CC--:B------:R-:W-:Y:S01]  /*224e0*/  ISETP.GE.U32.AND P1, PT, R191.reuse, R106.reuse, PT ;  /* 0x0000006abf00720c */ /* 0x0c0fe20003f26070 */
[----:B------:R-:W-:Y:S01]  /*224f0*/  IADD3 R10, PT, PT, R191, -R106, RZ ;  /* 0x8000006abf0a7210 */ /* 0x000fe20007ffe0ff */
[----:B------:R-:W4:Y:S02]  /*22500*/  LD.E R75, desc[UR8][R8.64+0x748] ;  /* 0x00074808084b7980 */ /* 0x000f24000c101900 */
[----:B------:R-:W-:-:S02]  /*22510*/  ISETP.GE.U32.AND P0, PT, R72, 0x7f000001, PT ;  /* 0x7f0000014800780c */ /* 0x000fc40003f06070 */
[----:B------:R0:W4:Y:S11]  /*22520*/  LD.E R76, desc[UR8][R8.64+0x74c] ;  /* 0x00074c08084c7980 */ /* 0x000136000c101900 */
[----:B------:R-:W-:-:S05]  /*22530*/  @P0 IADD3 R72, PT, PT, R72, -0x7f000001, RZ ;  /* 0x80ffffff48480810 */ /* 0x000fca0007ffe0ff */
[C---:B------:R-:W-:Y:S01]  /*22540*/  ISETP.GE.U32.AND P0, PT, R72.reuse, UR6, PT ;  /* 0x0000000648007c0c */ /* 0x040fe2000bf06070 */
[----:B0-----:R-:W-:Y:S02]  /*22550*/  IADD3 R11, PT, PT, R72, -UR6, RZ ;  /* 0x80000006480b7c10 */ /* 0x001fe4000fffe0ff */
[----:B------:R-:W-:-:S10]  /*22560*/  @!P1 IADD3 R10, PT, PT, R10, 0x7f000001, RZ ;  /* 0x7f0000010a0a9810 */ /* 0x000fd40007ffe0ff */
[----:B------:R-:W-:-:S05]  /*22570*/  @!P0 IADD3 R11, PT, PT, R11, 0x7f000001, RZ ;  /* 0x7f0000010b0b8810 */ /* 0x000fca0007ffe0ff */
[----:B------:R-:W-:-:S04]  /*22580*/  IMAD.WIDE.U32 R10, R11, R10, RZ ;  /* 0x0000000a0b0a7225 */ /* 0x000fc800078e00ff */
[----:B-1----:R-:W-:-:S04]  /*22590*/  IMAD R55, R10, 0x7effffff, RZ ;  /* 0x7effffff0a377824 */ /* 0x002fc800078e02ff */
[----:B------:R-:W-:-:S05]  /*225a0*/  IMAD.HI.U32 R10, R55, 0x7f000001, R10 ;  /* 0x7f000001370a7827 */ /* 0x000fca00078e000a */
[----:B------:R-:W-:-:S13]  /*225b0*/  ISETP.GE.U32.AND P0, PT, R10, 0x7f000001, PT ;  /* 0x7f0000010a00780c */ /* 0x000fda0003f06070 */
[----:B------:R-:W-:-:S05]  /*225c0*/  @P0 IADD3 R10, PT, PT, R10, -0x7f000001, RZ ;  /* 0x80ffffff0a0a0810 */ /* 0x000fca0007ffe0ff */
[----:B------:R-:W-:-:S04]  /*225d0*/  IMAD.WIDE.U32 R10, R26, R10, RZ ;  /* 0x0000000a1a0a7225 */ /* 0x000fc800078e00ff */
[----:B--2---:R-:W-:-:S04]  /*225e0*/  IMAD R73, R10, 0x7effffff, RZ ;  /* 0x7effffff0a497824 */ /* 0x004fc800078e02ff */
[----:B------:R-:W-:-:S05]  /*225f0*/  IMAD.HI.U32 R73, R73, 0x7f000001, R10 ;  /* 0x7f00000149497827 */ /* 0x000fca00078e000a */
[----:B------:R-:W-:Y:S01]  /*22600*/  ISETP.GE.U32.AND P0, PT, R73, 0x7f000001, PT ;  /* 0x7f0000014900780c */ /* 0x000fe20003f06070 */
[----:B------:R-:W-:-:S04]  /*22610*/  IMAD.WIDE.U32 R10, R191, R60, RZ ;  /* 0x0000003cbf0a7225 */ /* 0x000fc800078e00ff */
[----:B------:R-:W-:-:S04]  /*22620*/  IMAD R55, R10, 0x7effffff, RZ ;  /* 0x7effffff0a377824 */ /* 0x000fc800078e02ff */
[----:B------:R-:W-:-:S04]  /*22630*/  IMAD.HI.U32 R55, R55, 0x7f000001, R10 ;  /* 0x7f00000137377827 */ /* 0x000fc800078e000a */
[----:B------:R-:W-:-:S05]  /*22640*/  @P0 IADD3 R73, PT, PT, R73, -0x7f000001, RZ ;  /* 0x80ffffff49490810 */ /* 0x000fca0007ffe0ff */
[----:B---3--:R-:W-:-:S04]  /*22650*/  IMAD.WIDE.U32 R10, R74, R73, RZ ;  /* 0x000000494a0a7225 */ /* 0x008fc800078e00ff */
[----:B------:R-:W-:-:S04]  /*22660*/  IMAD R74, R10, 0x7effffff, RZ ;  /* 0x7effffff0a4a7824 */ /* 0x000fc800078e02ff */
[----:B------:R-:W-:Y:S02]  /*22670*/  IMAD.HI.U32 R10, R74, 0x7f000001, R10 ;  /* 0x7f0000014a0a7827 */ /* 0x000fe400078e000a */
[----:B------:R-:W2:Y:S04]  /*22680*/  LD.E R11, desc[UR8][R8.64+0x744] ;  /* 0x00074408080b7980 */ /* 0x000ea8000c101900 */
[----:B------:R-:W3:Y:S01]  /*22690*/  LDL R74, [R1+0x110] ;  /* 0x00011000014a7983 */ /* 0x000ee20000100800 */
[----:B------:R-:W-:Y:S01]  /*226a0*/  ISETP.GE.U32.AND P0, PT, R64, 0x7f000001, PT ;  /* 0x7f0000014000780c */ /* 0x000fe20003f06070 */
[----:B------:R-:W-:-:S12]  /*226b0*/  ISETP.GE.U32.AND P1, PT, R65, 0x7f000001, PT ;  /* 0x7f0000014100780c */ /* 0x000fd80003f26070 */
[----:B------:R-:W-:Y:S01]  /*226c0*/  @P0 IADD3 R64, PT, PT, R64, -0x7f000001, RZ ;  /* 0x80ffffff40400810 */ /* 0x000fe20007ffe0ff */
[----:B------:R-:W-:Y:S01]  /*226d0*/  ISETP.GE.U32.AND P0, PT, R10, 0x7f000001, PT ;  /* 0x7f0000010a00780c */ /* 0x000fe20003f06070 */
[----:B------:R-:W-:-:S04]  /*226e0*/  @P1 IADD3 R65, PT, PT, R65, -0x7f000001, RZ ;  /* 0x80ffffff41411810 */ /* 0x000fc80007ffe0ff */
[----:B------:R-:W-:-:S08]  /*226f0*/  IADD3 R65, PT, PT, R64, R65, RZ ;  /* 0x0000004140417210 */ /* 0x000fd00007ffe0ff */
[----:B------:R-:W-:Y:S01]  /*22700*/  @P0 IADD3 R10, PT, PT, R10, -0x7f000001, RZ ;  /* 0x80ffffff0a0a0810 */ /* 0x000fe20007ffe0ff */
[----:B--2---:R-:W-:-:S04]  /*22710*/  IMAD.WIDE.U32 R8, R11, R73, RZ ;  /* 0x000000490b087225 */ /* 0x004fc800078e00ff */
[----:B------:R-:W-:-:S04]  /*22720*/  IMAD R11, R8, 0x7effffff, RZ ;  /* 0x7effffff080b7824 */ /* 0x000fc800078e02ff */
[----:B------:R-:W-:-:S04]  /*22730*/  IMAD.HI.U32 R11, R11, 0x7f000001, R8 ;  /* 0x7f0000010b0b7827 */ /* 0x000fc800078e0008 */
[----:B----4-:R-:W-:Y:S01]  /*22740*/  IMAD.WIDE.U32 R8, R75, R73, RZ ;  /* 0x000000494b087225 */ /* 0x010fe200078e00ff */
[----:B---3--:R-:W-:Y:S01]  /*22750*/  IADD3 R10, PT, PT, R10, R74, RZ ;  /* 0x0000004a0a0a7210 */ /* 0x008fe20007ffe0ff */
[----:B------:R-:W2:Y:S02]  /*22760*/  LDL R75, [R1+0x118] ;  /* 0x00011800014b7983 */ /* 0x000ea40000100800 */
[----:B------:R-:W-:Y:S02]  /*22770*/  IMAD R64, R8, 0x7effffff, RZ ;  /* 0x7effffff08407824 */ /* 0x000fe400078e02ff */
[----:B------:R-:W3:Y:S02]  /*22780*/  LDL R74, [R1+0x11c] ;  /* 0x00011c00014a7983 */ /* 0x000ee40000100800 */
[----:B------:R-:W-:-:S04]  /*22790*/  IMAD.HI.U32 R64, R64, 0x7f000001, R8 ;  /* 0x7f00000140407827 */ /* 0x000fc800078e0008 */
[----:B------:R-:W-:Y:S02]  /*227a0*/  IMAD.WIDE.U32 R8, R76, R73, RZ ;  /* 0x000000494c087225 */ /* 0x000fe400078e00ff */
        /* <DEDUP_REMOVED lines=299> */
[----:B------:R-:W2:Y:S04]  /*23a60*/  LDL R75, [R1+0x118] ;  /* 0x00011800014b7983 */ /* 0x000ea80000100800 */
[----:B------:R-:W3:Y:S01]  /*23a70*/  LDL R74, [R1+0x11c] ;  /* 0x00011c00014a7983 */ /* 0x000ee20000100800 */
[----:B------:R-:W-:-:S04]  /*23a80*/  IMAD R15, R8, 0x7effffff, RZ ;  /* 0x7effffff080f7824 */ /* 0x000fc800078e02ff */
        /* <DEDUP_REMOVED lines=16> */
[----:B------:R-:W-:Y:S02]  /*23b90*/  IADD3 R72, PT, PT, R52, R72, RZ ;  /* 0x0000004834487210 */ /* 0x000fe40007ffe0ff */
[----:B--2---:R-:W-:Y:S02]  /*23ba0*/  IADD3 R15, PT, PT, R15, R75, RZ ;  /* 0x0000004b0f0f7210 */ /* 0x004fe40007ffe0ff */
[----:B---3--:R-:W-:Y:S02]  /*23bb0*/  IADD3 R73, PT, PT, R73, R74, RZ ;  /* 0x0000004a49497210 */ /* 0x008fe40007ffe0ff */
[----:B----4-:R-:W-:Y:S01]  /*23bc0*/  IADD3 R11, PT, PT, R11, R76, RZ ;  /* 0x0000004c0b0b7210 */ /* 0x010fe20007ffe0ff */
[----:B------:R-:W-:Y:S02]  /*23bd0*/  ISETP.GE.U32.AND P2, PT, R15, 0x7f000001, PT ;  /* 0x7f0000010f00780c */ /* 0x000fe40003f46070 */
[----:B------:R-:W-:-:S02]  /*23be0*/  ISETP.GE.U32.AND P3, PT, R73, 0x7f000001, PT ;  /* 0x7f0000014900780c */ /* 0x000fc40003f66070 */
[----:B------:R-:W-:Y:S01]  /*23bf0*/  ISETP.GE.U32.AND P0, PT, R11, 0x7f000001, PT ;  /* 0x7f0000010b00780c */ /* 0x000fe20003f06070 */
[----:B------:R-:W-:Y:S04]  /*23c00*/  STL [R1+0x114], R11 ;  /* 0x0001140b01007387 */ /* 0x000fe80000100800 */
[----:B------:R0:W-:Y:S04]  /*23c10*/  STL [R1+0x118], R15 ;  /* 0x0001180f01007387 */ /* 0x0001e80000100800 */
[----:B------:R1:W-:Y:S01]  /*23c20*/  STL [R1+0x11c], R73 ;  /* 0x00011c4901007387 */ /* 0x0003e20000100800 */
[----:B0-----:R-:W-:-:S03]  /*23c30*/  @P2 IADD3 R15, PT, PT, R15, -0x7f000001, RZ ;  /* 0x80ffffff0f0f2810 */ /* 0x001fc60007ffe0ff */
[----:B------:R-:W-:Y:S02]  /*23c40*/  @P0 IADD3 R11, PT, PT, R11, -0x7f000001, RZ ;  /* 0x80ffffff0b0b0810 */ /* 0x000fe40007ffe0ff */
[----:B-1----:R-:W-:-:S03]  /*23c50*/  @P3 IADD3 R73, PT, PT, R73, -0x7f000001, RZ ;  /* 0x80ffffff49493810 */ /* 0x002fc60007ffe0ff */
[----:B------:R0:W-:Y:S04]  /*23c60*/  STL [R1+0x114], R11 ;  /* 0x0001140b01007387 */ /* 0x0001e80000100800 */
[----:B------:R1:W-:Y:S04]  /*23c70*/  STL [R1+0x118], R15 ;  /* 0x0001180f01007387 */ /* 0x0003e80000100800 */
[----:B------:R2:W-:Y:S04]  /*23c80*/  STL [R1+0x11c], R73 ;  /* 0x00011c4901007387 */ /* 0x0005e80000100800 */
[----:B------:R-:W3:Y:S01]  /*23c90*/  LD.E R74, desc[UR8][R8.64+0x790] ;  /* 0x00079008084a7980 */ /* 0x000ee2000c101900 */
[----:B------:R-:W-:Y:S01]  /*23ca0*/  ISETP.GE.U32.AND P0, PT, R72, 0x7f000001, PT ;  /* 0x7f0000014800780c */ /* 0x000fe20003f06070 */
[CC--:B------:R-:W-:Y:S01]  /*23cb0*/  ISETP.GE.U32.AND P1, PT, R186.reuse, R113.reuse, PT ;  /* 0x00000071ba00720c */ /* 0x0c0fe20003f26070 */
[----:B------:R-:W-:Y:S01]  /*23cc0*/  IADD3 R10, PT, PT, R186, -R113, RZ ;  /* 0x80000071ba0a7210 */ /* 0x000fe20007ffe0ff */
[----:B------:R-:W4:Y:S04]  /*23cd0*/  LD.E R75, desc[UR8][R8.64+0x798] ;  /* 0x00079808084b7980 */ /* 0x000f28000c101900 */
[----:B------:R0:W4:Y:S06]  /*23ce0*/  LD.E R76, desc[UR8][R8.64+0x79c] ;  /* 0x00079c08084c7980 */ /* 0x00012c000c101900 */
        /* <DEDUP_REMOVED lines=71> */
[C---:B------:R-:W-:Y:S01]  /*24160*/  ISETP.GE.U32.AND P0, PT, R72.reuse, 0x7f000001, PT ;  /* 0x7f0000014800780c */ /* 0x040fe20003f06070 */
        /* <DEDUP_REMOVED lines=603> */
[----:B------:R-:W-:Y:S04]  /*26720*/  STL [R1+0x114], R11 ;  /* 0x0001140b01007387 */ /* 0x000fe80000100800 */
[----:B------:R-:W-:Y:S04]  /*26730*/  STL [R1+0x118], R68 ;  /* 0x0001184401007387 */ /* 0x000fe80000100800 */
[----:B------:R0:W-:Y:S01]  /*26740*/  STL [R1+0x11c], R73 ;  /* 0x00011c4901007387 */ /* 0x0001e20000100800 */
[C---:B------:R-:W-:Y:S01]  /*26750*/  ISETP.GE.U32.AND P0, PT, R72.reuse, 0x7f000001, PT ;  /* 0x7f0000014800780c */ /* 0x040fe20003f06070 */
[CC--:B------:R-:W-:Y:S01]  /*26760*/  ISETP.GE.U32.AND P1, PT, R177.reuse, R3.reuse, PT ;  /* 0x00000003b100720c */ /* 0x0c0fe20003f26070 */
[----:B------:R-:W-:Y:S01]  /*26770*/  IADD3 R10, PT, PT, R177, -R3, RZ ;  /* 0x80000003b10a7210 */ /* 0x000fe20007ffe0ff */
[----:B------:R-:W2:Y:S04]  /*26780*/  LD.E R76, desc[UR8][R8.64+0x828] ;  /* 0x00082808084c7980 */ /* 0x000ea8000c101900 */
[----:B------:R1:W3:Y:S04]  /*26790*/  LD.E R77, desc[UR8][R8.64+0x82c] ;  /* 0x00082c08084d7980 */ /* 0x0002e8000c101900 */
[----:B------:R-:W4:Y:S04]  /*267a0*/  LDL R75, [R1+0x110] ;  /* 0x00011000014b7983 */ /* 0x000f280000100800 */
[----:B0-----:R-:W2:Y:S01]  /*267b0*/  LD.E R73, desc[UR8][R8.64+0x820] ;  /* 0x0008200808497980 */ /* 0x001ea2000c101900 */
        /* <DEDUP_REMOVED lines=21> */
[----:B------:R-:W1:Y:S01]  /*26910*/  LD.E R11, desc[UR8][R8.64+0x824] ;  /* 0x00082408080b7980 */ /* 0x000e62000c101900 */
[----:B------:R-:W-:Y:S01]  /*26920*/  ISETP.GE.U32.AND P0, PT, R69, 0x7f000001, PT ;  /* 0x7f0000014500780c */ /* 0x000fe20003f06070 */
[----:B------:R-:W-:-:S12]  /*26930*/  ISETP.GE.U32.AND P1, PT, R61, 0x7f000001, PT ;  /* 0x7f0000013d00780c */ /* 0x000fd80003f26070 */
[----:B------:R-:W-:Y:S01]  /*26940*/  @P0 IADD3 R69, PT, PT, R69, -0x7f000001, RZ ;  /* 0x80ffffff45450810 */ /* 0x000fe20007ffe0ff */
[----:B------:R-:W-:Y:S01]  /*26950*/  ISETP.GE.U32.AND P0, PT, R10, 0x7f000001, PT ;  /* 0x7f0000010a00780c */ /* 0x000fe20003f06070 */
[----:B------:R-:W-:-:S04]  /*26960*/  @P1 IADD3 R61, PT, PT, R61, -0x7f000001, RZ ;  /* 0x80ffffff3d3d1810 */ /* 0x000fc80007ffe0ff */
[----:B------:R-:W-:-:S08]  /*26970*/  IADD3 R73, PT, PT, R69, R61, RZ ;  /* 0x0000003d45497210 */ /* 0x000fd00007ffe0ff */
[----:B------:R-:W-:-:S04]  /*26980*/  @P0 IADD3 R10, PT, PT, R10, -0x7f000001, RZ ;  /* 0x80ffffff0a0a0810 */ /* 0x000fc80007ffe0ff */
[----:B----4-:R-:W-:Y:S02]  /*26990*/  IADD3 R10, PT, PT, R10, R75, RZ ;  /* 0x0000004b0a0a7210 */ /* 0x010fe40007ffe0ff */
[----:B------:R-:W2:Y:S01]  /*269a0*/  LDL R75, [R1+0x11c] ;  /* 0x00011c00014b7983 */ /* 0x000ea20000100800 */
[----:B-1----:R-:W-:-:S04]  /*269b0*/  IMAD.WIDE.U32 R8, R11, R74, RZ ;  /* 0x0000004a0b087225 */ /* 0x002fc800078e00ff */
[----:B------:R-:W-:-:S04]  /*269c0*/  IMAD R11, R8, 0x7effffff, RZ ;  /* 0x7effffff080b7824 */ /* 0x000fc800078e02ff */
[----:B------:R-:W-:-:S04]  /*269d0*/  IMAD.HI.U32 R11, R11, 0x7f000001, R8 ;  /* 0x7f0000010b0b7827 */ /* 0x000fc800078e0008 */
[----:B------:R-:W-:Y:S02]  /*269e0*/  IMAD.WIDE.U32 R8, R76, R74, RZ ;  /* 0x0000004a4c087225 */ /* 0x000fe400078e00ff */
[----:B------:R-:W4:Y:S02]  /*269f0*/  LDL R76, [R1+0x114] ;  /* 0x00011400014c7983 */ /* 0x000f240000100800 */
[----:B------:R-:W-:-:S04]  /*26a00*/  IMAD R61, R8, 0x7effffff, RZ ;  /* 0x7effffff083d7824 */ /* 0x000fc800078e02ff */
[----:B------:R-:W-:-:S04]  /*26a10*/  IMAD.HI.U32 R61, R61, 0x7f000001, R8 ;  /* 0x7f0000013d3d7827 */ /* 0x000fc800078e0008 */
[----:B---3--:R-:W-:Y:S02]  /*26a20*/  IMAD.WIDE.U32 R8, R77, R74, RZ ;  /* 0x0000004a4d087225 */ /* 0x008fe400078e00ff */
[----:B------:R-:W3:Y:S04]  /*26a30*/  LDL R74, [R1+0x118] ;  /* 0x00011800014a7983 */ /* 0x000ee80000100800 */
[----:B------:R-:W3:Y:S01]  /*26a40*/  LDL.LU R77, [R1+0x1ec] ;  /* 0x0001ec00014d7983 */ /* 0x000ee20000300800 */
[----:B------:R-:W-:-:S04]  /*26a50*/  IMAD R69, R8, 0x7effffff, RZ ;  /* 0x7effffff08457824 */ /* 0x000fc800078e02ff */
[----:B------:R-:W-:Y:S02]  /*26a60*/  IMAD.HI.U32 R69, R69, 0x7f000001, R8 ;  /* 0x7f00000145457827 */ /* 0x000fe400078e0008 */
[----:B------:R-:W3:Y:S01]  /*26a70*/  LDL.64 R8, [R1+0x100] ;  /* 0x0001000001087983 */ /* 0x000ee20000100a00 */
[----:B------:R-:W-:-:S13]  /*26a80*/  ISETP.GE.U32.AND P0, PT, R11, 0x7f000001, PT ;  /* 0x7f0000010b00780c */ /* 0x000fda0003f06070 */
[----:B------:R-:W-:Y:S01]  /*26a90*/  @P0 IADD3 R11, PT, PT, R11, -0x7f000001, RZ ;  /* 0x80ffffff0b0b0810 */ /* 0x000fe20007ffe0ff */
[----:B------:R-:W-:-:S13]  /*26aa0*/  ISETP.GE.U32.AND P0, PT, R61, 0x7f000001, PT ;  /* 0x7f0000013d00780c */ /* 0x000fda0003f06070 */
[----:B------:R-:W-:Y:S01]  /*26ab0*/  @P0 IADD3 R61, PT, PT, R61, -0x7f000001, RZ ;  /* 0x80ffffff3d3d0810 */ /* 0x000fe20007ffe0ff */
[----:B------:R-:W-:Y:S01]  /*26ac0*/  ISETP.GE.U32.AND P0, PT, R69, 0x7f000001, PT ;  /* 0x7f0000014500780c */ /* 0x000fe20003f06070 */
[----:B------:R-:W-:-:S12]  /*26ad0*/  ISETP.GE.U32.AND P1, PT, R10, 0x7f000001, PT ;  /* 0x7f0000010a00780c */ /* 0x000fd80003f26070 */
[----:B------:R-:W-:-:S04]  /*26ae0*/  @P0 IADD3 R69, PT, PT, R69, -0x7f000001, RZ ;  /* 0x80ffffff45450810 */ /* 0x000fc80007ffe0ff */
[----:B--2---:R-:W-:Y:S01]  /*26af0*/  IADD3 R69, PT, PT, R69, R75, RZ ;  /* 0x0000004b45457210 */ /* 0x004fe20007ffe0ff */
[----:B------:R0:W-:Y:S04]  /*26b00*/  STL [R1+0x110], R10 ;  /* 0x0001100a01007387 */ /* 0x0001e80000100800 */
[----:B------:R-:W-:Y:S01]  /*26b10*/  ISETP.GE.U32.AND P3, PT, R69, 0x7f000001, PT ;  /* 0x7f0000014500780c */ /* 0x000fe20003f66070 */
[----:B0-----:R-:W-:-:S05]  /*26b20*/  @P1 IADD3 R10, PT, PT, R10, -0x7f000001, RZ ;  /* 0x80ffffff0a0a1810 */ /* 0x001fca0007ffe0ff */
[----:B------:R-:W-:Y:S01]  /*26b30*/  STL [R1+0x110], R10 ;  /* 0x0001100a01007387 */ /* 0x000fe20000100800 */
[----:B----4-:R-:W-:-:S05]  /*26b40*/  IADD3 R11, PT, PT, R11, R76, RZ ;  /* 0x0000004c0b0b7210 */ /* 0x010fca0007ffe0ff */
[----:B------:R-:W-:Y:S01]  /*26b50*/  ISETP.GE.U32.AND P0, PT, R11, 0x7f000001, PT ;  /* 0x7f0000010b00780c */ /* 0x000fe20003f06070 */
[----:B---3--:R-:W-:-:S05]  /*26b60*/  IADD3 R61, PT, PT, R61, R74, RZ ;  /* 0x0000004a3d3d7210 */ /* 0x008fca0007ffe0ff */
[----:B------:R-:W-:Y:S01]  /*26b70*/  ISETP.GE.U32.AND P2, PT, R61, 0x7f000001, PT ;  /* 0x7f0000013d00780c */ /* 0x000fe20003f46070 */
[----:B------:R0:W-:Y:S04]  /*26b80*/  STL [R1+0x114], R11 ;  /* 0x0001140b01007387 */ /* 0x0001e80000100800 */
[----:B------:R1:W-:Y:S04]  /*26b90*/  STL [R1+0x118], R61 ;  /* 0x0001183d01007387 */ /* 0x0003e80000100800 */
[----:B------:R2:W-:Y:S01]  /*26ba0*/  STL [R1+0x11c], R69 ;  /* 0x00011c4501007387 */ /* 0x0005e20000100800 */
[----:B0-----:R-:W-:-:S03]  /*26bb0*/  @P0 IADD3 R11, PT, PT, R11, -0x7f000001, RZ ;  /* 0x80ffffff0b0b0810 */ /* 0x001fc60007ffe0ff */
[----:B-1----:R-:W-:Y:S02]  /*26bc0*/  @P2 IADD3 R61, PT, PT, R61, -0x7f000001, RZ ;  /* 0x80ffffff3d3d2810 */ /* 0x002fe40007ffe0ff */
[----:B--2---:R-:W-:Y:S01]  /*26bd0*/  @P3 IADD3 R69, PT, PT, R69, -0x7f000001, RZ ;  /* 0x80ffffff45453810 */ /* 0x004fe20007ffe0ff */
[----:B------:R-:W-:Y:S04]  /*26be0*/  STL [R1+0x114], R11 ;  /* 0x0001140b01007387 */ /* 0x000fe80000100800 */
[----:B------:R0:W-:Y:S04]  /*26bf0*/  STL [R1+0x118], R61 ;  /* 0x0001183d01007387 */ /* 0x0001e80000100800 */
[----:B------:R1:W-:Y:S04]  /*26c00*/  STL [R1+0x11c], R69 ;  /* 0x00011c4501007387 */ /* 0x0003e80000100800 */
[----:B------:R-:W2:Y:S01]  /*26c10*/  LD.E R74, desc[UR8][R8.64+0x830] ;  /* 0x00083008084a7980 */ /* 0x000ea2000c101900 */
[CC--:B------:R-:W-:Y:S01]  /*26c20*/  ISETP.GE.U32.AND P1, PT, R176.reuse, R77.reuse, PT ;  /* 0x0000004db000720c */ /* 0x0c0fe20003f26070 */
[----:B------:R-:W-:-:S02]  /*26c30*/  IADD3 R10, PT, PT, R176, -R77, RZ ;  /* 0x8000004db00a7210 */ /* 0x000fc40007ffe0ff */
[----:B------:R-:W3:Y:S04]  /*26c40*/  LD.E R75, desc[UR8][R8.64+0x838] ;  /* 0x00083808084b7980 */ /* 0x000ee8000c101900 */
[----:B------:R4:W3:Y:S01]  /*26c50*/  LD.E R76, desc[UR8][R8.64+0x83c] ;  /* 0x00083c08084c7980 */ /* 0x0008e2000c101900 */
[----:B0-----:R-:W-:-:S05]  /*26c60*/  IADD3 R61, PT, PT, R30, R72, RZ ;  /* 0x000000481e3d7210 */ /* 0x001fca0007ffe0ff */
[----:B------:R-:W-:-:S13]  /*26c70*/  ISETP.GE.U32.AND P0, PT, R61, 0x7f000001, PT ;  /* 0x7f0000013d00780c */ /* 0x000fda0003f06070 */
[----:B------:R-:W-:-:S05]  /*26c80*/  @P0 IADD3 R61, PT, PT, R61, -0x7f000001, RZ ;  /* 0x80ffffff3d3d0810 */ /* 0x000fca0007ffe0ff */
[C---:B------:R-:W-:Y:S01]  /*26c90*/  ISETP.GE.U32.AND P0, PT, R61.reuse, UR6, PT ;  /* 0x000000063d007c0c */ /* 0x040fe2000bf06070 */
[----:B------:R-:W-:Y:S02]  /*26ca0*/  IADD3 R11, PT, PT, R61, -UR6, RZ ;  /* 0x800000063d0b7c10 */ /* 0x000fe4000fffe0ff */
        /* <DEDUP_REMOVED lines=18> */
[----:B------:R-:W4:Y:S04]  /*26dd0*/  LD.E R11, desc[UR8][R8.64+0x834] ;  /* 0x00083408080b7980 */ /* 0x000f28000c101900 */
        /* <DEDUP_REMOVED lines=8> */
[----:B----4-:R-:W-:-:S04]  /*26e60*/  IMAD.WIDE.U32 R8, R11, R72, RZ ;  /* 0x000000480b087225 */ /* 0x010fc800078e00ff */
[----:B------:R-:W-:-:S04]  /*26e70*/  IMAD R11, R8, 0x7effffff, RZ ;  /* 0x7effffff080b7824 */ /* 0x000fc800078e02ff */
[----:B------:R-:W-:-:S04]  /*26e80*/  IMAD.HI.U32 R11, R11, 0x7f000001, R8 ;  /* 0x7f0000010b0b7827 */ /* 0x000fc800078e0008 */
[----:B---3--:R-:W-:Y:S01]  /*26e90*/  IMAD.WIDE.U32 R8, R75, R72, RZ ;  /* 0x000000484b087225 */ /* 0x008fe200078e00ff */
[----:B--2---:R-:W-:Y:S01]  /*26ea0*/  IADD3 R10, PT, PT, R10, R74, RZ ;  /* 0x0000004a0a0a7210 */ /* 0x004fe20007ffe0ff */
        /* <DEDUP_REMOVED lines=33> */
[----:B------:R-:W-:Y:S04]  /*270c0*/  STL [R1+0x118], R73 ;  /* 0x0001184901007387 */ /* 0x000fe80000100800 */
[----:B------:R1:W-:Y:S04]  /*270d0*/  STL [R1+0x11c], R72 ;  /* 0x00011c4801007387 */ /* 0x0003e80000100800 */
[----:B------:R-:W2:Y:S01]  /*270e0*/  LD.E R74, desc[UR8][R8.64+0x840] ;  /* 0x00084008084a7980 */ /* 0x000ea2000c101900 */
[----:B------:R-:W-:Y:S01]  /*270f0*/  ISETP.GE.U32.AND P0, PT, R61, 0x7f000001, PT ;  /* 0x7f0000013d00780c */ /* 0x000fe20003f06070 */
[CC--:B------:R-:W-:Y:S01]  /*27100*/  ISETP.GE.U32.AND P1, PT, R175.reuse, R126.reuse, PT ;  /* 0x0000007eaf00720c */ /* 0x0c0fe20003f26070 */
[----:B------:R-:W-:Y:S01]  /*27110*/  IADD3 R10, PT, PT, R175, -R126, RZ ;  /* 0x8000007eaf0a7210 */ /* 0x000fe20007ffe0ff */
[----:B------:R-:W3:Y:S04]  /*27120*/  LD.E R75, desc[UR8][R8.64+0x848] ;  /* 0x00084808084b7980 */ /* 0x000ee8000c101900 */
[----:B------:R4:W3:Y:S06]  /*27130*/  LD.E R76, desc[UR8][R8.64+0x84c] ;  /* 0x00084c08084c7980 */ /* 0x0008ec000c101900 */
        /* <DEDUP_REMOVED lines=146> */
[----:B------:R-:W-:Y:S01]  /*27a60*/  ISETP.GE.U32.AND P0, PT, R61, 0x7f000001, PT ;  /* 0x7f0000013d00780c */ /* 0x000fe20003f06070 */
[CC--:B------:R-:W-:Y:S01]  /*27a70*/  ISETP.GE.U32.AND P1, PT, R173.reuse, R130.reuse, PT ;  /* 0x00000082ad00720c */ /* 0x0c0fe20003f26070 */
[----:B------:R-:W-:Y:S01]  /*27a80*/  IADD3 R10, PT, PT, R173, -R130, RZ ;  /* 0x80000082ad0a7210 */ /* 0x000fe20007ffe0ff */
[----:B------:R-:W2:Y:S04]  /*27a90*/  LD.E R76, desc[UR8][R8.64+0x864] ;  /* 0x00086408084c7980 */ /* 0x000ea8000c101900 */
[----:B------:R-:W3:Y:S04]  /*27aa0*/  LD.E R74, desc[UR8][R8.64+0x868] ;  /* 0x00086808084a7980 */ /* 0x000ee8000c101900 */
[----:B------:R2:W4:Y:S04]  /*27ab0*/  LD.E R75, desc[UR8][R8.64+0x86c] ;  /* 0x00086c08084b7980 */ /* 0x000528000c101900 */
        /* <DEDUP_REMOVED lines=20> */
[----:B------:R-:W-:Y:S02]  /*27c00*/  IMAD.WIDE.U32 R8, R76, R51, RZ ;  /* 0x000000334c087225 */ /* 0x000fe400078e00ff */
[----:B------:R-:W2:Y:S01]  /*27c10*/  LDL R76, [R1+0x118] ;  /* 0x00011800014c7983 */ /* 0x000ea20000100800 */
[----:B------:R-:W-:Y:S01]  /*27c20*/  ISETP.GE.U32.AND P0, PT, R10, 0x7f000001, PT ;  /* 0x7f0000010a00780c */ /* 0x000fe20003f06070 */
[----:B------:R-:W-:-:S04]  /*27c30*/  IMAD R11, R8, 0x7effffff, RZ ;  /* 0x7effffff080b7824 */ /* 0x000fc800078e02ff */
[----:B------:R-:W-:-:S04]  /*27c40*/  IMAD.HI.U32 R11, R11, 0x7f000001, R8 ;  /* 0x7f0000010b0b7827 */ /* 0x000fc800078e0008 */
[----:B---3--:R-:W-:-:S04]  /*27c50*/  IMAD.WIDE.U32 R8, R74, R51, RZ ;  /* 0x000000334a087225 */ /* 0x008fc800078e00ff */
[----:B------:R-:W-:Y:S01]  /*27c60*/  IMAD R74, R8, 0x7effffff, RZ ;  /* 0x7effffff084a7824 */ /* 0x000fe200078e02ff */
[----:B------:R-:W-:-:S03]  /*27c70*/  @P0 IADD3 R10, PT, PT, R10, -0x7f000001, RZ ;  /* 0x80ffffff0a0a0810 */ /* 0x000fc60007ffe0ff */
[----:B------:R-:W-:-:S04]  /*27c80*/  IMAD.HI.U32 R74, R74, 0x7f000001, R8 ;  /* 0x7f0000014a4a7827 */ /* 0x000fc800078e0008 */
[----:B----4-:R-:W-:Y:S02]  /*27c90*/  IMAD.WIDE.U32 R8, R75, R51, RZ ;  /* 0x000000334b087225 */ /* 0x010fe400078e00ff */
[----:B------:R-:W3:Y:S02]  /*27ca0*/  LDL R75, [R1+0x114] ;  /* 0x00011400014b7983 */ /* 0x000ee40000100800 */
        /* <DEDUP_REMOVED lines=9> */
[----:B------:R-:W-:Y:S01]  /*27d40*/  ISETP.GE.U32.AND P0, PT, R51, 0x7f000001, PT ;  /* 0x7f0000013300780c */ /* 0x000fe20003f06070 */
[----:B------:R-:W-:Y:S01]  /*27d50*/  ISETP.GE.U32.AND P1, PT, R10, 0x7f000001, PT ;  /* 0x7f0000010a00780c */ /* 0x000fe20003f26070 */
[----:B---3--:R-:W-:Y:S02]  /*27d60*/  IADD3 R11, PT, PT, R11, R75, RZ ;  /* 0x0000004b0b0b7210 */ /* 0x008fe40007ffe0ff */
[----:B------:R-:W-:-:S09]  /*27d70*/  IADD3 R74, PT, PT, R74, R76, RZ ;  /* 0x0000004c4a4a7210 */ /* 0x000fd20007ffe0ff */
[----:B------:R-:W-:Y:S01]  /*27d80*/  @P0 IADD3 R51, PT, PT, R51, -0x7f000001, RZ ;  /* 0x80ffffff33330810 */ /* 0x000fe20007ffe0ff */
[----:B------:R-:W-:Y:S01]  /*27d90*/  ISETP.GE.U32.AND P0, PT, R11, 0x7f000001, PT ;  /* 0x7f0000010b00780c */ /* 0x000fe20003f06070 */
[----:B------:R-:W-:Y:S01]  /*27da0*/  ISETP.GE.U32.AND P2, PT, R74, 0x7f000001, PT ;  /* 0x7f0000014a00780c */ /* 0x000fe20003f46070 */
[----:B------:R0:W-:Y:S02]  /*27db0*/  STL [R1+0x110], R10 ;  /* 0x0001100a01007387 */ /* 0x0001e40000100800 */
[----:B0-----:R-:W-:-:S05]  /*27dc0*/  @P1 IADD3 R10, PT, PT, R10, -0x7f000001, RZ ;  /* 0x80ffffff0a0a1810 */ /* 0x001fca0007ffe0ff */
[----:B------:R-:W-:Y:S04]  /*27dd0*/  STL [R1+0x110], R10 ;  /* 0x0001100a01007387 */ /* 0x000fe80000100800 */
[----:B------:R0:W-:Y:S04]  /*27de0*/  STL [R1+0x114], R11 ;  /* 0x0001140b01007387 */ /* 0x0001e80000100800 */
[----:B------:R1:W-:Y:S01]  /*27df0*/  STL [R1+0x118], R74 ;  /* 0x0001184a01007387 */ /* 0x0003e20000100800 */
[----:B0-----:R-:W-:Y:S02]  /*27e00*/  @P0 IADD3 R11, PT, PT, R11, -0x7f000001, RZ ;  /* 0x80ffffff0b0b0810 */ /* 0x001fe40007ffe0ff */
[----:B-1----:R-:W-:-:S02]  /*27e10*/  @P2 IADD3 R74, PT, PT, R74, -0x7f000001, RZ ;  /* 0x80ffffff4a4a2810 */ /* 0x002fc40007ffe0ff */
[----:B------:R-:W-:-:S05]  /*27e20*/  IADD3 R61, PT, PT, R210, R61, RZ ;  /* 0x0000003dd23d7210 */ /* 0x000fca0007ffe0ff */
[----:B------:R-:W-:Y:S01]  /*27e30*/  ISETP.GE.U32.AND P0, PT, R61, 0x7f000001, PT ;  /* 0x7f0000013d00780c */ /* 0x000fe20003f06070 */
[----:B--2---:R-:W-:-:S05]  /*27e40*/  IADD3 R51, PT, PT, R51, R73, RZ ;  /* 0x0000004933337210 */ /* 0x004fca0007ffe0ff */
[C---:B------:R-:W-:Y:S01]  /*27e50*/  ISETP.GE.U32.AND P3, PT, R51.reuse, 0x7f000001, PT ;  /* 0x7f0000013300780c */ /* 0x040fe20003f66070 */
[----:B------:R0:W-:Y:S04]  /*27e60*/  STL [R1+0x11c], R51 ;  /* 0x00011c3301007387 */ /* 0x0001e80000100800 */
[----:B------:R-:W-:Y:S04]  /*27e70*/  STL [R1+0x114], R11 ;  /* 0x0001140b01007387 */ /* 0x000fe80000100800 */
[----:B------:R1:W-:Y:S04]  /*27e80*/  STL [R1+0x118], R74 ;  /* 0x0001184a01007387 */ /* 0x0003e80000100800 */
[----:B0-----:R-:W-:-:S05]  /*27e90*/  @P3 IADD3 R51, PT, PT, R51, -0x7f000001, RZ ;  /* 0x80ffffff33333810 */ /* 0x001fca0007ffe0ff */
[----:B------:R0:W-:Y:S04]  /*27ea0*/  STL [R1+0x11c], R51 ;  /* 0x00011c3301007387 */ /* 0x0001e80000100800 */
[----:B----4-:R-:W2:Y:S01]  /*27eb0*/  LD.E R73, desc[UR8][R8.64+0x870] ;  /* 0x0008700808497980 */ /* 0x010ea2000c101900 */
[----:B------:R-:W-:Y:S01]  /*27ec0*/  @P0 IADD3 R61, PT, PT, R61, -0x7f000001, RZ ;  /* 0x80ffffff3d3d0810 */ /* 0x000fe20007ffe0ff */
[CC--:B------:R-:W-:Y:S01]  /*27ed0*/  ISETP.GE.U32.AND P1, PT, R172.reuse, R211.reuse, PT ;  /* 0x000000d3ac00720c */ /* 0x0c0fe20003f26070 */
[----:B------:R-:W-:Y:S01]  /*27ee0*/  IADD3 R10, PT, PT, R172, -R211, RZ ;  /* 0x800000d3ac0a7210 */ /* 0x000fe20007ffe0ff */
[----:B------:R-:W3:Y:S04]  /*27ef0*/  LD.E R76, desc[UR8][R8.64+0x874] ;  /* 0x00087408084c7980 */ /* 0x000ee8000c101900 */
[----:B-1----:R-:W4:Y:S01]  /*27f00*/  LD.E R74, desc[UR8][R8.64+0x878] ;  /* 0x00087808084a7980 */ /* 0x002f22000c101900 */
[C---:B------:R-:W-:Y:S01]  /*27f10*/  ISETP.GE.U32.AND P0, PT, R61.reuse, UR6, PT ;  /* 0x000000063d007c0c */ /* 0x040fe2000bf06070 */
[----:B------:R-:W-:-:S02]  /*27f20*/  IADD3 R11, PT, PT, R61, -UR6, RZ ;  /* 0x800000063d0b7c10 */ /* 0x000fc4000fffe0ff */
[----:B------:R3:W3:Y:S03]  /*27f30*/  LD.E R75, desc[UR8][R8.64+0x87c] ;  /* 0x00087c08084b7980 */ /* 0x0006e6000c101900 */
[----:B------:R-:W-:-:S07]  /*27f40*/  @!P1 IADD3 R10, PT, PT, R10, 0x7f000001, RZ ;  /* 0x7f0000010a0a9810 */ /* 0x000fce0007ffe0ff */
        /* <DEDUP_REMOVED lines=15> */
[----:B---3--:R-:W-:Y:S02]  /*28040*/  IMAD.WIDE.U32 R8, R76, R51, RZ ;  /* 0x000000334c087225 */ /* 0x008fe400078e00ff */
[----:B------:R-:W3:Y:S01]  /*28050*/  LDL R76, [R1+0x118] ;  /* 0x00011800014c7983 */ /* 0x000ee20000100800 */
[----:B------:R-:W-:Y:S01]  /*28060*/  ISETP.GE.U32.AND P0, PT, R10, 0x7f000001, PT ;  /* 0x7f0000010a00780c */ /* 0x000fe20003f06070 */
        /* <DEDUP_REMOVED lines=10> */
[----:B------:R-:W3:Y:S01]  /*28110*/  LDL.64 R8, [R1+0x100] ;  /* 0x0001000001087983 */ /* 0x000ee20000100a00 */
        /* <DEDUP_REMOVED lines=8> */
[----:B----4-:R-:W-:Y:S02]  /*281a0*/  IADD3 R11, PT, PT, R11, R75, RZ ;  /* 0x0000004b0b0b7210 */ /* 0x010fe40007ffe0ff */
[----:B---3--:R-:W-:-:S09]  /*281b0*/  IADD3 R74, PT, PT, R74, R76, RZ ;  /* 0x0000004c4a4a7210 */ /* 0x008fd20007ffe0ff */
        /* <DEDUP_REMOVED lines=10> */
[----:B--2---:R-:W-:-:S05]  /*28260*/  IADD3 R51, PT, PT, R51, R73, RZ ;  /* 0x0000004933337210 */ /* 0x004fca0007ffe0ff */
[C---:B------:R-:W-:Y:S01]  /*28270*/  ISETP.GE.U32.AND P3, PT, R51.reuse, 0x7f000001, PT ;  /* 0x7f0000013300780c */ /* 0x040fe20003f66070 */
[----:B------:R0:W-:Y:S04]  /*28280*/  STL [R1+0x11c], R51 ;  /* 0x00011c3301007387 */ /* 0x0001e80000100800 */
[----:B------:R1:W-:Y:S04]  /*28290*/  STL [R1+0x114], R11 ;  /* 0x0001140b01007387 */ /* 0x0003e80000100800 */
[----:B------:R-:W-:Y:S04]  /*282a0*/  STL [R1+0x118], R74 ;  /* 0x0001184a01007387 */ /* 0x000fe80000100800 */
[----:B0-----:R-:W-:-:S05]  /*282b0*/  @P3 IADD3 R51, PT, PT, R51, -0x7f000001, RZ ;  /* 0x80ffffff33333810 */ /* 0x001fca0007ffe0ff */
[----:B------:R0:W-:Y:S04]  /*282c0*/  STL [R1+0x11c], R51 ;  /* 0x00011c3301007387 */ /* 0x0001e80000100800 */
[----:B------:R-:W2:Y:S04]  /*282d0*/  LD.E R73, desc[UR8][R8.64+0x880] ;  /* 0x0008800808497980 */ /* 0x000ea8000c101900 */
[----:B------:R-:W3:Y:S04]  /*282e0*/  LD.E R10, desc[UR8][R8.64+0x888] ;  /* 0x00088808080a7980 */ /* 0x000ee8000c101900 */
[----:B-1----:R-:W4:Y:S04]  /*282f0*/  LD.E R11, desc[UR8][R8.64+0x88c] ;  /* 0x00088c08080b7980 */ /* 0x002f28000c101900 */
[----:B0-----:R0:W3:Y:S02]  /*28300*/  LD.E R51, desc[UR8][R8.64+0x884] ;  /* 0x0008840808337980 */ /* 0x0010e4000c101900 */
[----:B0-----:R-:W-:-:S05]  /*28310*/  IADD3 R8, PT, PT, R212, R61, RZ ;  /* 0x0000003dd4087210 */ /* 0x001fca0007ffe0ff */
[----:B------:R-:W-:Y:S01]  /*28320*/  ISETP.GE.U32.AND P0, PT, R8, 0x7f000001, PT ;  /* 0x7f0000010800780c */ /* 0x000fe20003f06070 */
[----:B------:R-:W-:-:S12]  /*28330*/  ISETP.GE.U32.AND P1, PT, R171, R142, PT ;  /* 0x0000008eab00720c */ /* 0x000fd80003f26070 */
[----:B------:R-:W-:-:S05]  /*28340*/  @P0 IADD3 R8, PT, PT, R8, -0x7f000001, RZ ;  /* 0x80ffffff08080810 */ /* 0x000fca0007ffe0ff */
[C---:B------:R-:W-:Y:S01]  /*28350*/  ISETP.GE.U32.AND P0, PT, R8.reuse, UR6, PT ;  /* 0x0000000608007c0c */ /* 0x040fe2000bf06070 */
[----:B------:R-:W-:Y:S02]  /*28360*/  IADD3 R8, PT, PT, R8, -UR6, RZ ;  /* 0x8000000608087c10 */ /* 0x000fe4000fffe0ff */
[----:B------:R-:W-:-:S04]  /*28370*/  IADD3 R9, PT, PT, R171, -R142, RZ ;  /* 0x8000008eab097210 */ /* 0x000fc80007ffe0ff */
[----:B------:R-:W-:-:S06]  /*28380*/  @!P1 IADD3 R9, PT, PT, R9, 0x7f000001, RZ ;  /* 0x7f00000109099810 */ /* 0x000fcc0007ffe0ff */
        /* <DEDUP_REMOVED lines=12> */
[----:B------:R-:W-:-:S12]  /*28450*/  ISETP.GE.U32.AND P0, PT, R53, 0x7f000001, PT ;  /* 0x7f0000013500780c */ /* 0x000fd80003f06070 */
[----:B------:R-:W-:Y:S02]  /*28460*/  @P1 IADD3 R57, PT, PT, R57, -0x7f000001, RZ ;  /* 0x80ffffff39391810 */ /* 0x000fe40007ffe0ff */
[----:B------:R-:W-:Y:S01]  /*28470*/  @P0 IADD3 R53, PT, PT, R53, -0x7f000001, RZ ;  /* 0x80ffffff35350810 */ /* 0x000fe20007ffe0ff */
[----:B------:R-:W-:-:S13]  /*28480*/  ISETP.GE.U32.AND P1, PT, R59, 0x7f000001, PT ;  /* 0x7f0000013b00780c */ /* 0x000fda0003f26070 */
[----:B------:R-:W-:Y:S01]  /*28490*/  @P1 IADD3 R59, PT, PT, R59, -0x7f000001, RZ ;  /* 0x80ffffff3b3b1810 */ /* 0x000fe20007ffe0ff */
[----:B--2---:R-:W-:-:S04]  /*284a0*/  IMAD.WIDE.U32 R8, R73, R74, RZ ;  /* 0x0000004a49087225 */ /* 0x004fc800078e00ff */
[----:B------:R-:W-:-:S04]  /*284b0*/  IMAD R61, R8, 0x7effffff, RZ ;  /* 0x7effffff083d7824 */ /* 0x000fc800078e02ff */
[----:B------:R-:W-:-:S04]  /*284c0*/  IMAD.HI.U32 R61, R61, 0x7f000001, R8 ;  /* 0x7f0000013d3d7827 */ /* 0x000fc800078e0008 */
[----:B---3--:R-:W-:-:S04]  /*284d0*/  IMAD.WIDE.U32 R8, R51, R74, RZ ;  /* 0x0000004a33087225 */ /* 0x008fc800078e00ff */
[----:B------:R-:W-:-:S04]  /*284e0*/  IMAD R51, R8, 0x7effffff, RZ ;  /* 0x7effffff08337824 */ /* 0x000fc800078e02ff */
[----:B------:R-:W-:-:S04]  /*284f0*/  IMAD.HI.U32 R51, R51, 0x7f000001, R8 ;  /* 0x7f00000133337827 */ /* 0x000fc800078e0008 */
[----:B------:R-:W-:-:S04]  /*28500*/  IMAD.WIDE.U32 R8, R10, R74, RZ ;  /* 0x0000004a0a087225 */ /* 0x000fc800078e00ff */
[----:B------:R-:W-:-:S04]  /*28510*/  IMAD R10, R8, 0x7effffff, RZ ;  /* 0x7effffff080a7824 */ /* 0x000fc800078e02ff */
[----:B------:R-:W-:-:S04]  /*28520*/  IMAD.HI.U32 R10, R10, 0x7f000001, R8 ;  /* 0x7f0000010a0a7827 */ /* 0x000fc800078e0008 */
[----:B----4-:R-:W-:Y:S02]  /*28530*/  IMAD.WIDE.U32 R8, R11, R74, RZ ;  /* 0x0000004a0b087225 */ /* 0x010fe400078e00ff */
[----:B------:R-:W2:Y:S04]  /*28540*/  LDL R74, [R1+0x110] ;  /* 0x00011000014a7983 */ /* 0x000ea80000100800 */
[----:B------:R-:W3:Y:S01]  /*28550*/  LDL R11, [R1+0x114] ;  /* 0x00011400010b7983 */ /* 0x000ee20000100800 */
[----:B------:R-:W-:-:S04]  /*28560*/  IMAD R73, R8, 0x7effffff, RZ ;  /* 0x7effffff08497824 */ /* 0x000fc800078e02ff */
[----:B------:R-:W-:Y:S01]  /*28570*/  IMAD.HI.U32 R73, R73, 0x7f000001, R8 ;  /* 0x7f00000149497827 */ /* 0x000fe200078e0008 */
[----:B------:R-:W-:Y:S02]  /*28580*/  IADD3 R8, PT, PT, R53, R57, RZ ;  /* 0x0000003935087210 */ /* 0x000fe40007ffe0ff */
[----:B------:R-:W4:Y:S04]  /*28590*/  LDL R57, [R1+0x118] ;  /* 0x0001180001397983 */ /* 0x000f280000100800 */
[----:B------:R-:W4:Y:S01]  /*285a0*/  LDL R53, [R1+0x11c] ;  /* 0x00011c0001357983 */ /* 0x000f220000100800 */
[----:B------:R-:W-:-:S13]  /*285b0*/  ISETP.GE.U32.AND P0, PT, R8, 0x7f000001, PT ;  /* 0x7f0000010800780c */ /* 0x000fda0003f06070 */
[----:B------:R-:W-:-:S04]  /*285c0*/  @P0 IADD3 R8, PT, PT, R8, -0x7f000001, RZ ;  /* 0x80ffffff08080810 */ /* 0x000fc80007ffe0ff */
[----:B------:R-:W-:Y:S02]  /*285d0*/  IADD3 R59, PT, PT, R8, R59, RZ ;  /* 0x0000003b083b7210 */ /* 0x000fe40007ffe0ff */
[----:B------:R-:W4:Y:S01]  /*285e0*/  LDL.64 R8, [R1+0x100] ;  /* 0x0001000001087983 */ /* 0x000f220000100a00 */
[----:B------:R-:W-:Y:S02]  /*285f0*/  ISETP.GE.U32.AND P1, PT, R66, 0x7f000001, PT ;  /* 0x7f0000014200780c */ /* 0x000fe40003f26070 */
[----:B------:R-:W-:Y:S01]  /*28600*/  ISETP.GE.U32.AND P0, PT, R59, 0x7f000001, PT ;  /* 0x7f0000013b00780c */ /* 0x000fe20003f06070 */
[----:B------:R-:W-:Y:S01]  /*28610*/  ISETP.GE.U32.AND P4, PT, R55, 0x7f000001, PT ;  /* 0x7f0000013700780c */ /* 0x000fe20003f86070 */
[----:B------:R-:W-:Y:S01]  /*28620*/  ISETP.GE.U32.AND P2, PT, R71, 0x7f000001, PT ;  /* 0x7f0000014700780c */ /* 0x000fe20003f46070 */
[----:B------:R-:W-:-:S08]  /*28630*/  ISETP.GE.U32.AND P3, PT, R61, 0x7f000001, PT ;  /* 0x7f0000013d00780c */ /* 0x000fd00003f66070 */
[----:B------:R-:W-:Y:S02]  /*28640*/  @P1 IADD3 R66, PT, PT, R66, -0x7f000001, RZ ;  /* 0x80ffffff42421810 */ /* 0x000fe40007ffe0ff */
[----:B------:R-:W-:Y:S01]  /*28650*/  @P0 IADD3 R59, PT, PT, R59, -0x7f000001, RZ ;  /* 0x80ffffff3b3b0810 */ /* 0x000fe20007ffe0ff */
[----:B------:R-:W-:Y:S01]  /*28660*/  ISETP.GE.U32.AND P0, PT, R51, 0x7f000001, PT ;  /* 0x7f0000013300780c */ /* 0x000fe20003f06070 */
[----:B------:R-:W-:Y:S02]  /*28670*/  @P4 IADD3 R55, PT, PT, R55, -0x7f000001, RZ ;  /* 0x80ffffff37374810 */ /* 0x000fe40007ffe0ff */
[----:B------:R-:W-:Y:S01]  /*28680*/  @P2 IADD3 R71, PT, PT, R71, -0x7f000001, RZ ;  /* 0x80ffffff47472810 */ /* 0x000fe20007ffe0ff */
[----:B------:R-:W-:Y:S01]  /*28690*/  ISETP.GE.U32.AND P1, PT, R10, 0x7f000001, PT ;  /* 0x7f0000010a00780c */ /* 0x000fe20003f26070 */
[----:B------:R-:W-:Y:S01]  /*286a0*/  ISETP.GE.U32.AND P2, PT, R73, 0x7f000001, PT ;  /* 0x7f0000014900780c */ /* 0x000fe20003f46070 */
[----:B------:R-:W-:Y:S02]  /*286b0*/  @P3 IADD3 R61, PT, PT, R61, -0x7f000001, RZ ;  /* 0x80ffffff3d3d3810 */ /* 0x000fe40007ffe0ff */
[----:B------:R-:W-:-:S05]  /*286c0*/  IADD3 R55, PT, PT, R71, R55, RZ ;  /* 0x0000003747377210 */ /* 0x000fca0007ffe0ff */
[----:B------:R-:W-:Y:S01]  /*286d0*/  ISETP.GE.U32.AND P3, PT, R55, 0x7f000001, PT ;  /* 0x7f0000013700780c */ /* 0x000fe20003f66070 */
[----:B------:R-:W-:-:S03]  /*286e0*/  @P0 IADD3 R51, PT, PT, R51, -0x7f000001, RZ ;  /* 0x80ffffff33330810 */ /* 0x000fc60007ffe0ff */
[----:B------:R-:W-:Y:S02]  /*286f0*/  @P1 IADD3 R10, PT, PT, R10, -0x7f000001, RZ ;  /* 0x80ffffff0a0a1810 */ /* 0x000fe40007ffe0ff */
[----:B------:R-:W-:Y:S01]  /*28700*/  @P2 IADD3 R73, PT, PT, R73, -0x7f000001, RZ ;  /* 0x80ffffff49492810 */ /* 0x000fe20007ffe0ff */
[----:B------:R-:W-:Y:S01]  /*28710*/  ISETP.GE.U32.AND P6, PT, R65, 0x7f000001, PT ;  /* 0x7f0000014100780c */ /* 0x000fe20003fc6070 */
[----:B------:R-:W-:-:S05]  /*28720*/  IADD3 R59, PT, PT, R59, R66, RZ ;  /* 0x000000423b3b7210 */ /* 0x000fca0007ffe0ff */
[----:B------:R-:W-:Y:S01]  /*28730*/  @P3 IADD3 R55, PT, PT, R55, -0x7f000001, RZ ;  /* 0x80ffffff37373810 */ /* 0x000fe20007ffe0ff */
[----:B------:R-:W-:Y:S01]  /*28740*/  ISETP.GE.U32.AND P5, PT, R70, 0x7f000001, PT ;  /* 0x7f0000014600780c */ /* 0x000fe20003fa6070 */
[----:B------:R-:W-:-:S05]  /*28750*/  ISETP.GE.U32.AND P4, PT, R59, 0x7f000001, PT ;  /* 0x7f0000013b00780c */ /* 0x000fca0003f86070 */
[----:B------:R-:W-:-:S04]  /*28760*/  @P6 IADD3 R65, PT, PT, R65, -0x7f000001, RZ ;  /* 0x80ffffff41416810 */ /* 0x000fc80007ffe0ff */
[----:B------:R-:W-:-:S03]  /*28770*/  IADD3 R55, PT, PT, R55, R65, RZ ;  /* 0x0000004137377210 */ /* 0x000fc60007ffe0ff */
[----:B------:R-:W-:Y:S02]  /*28780*/  @P5 IADD3 R70, PT, PT, R70, -0x7f000001, RZ ;  /* 0x80ffffff46465810 */ /* 0x000fe40007ffe0ff */
[----:B------:R-:W-:-:S04]  /*28790*/  @P4 IADD3 R59, PT, PT, R59, -0x7f000001, RZ ;  /* 0x80ffffff3b3b4810 */ /* 0x000fc80007ffe0ff */
[----:B------:R-:W-:Y:S02]  /*287a0*/  IADD3 R59, PT, PT, R59, R70, RZ ;  /* 0x000000463b3b7210 */ /* 0x000fe40007ffe0ff */
[----:B--2---:R-:W-:Y:S02]  /*287b0*/  IADD3 R61, PT, PT, R61, R74, RZ ;  /* 0x0000004a3d3d7210 */ /* 0x004fe40007ffe0ff */
[----:B---3--:R-:W-:-:S03]  /*287c0*/  IADD3 R11, PT, PT, R51, R11, RZ ;  /* 0x0000000b330b7210 */ /* 0x008fc60007ffe0ff */
[----:B------:R-:W-:Y:S01]  /*287d0*/  ISETP.GE.U32.AND P0, PT, R61, 0x7f000001, PT ;  /* 0x7f0000013d00780c */ /* 0x000fe20003f06070 */
[----:B----4-:R-:W-:Y:S02]  /*287e0*/  IADD3 R10, PT, PT, R10, R57, RZ ;  /* 0x000000390a0a7210 */ /* 0x010fe40007ffe0ff */
[----:B------:R-:W-:Y:S01]  /*287f0*/  IADD3 R53, PT, PT, R73, R53, RZ ;  /* 0x0000003549357210 */ /* 0x000fe20007ffe0ff */
[----:B------:R-:W-:Y:S02]  /*28800*/  ISETP.GE.U32.AND P1, PT, R11, 0x7f000001, PT ;  /* 0x7f0000010b00780c */ /* 0x000fe40003f26070 */
[----:B------:R-:W-:Y:S02]  /*28810*/  ISETP.GE.U32.AND P2, PT, R10, 0x7f000001, PT ;  /* 0x7f0000010a00780c */ /* 0x000fe40003f46070 */
[----:B------:R-:W-:Y:S01]  /*28820*/  ISETP.GE.U32.AND P3, PT, R53, 0x7f000001, PT ;  /* 0x7f0000013500780c */ /* 0x000fe20003f66070 */
[----:B------:R0:W-:Y:S04]  /*28830*/  STL [R1+0x110], R61 ;  /* 0x0001103d01007387 */ /* 0x0001e80000100800 */
[----:B0-----:R-:W-:-:S05]  /*28840*/  @P0 IADD3 R61, PT, PT, R61, -0x7f000001, RZ ;  /* 0x80ffffff3d3d0810 */ /* 0x001fca0007ffe0ff */
[----:B------:R-:W-:Y:S04]  /*28850*/  STL [R1+0x110], R61 ;  /* 0x0001103d01007387 */ /* 0x000fe80000100800 */
[----:B------:R0:W-:Y:S04]  /*28860*/  STL [R1+0x114], R11 ;  /* 0x0001140b01007387 */ /* 0x0001e80000100800 */
[----:B------:R1:W-:Y:S04]  /*28870*/  STL [R1+0x118], R10 ;  /* 0x0001180a01007387 */ /* 0x0003e80000100800 */
[----:B------:R2:W-:Y:S01]  /*28880*/  STL [R1+0x11c], R53 ;  /* 0x00011c3501007387 */ /* 0x0005e20000100800 */
[----:B0-----:R-:W-:-:S02]  /*28890*/  @P1 IADD3 R11, PT, PT, R11, -0x7f000001, RZ ;  /* 0x80ffffff0b0b1810 */ /* 0x001fc40007ffe0ff */
[----:B-1----:R-:W-:Y:S02]  /*288a0*/  @P2 IADD3 R10, PT, PT, R10, -0x7f000001, RZ ;  /* 0x80ffffff0a0a2810 */ /* 0x002fe40007ffe0ff */
[----:B--2---:R-:W-:Y:S01]  /*288b0*/  @P3 IADD3 R53, PT, PT, R53, -0x7f000001, RZ ;  /* 0x80ffffff35353810 */ /* 0x004fe20007ffe0ff */
[----:B------:R-:W-:Y:S01]  /*288c0*/  ISETP.GE.U32.AND P3, PT, R64, 0x7f000001, PT ;  /* 0x7f0000014000780c */ /* 0x000fe20003f66070 */
[----:B------:R-:W-:Y:S04]  /*288d0*/  STL [R1+0x114], R11 ;  /* 0x0001140b01007387 */ /* 0x000fe80000100800 */
[----:B------:R0:W-:Y:S04]  /*288e0*/  STL [R1+0x118], R10 ;  /* 0x0001180a01007387 */ /* 0x0001e80000100800 */
[----:B------:R1:W-:Y:S01]  /*288f0*/  STL [R1+0x11c], R53 ;  /* 0x00011c3501007387 */ /* 0x0003e20000100800 */
[----:B------:R-:W-:-:S03]  /*28900*/  ISETP.GE.U32.AND P2, PT, R55, 0x7f000001, PT ;  /* 0x7f0000013700780c */ /* 0x000fc60003f46070 */
[----:B------:R-:W2:Y:S04]  /*28910*/  LD.E R74, desc[UR8][R8.64+0x890] ;  /* 0x00089008084a7980 */ /* 0x000ea8000c101900 */
[----:B------:R-:W3:Y:S04]  /*28920*/  LD.E R70, desc[UR8][R8.64+0x894] ;  /* 0x0008940808467980 */ /* 0x000ee8000c101900 */
[----:B------:R-:W4:Y:S04]  /*28930*/  LD.E R65, desc[UR8][R8.64+0x898] ;  /* 0x0008980808417980 */ /* 0x000f28000c101900 */
[----:B------:R0:W2:Y:S01]  /*28940*/  LD.E R66, desc[UR8][R8.64+0x89c] ;  /* 0x00089c0808427980 */ /* 0x0000a2000c101900 */
[----:B------:R-:W-:Y:S01]  /*28950*/  ISETP.GE.U32.AND P1, PT, R14, 0x7f000001, PT ;  /* 0x7f0000010e00780c */ /* 0x000fe20003f26070 */
[----:B------:R-:W-:-:S02]  /*28960*/  ISETP.GE.U32.AND P0, PT, R59, 0x7f000001, PT ;  /* 0x7f0000013b00780c */ /* 0x000fc40003f06070 */
[----:B------:R-:W2:Y:S01]  /*28970*/  LDL R73, [R1+0x110] ;  /* 0x0001100001497983 */ /* 0x000ea20000100800 */
[----:B------:R-:W-:-:S03]  /*28980*/  @P3 IADD3 R64, PT, PT, R64, -0x7f000001, RZ ;  /* 0x80ffffff40403810 */ /* 0x000fc60007ffe0ff */
[----:B------:R-:W2:Y:S01]  /*28990*/  LDL R71, [R1+0x11c] ;  /* 0x00011c0001477983 */ /* 0x000ea20000100800 */
[----:B------:R-:W-:-:S04]  /*289a0*/  @P2 IADD3 R55, PT, PT, R55, -0x7f000001, RZ ;  /* 0x80ffffff37372810 */ /* 0x000fc80007ffe0ff */
[----:B0-----:R-:W-:Y:S01]  /*289b0*/  IADD3 R10, PT, PT, R55, R64, RZ ;  /* 0x00000040370a7210 */ /* 0x001fe20007ffe0ff */
[----:B------:R-:W-:Y:S01]  /*289c0*/  ISETP.GE.U32.AND P3, PT, R67, 0x7f000001, PT ;  /* 0x7f0000014300780c */ /* 0x000fe20003f66070 */
[----:B------:R-:W-:Y:S02]  /*289d0*/  @P1 IADD3 R14, PT, PT, R14, -0x7f000001, RZ ;  /* 0x80ffffff0e0e1810 */ /* 0x000fe40007ffe0ff */
[----:B------:R-:W-:Y:S01]  /*289e0*/  @P0 IADD3 R59, PT, PT, R59, -0x7f000001, RZ ;  /* 0x80ffffff3b3b0810 */ /* 0x000fe20007ffe0ff */
[----:B------:R-:W2:Y:S01]  /*289f0*/  LDL R64, [R1+0x114] ;  /* 0x0001140001407983 */ /* 0x000ea20000100800 */
[----:B------:R-:W-:Y:S02]  /*28a00*/  ISETP.GE.U32.AND P2, PT, R10, 0x7f000001, PT ;  /* 0x7f0000010a00780c */ /* 0x000fe40003f46070 */
[----:B------:R-:W-:Y:S01]  /*28a10*/  IADD3 R14, PT, PT, R59, R14, RZ ;  /* 0x0000000e3b0e7210 */ /* 0x000fe20007ffe0ff */
[----:B------:R-:W-:-:S05]  /*28a20*/  ISETP.GE.U32.AND P1, PT, R47, 0x7f000001, PT ;  /* 0x7f0000012f00780c */ /* 0x000fca0003f26070 */
[----:B------:R-:W-:Y:S01]  /*28a30*/  @P3 IADD3 R67, PT, PT, R67, -0x7f000001, RZ ;  /* 0x80ffffff43433810 */ /* 0x000fe20007ffe0ff */
[----:B------:R-:W-:-:S04]  /*28a40*/  ISETP.GE.U32.AND P0, PT, R14, 0x7f000001, PT ;  /* 0x7f0000010e00780c */ /* 0x000fc80003f06070 */
[----:B------:R-:W-:-:S04]  /*28a50*/  @P2 IADD3 R10, PT, PT, R10, -0x7f000001, RZ ;  /* 0x80ffffff0a0a2810 */ /* 0x000fc80007ffe0ff */
[----:B------:R-:W-:Y:S02]  /*28a60*/  IADD3 R10, PT, PT, R10, R67, RZ ;  /* 0x000000430a0a7210 */ /* 0x000fe40007ffe0ff */
[----:B------:R-:W2:Y:S01]  /*28a70*/  LDL R67, [R1+0x118] ;  /* 0x0001180001437983 */ /* 0x000ea20000100800 */
[----:B------:R-:W-:Y:S01]  /*28a80*/  IMAD.WIDE.U32 R8, R124, R45, RZ ;  /* 0x0000002d7c087225 */ /* 0x000fe200078e00ff */
[----:B------:R-:W-:Y:S02]  /*28a90*/  @P1 IADD3 R47, PT, PT, R47, -0x7f000001, RZ ;  /* 0x80ffffff2f2f1810 */ /* 0x000fe40007ffe0ff */
[----:B------:R-:W-:Y:S01]  /*28aa0*/  @P0 IADD3 R14, PT, PT, R14, -0x7f000001, RZ ;  /* 0x80ffffff0e0e0810 */ /* 0x000fe20007ffe0ff */
[----:B------:R-:W-:Y:S01]  /*28ab0*/  ISETP.GE.U32.AND P3, PT, R15, 0x7f000001, PT ;  /* 0x7f0000010f00780c */ /* 0x000fe20003f66070 */
[----:B------:R-:W-:Y:S01]  /*28ac0*/  IMAD R11, R8, 0x7effffff, RZ ;  /* 0x7effffff080b7824 */ /* 0x000fe200078e02ff */
[----:B------:R-:W-:Y:S01]  /*28ad0*/  ISETP.GE.U32.AND P2, PT, R10, 0x7f000001, PT ;  /* 0x7f0000010a00780c */ /* 0x000fe20003f46070 */
[----:B------:R-:W-:-:S04]  /*28ae0*/  IMAD.WIDE.U32 R60, R106, R60, RZ ;  /* 0x0000003c6a3c7225 */ /* 0x000fc800078e00ff */
[----:B------:R-:W-:Y:S01]  /*28af0*/  IMAD.HI.U32 R11, R11, 0x7f000001, R8 ;  /* 0x7f0000010b0b7827 */ /* 0x000fe200078e0008 */
[----:B------:R-:W-:-:S03]  /*28b00*/  IADD3 R14, PT, PT, R14, R47, RZ ;  /* 0x0000002f0e0e7210 */ /* 0x000fc60007ffe0ff */
[----:B------:R-:W-:-:S04]  /*28b10*/  IMAD.WIDE.U32 R8, R122, R62, RZ ;  /* 0x0000003e7a087225 */ /* 0x000fc800078e00ff */
[----:B------:R-:W-:-:S04]  /*28b20*/  IMAD.WIDE.U32 R58, R107, R58, RZ ;  /* 0x0000003a6b3a7225 */ /* 0x000fc800078e00ff */
[----:B------:R-:W-:Y:S01]  /*28b30*/  IMAD R45, R8, 0x7effffff, RZ ;  /* 0x7effffff082d7824 */ /* 0x000fe200078e02ff */
[----:B------:R-:W-:Y:S01]  /*28b40*/  ISETP.GE.U32.AND P1, PT, R11, 0x7f000001, PT ;  /* 0x7f0000010b00780c */ /* 0x000fe20003f26070 */
[----:B------:R-:W-:Y:S01]  /*28b50*/  ISETP.GE.U32.AND P0, PT, R14, 0x7f000001, PT ;  /* 0x7f0000010e00780c */ /* 0x000fe20003f06070 */
[----:B------:R-:W-:-:S04]  /*28b60*/  IMAD.WIDE.U32 R56, R110, R56, RZ ;  /* 0x000000386e387225 */ /* 0x000fc800078e00ff */
[----:B------:R-:W-:Y:S01]  /*28b70*/  IMAD.HI.U32 R45, R45, 0x7f000001, R8 ;  /* 0x7f0000012d2d7827 */ /* 0x000fe200078e0008 */
[----:B------:R-:W-:Y:S01]  /*28b80*/  @P3 IADD3 R15, PT, PT, R15, -0x7f000001, RZ ;  /* 0x80ffffff0f0f3810 */ /* 0x000fe20007ffe0ff */
[----:B------:R-:W4:Y:S01]  /*28b90*/  LDL.64 R8, [R1+0x100] ;  /* 0x0001000001087983 */ /* 0x000f220000100a00 */
[----:B------:R-:W-:Y:S01]  /*28ba0*/  @P2 IADD3 R10, PT, PT, R10, -0x7f000001, RZ ;  /* 0x80ffffff0a0a2810 */ /* 0x000fe20007ffe0ff */
[----:B------:R-:W-:-:S04]  /*28bb0*/  IMAD.WIDE.U32 R54, R111, R54, RZ ;  /* 0x000000366f367225 */ /* 0x000fc800078e00ff */
[----:B-1----:R-:W-:-:S04]  /*28bc0*/  IMAD.WIDE.U32 R52, R113, R52, RZ ;  /* 0x0000003471347225 */ /* 0x002fc800078e00ff */
[----:B------:R-:W-:Y:S01]  /*28bd0*/  IMAD.WIDE.U32 R50, R114, R50, RZ ;  /* 0x0000003272327225 */ /* 0x000fe200078e00ff */
[----:B------:R-:W-:Y:S01]  /*28be0*/  IADD3 R79, PT, PT, R228, R79, RZ ;  /* 0x0000004fe44f7210 */ /* 0x000fe20007ffe0ff */
[----:B------:R-:W4:Y:S04]  /*28bf0*/  LDL.LU R107, [R1+0x2ac] ;  /* 0x0002ac00016b7983 */ /* 0x000f280000300800 */
[----:B------:R-:W4:Y:S01]  /*28c00*/  LDL.LU R106, [R1+0x2b0] ;  /* 0x0002b000016a7983 */ /* 0x000f220000300800 */
[----:B------:R-:W-:Y:S02]  /*28c10*/  @P1 IADD3 R11, PT, PT, R11, -0x7f000001, RZ ;  /* 0x80ffffff0b0b1810 */ /* 0x000fe40007ffe0ff */
[----:B------:R-:W-:Y:S01]  /*28c20*/  @P0 IADD3 R14, PT, PT, R14, -0x7f000001, RZ ;  /* 0x80ffffff0e0e0810 */ /* 0x000fe20007ffe0ff */
[----:B------:R-:W4:Y:S04]  /*28c30*/  LDL.LU R124, [R1+0x2a4] ;  /* 0x0002a400017c7983 */ /* 0x000f280000300800 */
[----:B------:R-:W4:Y:S01]  /*28c40*/  LDL.LU R122, [R1+0x2a8] ;  /* 0x0002a800017a7983 */ /* 0x000f220000300800 */
[----:B------:R-:W-:Y:S01]  /*28c50*/  IADD3 R11, PT, PT, R14, R11, RZ ;  /* 0x0000000b0e0b7210 */ /* 0x000fe20007ffe0ff */
[----:B------:R-:W-:Y:S01]  /*28c60*/  ISETP.GE.U32.AND P1, PT, R45, 0x7f000001, PT ;  /* 0x7f0000012d00780c */ /* 0x000fe20003f26070 */
[----:B------:R-:W-:-:S03]  /*28c70*/  IADD3 R10, PT, PT, R10, R15, RZ ;  /* 0x0000000f0a0a7210 */ /* 0x000fc60007ffe0ff */
[----:B------:R-:W-:Y:S01]  /*28c80*/  ISETP.GE.U32.AND P0, PT, R11, 0x7f000001, PT ;  /* 0x7f0000010b00780c */ /* 0x000fe20003f06070 */
[----:B------:R-:W-:Y:S01]  /*28c90*/  ISETP.GE.U32.AND P3, PT, R68, 0x7f000001, PT ;  /* 0x7f0000014400780c */ /* 0x000fe20003f66070 */
[----:B------:R-:W-:Y:S01]  /*28ca0*/  ISETP.GE.U32.AND P2, PT, R10, 0x7f000001, PT ;  /* 0x7f0000010a00780c */ /* 0x000fe20003f46070 */
[----:B------:R-:W-:-:S06]  /*28cb0*/  IMAD R14, R60, 0x7effffff, RZ ;  /* 0x7effffff3c0e7824 */ /* 0x000fcc00078e02ff */
[----:B------:R-:W-:-:S04]  /*28cc0*/  @P1 IADD3 R45, PT, PT, R45, -0x7f000001, RZ ;  /* 0x80ffffff2d2d1810 */ /* 0x000fc80007ffe0ff */
[----:B------:R-:W-:Y:S01]  /*28cd0*/  @P0 IADD3 R11, PT, PT, R11, -0x7f000001, RZ ;  /* 0x80ffffff0b0b0810 */ /* 0x000fe20007ffe0ff */
[----:B------:R-:W-:Y:S01]  /*28ce0*/  IMAD.HI.U32 R14, R14, 0x7f000001, R60 ;  /* 0x7f0000010e0e7827 */ /* 0x000fe200078e003c */
[----:B------:R-:W-:Y:S02]  /*28cf0*/  @P3 IADD3 R68, PT, PT, R68, -0x7f000001, RZ ;  /* 0x80ffffff44443810 */ /* 0x000fe40007ffe0ff */
[----:B------:R-:W-:Y:S02]  /*28d00*/  @P2 IADD3 R10, PT, PT, R10, -0x7f000001, RZ ;  /* 0x80ffffff0a0a2810 */ /* 0x000fe40007ffe0ff */
        /* <DEDUP_REMOVED lines=31> */
[----:B------:R-:W-:Y:S01]  /*28f00*/  @P1 IADD3 R56, PT, PT, R56, -0x7f000001, RZ ;  /* 0x80ffffff38381810 */ /* 0x000fe20007ffe0ff */
[----:B------:R-:W-:-:S03]  /*28f10*/  IMAD.HI.U32 R54, R10, 0x7f000001, R54 ;  /* 0x7f0000010a367827 */ /* 0x000fc600078e0036 */
[----:B------:R-:W-:Y:S01]  /*28f20*/  @P0 IADD3 R15, PT, PT, R15, -0x7f000001, RZ ;  /* 0x80ffffff0f0f0810 */ /* 0x000fe20007ffe0ff */
[----:B------:R-:W-:Y:S01]  /*28f30*/  IMAD.WIDE.U32 R10, R173, R206, RZ ;  /* 0x000000cead0a7225 */ /* 0x000fe200078e00ff */
[----:B------:R-:W-:Y:S02]  /*28f40*/  @P3 IADD3 R24, PT, PT, R24, -0x7f000001, RZ ;  /* 0x80ffffff18183810 */ /* 0x000fe40007ffe0ff */
[----:B------:R-:W-:Y:S02]  /*28f50*/  @P2 IADD3 R72, PT, PT, R72, -0x7f000001, RZ ;  /* 0x80ffffff48482810 */ /* 0x000fe40007ffe0ff */
[----:B------:R-:W-:Y:S01]  /*28f60*/  IADD3 R56, PT, PT, R15, R56, RZ ;  /* 0x000000380f387210 */ /* 0x000fe20007ffe0ff */
[----:B------:R-:W-:Y:S01]  /*28f70*/  IMAD R45, R10, 0x7effffff, RZ ;  /* 0x7effffff0a2d7824 */ /* 0x000fe200078e02ff */
[----:B------:R-:W-:Y:S01]  /*28f80*/  ISETP.GE.U32.AND P1, PT, R54, 0x7f000001, PT ;  /* 0x7f0000013600780c */ /* 0x000fe20003f26070 */
[----:B------:R-:W-:Y:S02]  /*28f90*/  IADD3 R24, PT, PT, R72, R24, RZ ;  /* 0x0000001848187210 */ /* 0x000fe40007ffe0ff */
[----:B------:R-:W-:Y:S01]  /*28fa0*/  ISETP.GE.U32.AND P0, PT, R56, 0x7f000001, PT ;  /* 0x7f0000013800780c */ /* 0x000fe20003f06070 */
[----:B------:R-:W-:-:S02]  /*28fb0*/  IMAD.HI.U32 R45, R45, 0x7f000001, R10 ;  /* 0x7f0000012d2d7827 */ /* 0x000fc400078e000a */
[----:B------:R-:W-:-:S03]  /*28fc0*/  ISETP.GE.U32.AND P2, PT, R24, 0x7f000001, PT ;  /* 0x7f0000011800780c */ /* 0x000fc60003f46070 */
[----:B------:R-:W-:Y:S01]  /*28fd0*/  ISETP.GE.U32.AND P3, PT, R45, 0x7f000001, PT ;  /* 0x7f0000012d00780c */ /* 0x000fe20003f66070 */
[----:B------:R-:W-:-:S03]  /*28fe0*/  IMAD.WIDE.U32 R10, R112, R209, RZ ;  /* 0x000000d1700a7225 */ /* 0x000fc600078e00ff */
[----:B------:R-:W-:Y:S01]  /*28ff0*/  @P1 IADD3 R54, PT, PT, R54, -0x7f000001, RZ ;  /* 0x80ffffff36361810 */ /* 0x000fe20007ffe0ff */
[----:B------:R-:W-:Y:S02]  /*29000*/  IMAD R47, R10, 0x7effffff, RZ ;  /* 0x7effffff0a2f7824 */ /* 0x000fe400078e02ff */
[----:B------:R-:W-:Y:S01]  /*29010*/  @P0 IADD3 R56, PT, PT, R56, -0x7f000001, RZ ;  /* 0x80ffffff38380810 */ /* 0x000fe20007ffe0ff */
[----:B------:R-:W-:-:S04]  /*29020*/  IMAD.WIDE.U32 R14, R172, R210, RZ ;  /* 0x000000d2ac0e7225 */ /* 0x000fc800078e00ff */
[----:B------:R-:W-:Y:S01]  /*29030*/  IMAD.HI.U32 R47, R47, 0x7f000001, R10 ;  /* 0x7f0000012f2f7827 */ /* 0x000fe200078e000a */
[----:B------:R-:W-:Y:S02]  /*29040*/  @P2 IADD3 R24, PT, PT, R24, -0x7f000001, RZ ;  /* 0x80ffffff18182810 */ /* 0x000fe40007ffe0ff */
[----:B------:R-:W-:Y:S02]  /*29050*/  IADD3 R54, PT, PT, R56, R54, RZ ;  /* 0x0000003638367210 */ /* 0x000fe40007ffe0ff */
[----:B------:R-:W-:Y:S01]  /*29060*/  @P3 IADD3 R45, PT, PT, R45, -0x7f000001, RZ ;  /* 0x80ffffff2d2d3810 */ /* 0x000fe20007ffe0ff */
[----:B------:R-:W-:Y:S01]  /*29070*/  IMAD R10, R14, 0x7effffff, RZ ;  /* 0x7effffff0e0a7824 */ /* 0x000fe200078e02ff */
[----:B------:R-:W-:Y:S01]  /*29080*/  ISETP.GE.U32.AND P1, PT, R47, 0x7f000001, PT ;  /* 0x7f0000012f00780c */ /* 0x000fe20003f26070 */
[----:B------:R-:W-:Y:S02]  /*29090*/  ISETP.GE.U32.AND P0, PT, R54, 0x7f000001, PT ;  /* 0x7f0000013600780c */ /* 0x000fe40003f06070 */
[----:B------:R-:W-:Y:S01]  /*290a0*/  IMAD.HI.U32 R14, R10, 0x7f000001, R14 ;  /* 0x7f0000010a0e7827 */ /* 0x000fe200078e000e */
[----:B------:R-:W-:-:S04]  /*290b0*/  IADD3 R24, PT, PT, R24, R45, RZ ;  /* 0x0000002d18187210 */ /* 0x000fc80007ffe0ff */
[----:B------:R-:W-:Y:S01]  /*290c0*/  ISETP.GE.U32.AND P3, PT, R14, 0x7f000001, PT ;  /* 0x7f0000010e00780c */ /* 0x000fe20003f66070 */
[----:B------:R-:W-:Y:S01]  /*290d0*/  ISETP.GE.U32.AND P2, PT, R24, 0x7f000001, PT ;  /* 0x7f0000011800780c */ /* 0x000fe20003f46070 */
[----:B------:R-:W-:-:S03]  /*290e0*/  IMAD R15, R52, 0x7effffff, RZ ;  /* 0x7effffff340f7824 */ /* 0x000fc600078e02ff */
[----:B------:R-:W-:Y:S02]  /*290f0*/  @P1 IADD3 R47, PT, PT, R47, -0x7f000001, RZ ;  /* 0x80ffffff2f2f1810 */ /* 0x000fe40007ffe0ff */
[----:B------:R-:W-:Y:S01]  /*29100*/  @P0 IADD3 R54, PT, PT, R54, -0x7f000001, RZ ;  /* 0x80ffffff36360810 */ /* 0x000fe20007ffe0ff */
[----:B------:R-:W-:-:S04]  /*29110*/  IMAD.WIDE.U32 R10, R171, R212, RZ ;  /* 0x000000d4ab0a7225 */ /* 0x000fc800078e00ff */
[----:B------:R-:W-:-:S04]  /*29120*/  IMAD.HI.U32 R15, R15, 0x7f000001, R52 ;  /* 0x7f0000010f0f7827 */ /* 0x000fc800078e0034 */
[----:B------:R-:W-:Y:S01]  /*29130*/  IMAD R45, R10, 0x7effffff, RZ ;  /* 0x7effffff0a2d7824 */ /* 0x000fe200078e02ff */
[----:B------:R-:W-:Y:S02]  /*29140*/  IADD3 R47, PT, PT, R54, R47, RZ ;  /* 0x0000002f362f7210 */ /* 0x000fe40007ffe0ff */
[----:B------:R-:W-:Y:S02]  /*29150*/  @P3 IADD3 R14, PT, PT, R14, -0x7f000001, RZ ;  /* 0x80ffffff0e0e3810 */ /* 0x000fe40007ffe0ff */
[----:B------:R-:W-:Y:S01]  /*29160*/  @P2 IADD3 R24, PT, PT, R24, -0x7f000001, RZ ;  /* 0x80ffffff18182810 */ /* 0x000fe20007ffe0ff */
[----:B------:R-:W-:Y:S01]  /*29170*/  ISETP.GE.U32.AND P1, PT, R15, 0x7f000001, PT ;  /* 0x7f0000010f00780c */ /* 0x000fe20003f26070 */
[----:B------:R-:W-:Y:S01]  /*29180*/  IMAD.HI.U32 R10, R45, 0x7f000001, R10 ;  /* 0x7f0000012d0a7827 */ /* 0x000fe200078e000a */
[----:B------:R-:W-:Y:S01]  /*29190*/  ISETP.GE.U32.AND P0, PT, R47, 0x7f000001, PT ;  /* 0x7f0000012f00780c */ /* 0x000fe20003f06070 */
[----:B------:R-:W-:-:S03]  /*291a0*/  IADD3 R14, PT, PT, R24, R14, RZ ;  /* 0x0000000e180e7210 */ /* 0x000fc60007ffe0ff */
[----:B------:R-:W-:Y:S02]  /*291b0*/  ISETP.GE.U32.AND P3, PT, R10, 0x7f000001, PT ;  /* 0x7f0000010a00780c */ /* 0x000fe40003f66070 */
[----:B------:R-:W-:Y:S01]  /*291c0*/  ISETP.GE.U32.AND P2, PT, R14, 0x7f000001, PT ;  /* 0x7f0000010e00780c */ /* 0x000fe20003f46070 */
[----:B------:R-:W-:-:S04]  /*291d0*/  IMAD R11, R50, 0x7effffff, RZ ;  /* 0x7effffff320b7824 */ /* 0x000fc800078e02ff */
[----:B------:R-:W-:Y:S02]  /*291e0*/  @P1 IADD3 R15, PT, PT, R15, -0x7f000001, RZ ;  /* 0x80ffffff0f0f1810 */ /* 0x000fe40007ffe0ff */
[----:B------:R-:W-:Y:S01]  /*291f0*/  @P0 IADD3 R47, PT, PT, R47, -0x7f000001, RZ ;  /* 0x80ffffff2f2f0810 */ /* 0x000fe20007ffe0ff */
[----:B------:R-:W-:-:S03]  /*29200*/  IMAD.HI.U32 R50, R11, 0x7f000001, R50 ;  /* 0x7f0000010b327827 */ /* 0x000fc600078e0032 */
[----:B------:R-:W-:Y:S02]  /*29210*/  @P3 IADD3 R10, PT, PT, R10, -0x7f000001, RZ ;  /* 0x80ffffff0a0a3810 */ /* 0x000fe40007ffe0ff */
[----:B------:R-:W-:Y:S02]  /*29220*/  IADD3 R15, PT, PT, R47, R15, RZ ;  /* 0x0000000f2f0f7210 */ /* 0x000fe40007ffe0ff */
[----:B------:R-:W-:Y:S01]  /*29230*/  @P2 IADD3 R14, PT, PT, R14, -0x7f000001, RZ ;  /* 0x80ffffff0e0e2810 */ /* 0x000fe20007ffe0ff */
[----:B------:R-:W-:Y:S02]  /*29240*/  ISETP.GE.U32.AND P1, PT, R50, 0x7f000001, PT ;  /* 0x7f0000013200780c */ /* 0x000fe40003f26070 */
[----:B------:R-:W-:Y:S01]  /*29250*/  ISETP.GE.U32.AND P0, PT, R15, 0x7f000001, PT ;  /* 0x7f0000010f00780c */ /* 0x000fe20003f06070 */
[----:B------:R-:W-:Y:S01]  /*29260*/  IADD3 R24, PT, PT, R14, R10, RZ ;  /* 0x0000000a0e187210 */ /* 0x000fe20007ffe0ff */
[----:B------:R-:W-:-:S04]  /*29270*/  IMAD.WIDE.U32 R10, R115, R48, RZ ;  /* 0x00000030730a7225 */ /* 0x000fc800078e00ff */
[----:B------:R-:W-:Y:S01]  /*29280*/  ISETP.GE.U32.AND P2, PT, R24, 0x7f000001, PT ;  /* 0x7f0000011800780c */ /* 0x000fe20003f46070 */
[----:B------:R-:W-:-:S04]  /*29290*/  IMAD R14, R10, 0x7effffff, RZ ;  /* 0x7effffff0a0e7824 */ /* 0x000fc800078e02ff */
[----:B------:R-:W-:Y:S02]  /*292a0*/  @P1 IADD3 R50, PT, PT, R50, -0x7f000001, RZ ;  /* 0x80ffffff32321810 */ /* 0x000fe40007ffe0ff */
[----:B------:R-:W-:Y:S01]  /*292b0*/  @P0 IADD3 R15, PT, PT, R15, -0x7f000001, RZ ;  /* 0x80ffffff0f0f0810 */ /* 0x000fe20007ffe0ff */
[----:B------:R-:W-:-:S03]  /*292c0*/  IMAD.HI.U32 R14, R14, 0x7f000001, R10 ;  /* 0x7f0000010e0e7827 */ /* 0x000fc600078e000a */
[----:B------:R-:W-:Y:S02]  /*292d0*/  IADD3 R15, PT, PT, R15, R50, RZ ;  /* 0x000000320f0f7210 */ /* 0x000fe40007ffe0ff */
[----:B------:R-:W-:Y:S01]  /*292e0*/  @P2 IADD3 R24, PT, PT, R24, -0x7f000001, RZ ;  /* 0x80ffffff18182810 */ /* 0x000fe20007ffe0ff */
[----:B------:R-:W-:Y:S02]  /*292f0*/  ISETP.GE.U32.AND P1, PT, R14, 0x7f000001, PT ;  /* 0x7f0000010e00780c */ /* 0x000fe40003f26070 */
[----:B------:R-:W-:Y:S02]  /*29300*/  ISETP.GE.U32.AND P0, PT, R15, 0x7f000001, PT ;  /* 0x7f0000010f00780c */ /* 0x000fe40003f06070 */
[----:B------:R-:W-:-:S04]  /*29310*/  IMAD.WIDE.U32 R10, R26, R24, RZ ;  /* 0x000000181a0a7225 */ /* 0x000fc800078e00ff */
[----:B------:R-:W-:Y:S02]  /*29320*/  IMAD R24, R10, 0x7effffff, RZ ;  /* 0x7effffff0a187824 */ /* 0x000fe400078e02ff */
[----:B------:R-:W-:-:S04]  /*29330*/  IMAD.WIDE.U32 R46, R116, R46, RZ ;  /* 0x0000002e742e7225 */ /* 0x000fc800078e00ff */
[----:B------:R-:W-:-:S04]  /*29340*/  IMAD.HI.U32 R24, R24, 0x7f000001, R10 ;  /* 0x7f00000118187827 */ /* 0x000fc800078e000a */
[----:B------:R-:W-:Y:S01]  /*29350*/  IMAD R10, R46, 0x7effffff, RZ ;  /* 0x7effffff2e0a7824 */ /* 0x000fe200078e02ff */
[----:B------:R-:W-:Y:S02]  /*29360*/  @P1 IADD3 R14, PT, PT, R14, -0x7f000001, RZ ;  /* 0x80ffffff0e0e1810 */ /* 0x000fe40007ffe0ff */
[----:B------:R-:W-:Y:S01]  /*29370*/  @P0 IADD3 R15, PT, PT, R15, -0x7f000001, RZ ;  /* 0x80ffffff0f0f0810 */ /* 0x000fe20007ffe0ff */
[----:B------:R-:W-:Y:S01]  /*29380*/  ISETP.GE.U32.AND P2, PT, R24, 0x7f000001, PT ;  /* 0x7f0000011800780c */ /* 0x000fe20003f46070 */
[----:B------:R-:W-:Y:S02]  /*29390*/  IMAD.HI.U32 R47, R10, 0x7f000001, R46 ;  /* 0x7f0000010a2f7827 */ /* 0x000fe400078e002e */
[----:B------:R-:W-:-:S03]  /*293a0*/  IADD3 R14, PT, PT, R15, R14, RZ ;  /* 0x0000000e0f0e7210 */ /* 0x000fc60007ffe0ff */
[----:B------:R-:W-:Y:S02]  /*293b0*/  ISETP.GE.U32.AND P1, PT, R47, 0x7f000001, PT ;  /* 0x7f0000012f00780c */ /* 0x000fe40003f26070 */
[----:B------:R-:W-:-:S05]  /*293c0*/  ISETP.GE.U32.AND P0, PT, R14, 0x7f000001, PT ;  /* 0x7f0000010e00780c */ /* 0x000fca0003f06070 */
[----:B------:R-:W-:Y:S01]  /*293d0*/  @P2 IADD3 R24, PT, PT, R24, -0x7f000001, RZ ;  /* 0x80ffffff18182810 */ /* 0x000fe20007ffe0ff */
[----:B------:R-:W-:-:S04]  /*293e0*/  IMAD.WIDE.U32 R44, R16, R44, RZ ;  /* 0x0000002c102c7225 */ /* 0x000fc800078e00ff */
[----:B------:R-:W-:-:S04]  /*293f0*/  IMAD.WIDE.U32 R208, R5, R208, RZ ;  /* 0x000000d005d07225 */ /* 0x000fc800078e00ff */
[----:B------:R-:W-:Y:S02]  /*29400*/  IMAD R46, R44, 0x7effffff, RZ ;  /* 0x7effffff2c2e7824 */ /* 0x000fe400078e02ff */
[----:B------:R-:W-:Y:S01]  /*29410*/  IMAD.WIDE.U32 R210, R211, R210, RZ ;  /* 0x000000d2d3d27225 */ /* 0x000fe200078e00ff */
[----:B------:R-:W-:-:S03]  /*29420*/  @P1 IADD3 R47, PT, PT, R47, -0x7f000001, RZ ;  /* 0x80ffffff2f2f1810 */ /* 0x000fc60007ffe0ff */
[----:B--2---:R-:W-:Y:S01]  /*29430*/  IMAD.WIDE.U32 R10, R74, R24, RZ ;  /* 0x000000184a0a7225 */ /* 0x004fe200078e00ff */
[----:B------:R-:W-:Y:S01]  /*29440*/  @P0 IADD3 R14, PT, PT, R14, -0x7f000001, RZ ;  /* 0x80ffffff0e0e0810 */ /* 0x000fe20007ffe0ff */
[----:B------:R-:W2:Y:S04]  /*29450*/  LDL.LU R5, [R1+0x2bc] ;  /* 0x0002bc0001057983 */ /* 0x000ea80000300800 */
[----:B------:R-:W2:Y:S01]  /*29460*/  LDL.LU R16, [R1+0x2c8] ;  /* 0x0002c80001107983 */ /* 0x000ea20000300800 */
[----:B------:R-:W-:Y:S02]  /*29470*/  IMAD R48, R10, 0x7effffff, RZ ;  /* 0x7effffff0a307824 */ /* 0x000fe400078e02ff */
[----:B------:R-:W-:-:S04]  /*29480*/  IMAD.HI.U32 R46, R46, 0x7f000001, R44 ;  /* 0x7f0000012e2e7827 */ /* 0x000fc800078e002c */
[----:B------:R-:W-:Y:S01]  /*29490*/  IMAD.HI.U32 R48, R48, 0x7f000001, R10 ;  /* 0x7f00000130307827 */ /* 0x000fe200078e000a */
[----:B------:R-:W-:-:S03]  /*294a0*/  IADD3 R47, PT, PT, R14, R47, RZ ;  /* 0x0000002f0e2f7210 */ /* 0x000fc60007ffe0ff */
[----:B---3--:R-:W-:-:S04]  /*294b0*/  IMAD.WIDE.U32 R10, R70, R24, RZ ;  /* 0x00000018460a7225 */ /* 0x008fc800078e00ff */
[----:B----4-:R-:W-:-:S04]  /*294c0*/  IMAD.WIDE.U32 R14, R65, R24, RZ ;  /* 0x00000018410e7225 */ /* 0x010fc800078e00ff */
[----:B------:R-:W-:-:S04]  /*294d0*/  IMAD.WIDE.U32 R44, R66, R24, RZ ;  /* 0x00000018422c7225 */ /* 0x000fc800078e00ff */
[----:B------:R-:W-:Y:S02]  /*294e0*/  IMAD R24, R10, 0x7effffff, RZ ;  /* 0x7effffff0a187824 */ /* 0x000fe400078e02ff */
[----:B------:R-:W-:Y:S02]  /*294f0*/  IMAD R50, R14, 0x7effffff, RZ ;  /* 0x7effffff0e327824 */ /* 0x000fe400078e02ff */
[----:B------:R-:W-:Y:S02]  /*29500*/  IMAD R51, R44, 0x7effffff, RZ ;  /* 0x7effffff2c337824 */ /* 0x000fe400078e02ff */
[----:B------:R-:W-:-:S04]  /*29510*/  IMAD.HI.U32 R24, R24, 0x7f000001, R10 ;  /* 0x7f00000118187827 */ /* 0x000fc800078e000a */
[----:B------:R-:W-:-:S04]  /*29520*/  IMAD.HI.U32 R14, R50, 0x7f000001, R14 ;  /* 0x7f000001320e7827 */ /* 0x000fc800078e000e */
[----:B------:R-:W-:Y:S01]  /*29530*/  IMAD.HI.U32 R44, R51, 0x7f000001, R44 ;  /* 0x7f000001332c7827 */ /* 0x000fe200078e002c */
[----:B------:R-:W-:Y:S01]  /*29540*/  ISETP.GE.U32.AND P2, PT, R48, 0x7f000001, PT ;  /* 0x7f0000013000780c */ /* 0x000fe20003f46070 */
[----:B------:R-:W-:Y:S01]  /*29550*/  ISETP.GE.U32.AND P1, PT, R46, 0x7f000001, PT ;  /* 0x7f0000012e00780c */ /* 0x000fe20003f26070 */
[----:B------:R-:W-:Y:S01]  /*29560*/  ISETP.GE.U32.AND P3, PT, R24, 0x7f000001, PT ;  /* 0x7f0000011800780c */ /* 0x000fe20003f66070 */
[----:B------:R-:W-:Y:S01]  /*29570*/  ISETP.GE.U32.AND P0, PT, R47, 0x7f000001, PT ;  /* 0x7f0000012f00780c */ /* 0x000fe20003f06070 */
[----:B------:R-:W-:Y:S01]  /*29580*/  ISETP.GE.U32.AND P4, PT, R14, 0x7f000001, PT ;  /* 0x7f0000010e00780c */ /* 0x000fe20003f86070 */
[----:B------:R-:W-:Y:S01]  /*29590*/  ISETP.GE.U32.AND P5, PT, R44, 0x7f000001, PT ;  /* 0x7f0000012c00780c */ /* 0x000fe20003fa6070 */
[----:B------:R-:W-:Y:S02]  /*295a0*/  IMAD.WIDE.U32 R10, R13, R37, RZ ;  /* 0x000000250d0a7225 */ /* 0x000fe400078e00ff */
[----:B------:R-:W3:Y:S02]  /*295b0*/  LDL.LU R13, [R1+0x2c4] ;  /* 0x0002c400010d7983 */ /* 0x000ee40000300800 */
[----:B------:R-:W-:-:S03]  /*295c0*/  IMAD R15, R10, 0x7effffff, RZ ;  /* 0x7effffff0a0f7824 */ /* 0x000fc600078e02ff */
[----:B------:R-:W-:Y:S02]  /*295d0*/  @P2 IADD3 R48, PT, PT, R48, -0x7f000001, RZ ;  /* 0x80ffffff30302810 */ /* 0x000fe40007ffe0ff */
[----:B------:R-:W-:Y:S02]  /*295e0*/  @P1 IADD3 R46, PT, PT, R46, -0x7f000001, RZ ;  /* 0x80ffffff2e2e1810 */ /* 0x000fe40007ffe0ff */
[----:B------:R-:W-:Y:S02]  /*295f0*/  @P3 IADD3 R24, PT, PT, R24, -0x7f000001, RZ ;  /* 0x80ffffff18183810 */ /* 0x000fe40007ffe0ff */
[----:B------:R-:W-:Y:S02]  /*29600*/  @P0 IADD3 R47, PT, PT, R47, -0x7f000001, RZ ;  /* 0x80ffffff2f2f0810 */ /* 0x000fe40007ffe0ff */
[----:B------:R-:W-:Y:S02]  /*29610*/  @P4 IADD3 R14, PT, PT, R14, -0x7f000001, RZ ;  /* 0x80ffffff0e0e4810 */ /* 0x000fe40007ffe0ff */
[----:B------:R-:W-:-:S02]  /*29620*/  @P5 IADD3 R44, PT, PT, R44, -0x7f000001, RZ ;  /* 0x80ffffff2c2c5810 */ /* 0x000fc40007ffe0ff */
[----:B------:R-:W-:Y:S02]  /*29630*/  IADD3 R48, PT, PT, R48, R73, RZ ;  /* 0x0000004930307210 */ /* 0x000fe40007ffe0ff */
[----:B------:R-:W-:Y:S01]  /*29640*/  IADD3 R24, PT, PT, R24, R64, RZ ;  /* 0x0000004018187210 */ /* 0x000fe20007ffe0ff */
[----:B------:R-:W-:Y:S01]  /*29650*/  IMAD.HI.U32 R15, R15, 0x7f000001, R10 ;  /* 0x7f0000010f0f7827 */ /* 0x000fe200078e000a */
[----:B------:R-:W-:Y:S02]  /*29660*/  IADD3 R46, PT, PT, R47, R46, RZ ;  /* 0x0000002e2f2e7210 */ /* 0x000fe40007ffe0ff */
[----:B------:R-:W-:Y:S02]  /*29670*/  IADD3 R44, PT, PT, R44, R71, RZ ;  /* 0x000000472c2c7210 */ /* 0x000fe40007ffe0ff */
[----:B------:R-:W-:Y:S01]  /*29680*/  IADD3 R14, PT, PT, R14, R67, RZ ;  /* 0x000000430e0e7210 */ /* 0x000fe20007ffe0ff */
[----:B------:R-:W-:Y:S01]  /*29690*/  ISETP.GE.U32.AND P2, PT, R48, 0x7f000001, PT ;  /* 0x7f0000013000780c */ /* 0x000fe20003f46070 */
[----:B------:R-:W-:Y:S01]  /*296a0*/  ISETP.GE.U32.AND P3, PT, R24, 0x7f000001, PT ;  /* 0x7f0000011800780c */ /* 0x000fe20003f66070 */
[----:B------:R-:W-:Y:S01]  /*296b0*/  ISETP.GE.U32.AND P1, PT, R15, 0x7f000001, PT ;  /* 0x7f0000010f00780c */ /* 0x000fe20003f26070 */
[----:B------:R-:W-:Y:S01]  /*296c0*/  ISETP.GE.U32.AND P0, PT, R46, 0x7f000001, PT ;  /* 0x7f0000012e00780c */ /* 0x000fe20003f06070 */
[----:B------:R-:W-:Y:S01]  /*296d0*/  ISETP.GE.U32.AND P4, PT, R14, 0x7f000001, PT ;  /* 0x7f0000010e00780c */ /* 0x000fe20003f86070 */
[----:B------:R-:W-:Y:S01]  /*296e0*/  ISETP.GE.U32.AND P5, PT, R44, 0x7f000001, PT ;  /* 0x7f0000012c00780c */ /* 0x000fe20003fa6070 */
[----:B------:R-:W-:Y:S01]  /*296f0*/  IMAD.WIDE.U32 R10, R12, R33, RZ ;  /* 0x000000210c0a7225 */ /* 0x000fe200078e00ff */
[----:B------:R0:W-:Y:S04]  /*29700*/  STL [R1+0x110], R48 ;  /* 0x0001103001007387 */ /* 0x0001e80000100800 */
[----:B------:R1:W-:Y:S04]  /*29710*/  STL [R1+0x114], R24 ;  /* 0x0001141801007387 */ /* 0x0003e80000100800 */
[----:B------:R4:W-:Y:S04]  /*29720*/  STL [R1+0x118], R14 ;  /* 0x0001180e01007387 */ /* 0x0009e80000100800 */
[----:B------:R4:W-:Y:S01]  /*29730*/  STL [R1+0x11c], R44 ;  /* 0x00011c2c01007387 */ /* 0x0009e20000100800 */
[----:B------:R-:W-:-:S03]  /*29740*/  IMAD R33, R10, 0x7effffff, RZ ;  /* 0x7effffff0a217824 */ /* 0x000fc600078e02ff */
[----:B------:R-:W3:Y:S01]  /*29750*/  LDL.LU R12, [R1+0x2c0] ;  /* 0x0002c000010c7983 */ /* 0x000ee20000300800 */
[----:B------:R-:W-:Y:S02]  /*29760*/  @P1 IADD3 R15, PT, PT, R15, -0x7f000001, RZ ;  /* 0x80ffffff0f0f1810 */ /* 0x000fe40007ffe0ff */
[----:B0-----:R-:W-:Y:S02]  /*29770*/  @P2 IADD3 R48, PT, PT, R48, -0x7f000001, RZ ;  /* 0x80ffffff30302810 */ /* 0x001fe40007ffe0ff */
[----:B-1----:R-:W-:Y:S02]  /*29780*/  @P3 IADD3 R24, PT, PT, R24, -0x7f000001, RZ ;  /* 0x80ffffff18183810 */ /* 0x002fe40007ffe0ff */
[----:B------:R-:W-:Y:S02]  /*29790*/  @P0 IADD3 R46, PT, PT, R46, -0x7f000001, RZ ;  /* 0x80ffffff2e2e0810 */ /* 0x000fe40007ffe0ff */
[----:B----4-:R-:W-:Y:S02]  /*297a0*/  @P4 IADD3 R14, PT, PT, R14, -0x7f000001, RZ ;  /* 0x80ffffff0e0e4810 */ /* 0x010fe40007ffe0ff */
[----:B------:R-:W-:Y:S01]  /*297b0*/  @P5 IADD3 R44, PT, PT, R44, -0x7f000001, RZ ;  /* 0x80ffffff2c2c5810 */ /* 0x000fe20007ffe0ff */
[----:B------:R-:W-:Y:S04]  /*297c0*/  STL [R1+0x110], R48 ;  /* 0x0001103001007387 */ /* 0x000fe80000100800 */
[----:B------:R0:W-:Y:S01]  /*297d0*/  STL [R1+0x114], R24 ;  /* 0x0001141801007387 */ /* 0x0001e20000100800 */
[----:B------:R-:W-:Y:S01]  /*297e0*/  IMAD.HI.U32 R10, R33, 0x7f000001, R10 ;  /* 0x7f000001210a7827 */ /* 0x000fe200078e000a */
[----:B------:R-:W-:-:S02]  /*297f0*/  IADD3 R46, PT, PT, R46, R15, RZ ;  /* 0x0000000f2e2e7210 */ /* 0x000fc40007ffe0ff */
[----:B------:R1:W-:Y:S04]  /*29800*/  STL [R1+0x118], R14 ;  /* 0x0001180e01007387 */ /* 0x0003e80000100800 */
[----:B------:R4:W-:Y:S04]  /*29810*/  STL [R1+0x11c], R44 ;  /* 0x00011c2c01007387 */ /* 0x0009e80000100800 */
[----:B------:R-:W2:Y:S01]  /*29820*/  LD.E R37, desc[UR8][R8.64+0x8a4] ;  /* 0x0008a40808257980 */ /* 0x000ea2000c101900 */
[----:B------:R-:W-:Y:S01]  /*29830*/  ISETP.GE.U32.AND P1, PT, R10, 0x7f000001, PT ;  /* 0x7f0000010a00780c */ /* 0x000fe20003f26070 */
[----:B------:R-:W-:-:S02]  /*29840*/  ISETP.GE.U32.AND P0, PT, R46, 0x7f000001, PT ;  /* 0x7f0000012e00780c */ /* 0x000fc40003f06070 */
[----:B------:R-:W2:Y:S04]  /*29850*/  LD.E R45, desc[UR8][R8.64+0x8a0] ;  /* 0x0008a008082d7980 */ /* 0x000ea8000c101900 */
[----:B------:R-:W2:Y:S01]  /*29860*/  LD.E R15, desc[UR8][R8.64+0x8ac] ;  /* 0x0008ac08080f7980 */ /* 0x000ea2000c101900 */
[----:B------:R-:W-:-:S03]  /*29870*/  IMAD.WIDE.U32 R32, R4, R32, RZ ;  /* 0x0000002004207225 */ /* 0x000fc600078e00ff */
[----:B0-----:R-:W2:Y:S04]  /*29880*/  LDL R24, [R1+0x114] ;  /* 0x0001140001187983 */ /* 0x001ea80000100800 */
[----:B-1----:R0:W2:Y:S04]  /*29890*/  LD.E R14, desc[UR8][R8.64+0x8a8] ;  /* 0x0008a808080e7980 */ /* 0x0020a8000c101900 */
[----:B----4-:R-:W4:Y:S01]  /*298a0*/  LDL R44, [R1+0x110] ;  /* 0x00011000012c7983 */ /* 0x010f220000100800 */
[----:B------:R-:W-:-:S03]  /*298b0*/  ISETP.GE.U32.AND P2, PT, R79, 0x7f000001, PT ;  /* 0x7f0000014f00780c */ /* 0x000fc60003f46070 */
[----:B------:R-:W2:Y:S04]  /*298c0*/  LDL.LU R48, [R1+0x28c] ;  /* 0x00028c0001307983 */ /* 0x000ea80000300800 */
[----:B------:R-:W3:Y:S01]  /*298d0*/  LDL.LU R4, [R1+0x2b8] ;  /* 0x0002b80001047983 */ /* 0x000ee20000300800 */
[----:B------:R-:W-:Y:S02]  /*298e0*/  @P1 IADD3 R10, PT, PT, R10, -0x7f000001, RZ ;  /* 0x80ffffff0a0a1810 */ /* 0x000fe40007ffe0ff */
[----:B------:R-:W-:Y:S01]  /*298f0*/  @P0 IADD3 R46, PT, PT, R46, -0x7f000001, RZ ;  /* 0x80ffffff2e2e0810 */ /* 0x000fe20007ffe0ff */
[----:B0-----:R-:W-:-:S03]  /*29900*/  IMAD R8, R208, 0x7effffff, RZ ;  /* 0x7effffffd0087824 */ /* 0x001fc600078e02ff */
[----:B------:R-:W-:Y:S01]  /*29910*/  IADD3 R46, PT, PT, R46, R10, RZ ;  /* 0x0000000a2e2e7210 */ /* 0x000fe20007ffe0ff */
[----:B------:R-:W-:-:S04]  /*29920*/  IMAD.HI.U32 R208, R8, 0x7f000001, R208 ;  /* 0x7f00000108d07827 */ /* 0x000fc800078e00d0 */
[----:B------:R-:W-:Y:S01]  /*29930*/  ISETP.GE.U32.AND P0, PT, R46, 0x7f000001, PT ;  /* 0x7f0000012e00780c */ /* 0x000fe20003f06070 */
[----:B------:R-:W-:Y:S01]  /*29940*/  ISETP.GE.U32.AND P1, PT, R208, 0x7f000001, PT ;  /* 0x7f000001d000780c */ /* 0x000fe20003f26070 */
[----:B------:R-:W-:-:S04]  /*29950*/  IMAD R10, R32, 0x7effffff, RZ ;  /* 0x7effffff200a7824 */ /* 0x000fc800078e02ff */
[----:B------:R-:W-:Y:S02]  /*29960*/  IMAD.HI.U32 R10, R10, 0x7f000001, R32 ;  /* 0x7f0000010a0a7827 */ /* 0x000fe400078e0020 */
[----:B------:R-:W3:Y:S04]  /*29970*/  LDL R32, [R1+0x118] ;  /* 0x0001180001207983 */ /* 0x000ee80000100800 */
[----:B------:R-:W3:Y:S01]  /*29980*/  LDL R33, [R1+0x11c] ;  /* 0x00011c0001217983 */ /* 0x000ee20000100800 */
[----:B------:R-:W-:Y:S02]  /*29990*/  @P0 IADD3 R46, PT, PT, R46, -0x7f000001, RZ ;  /* 0x80ffffff2e2e0810 */ /* 0x000fe40007ffe0ff */
[----:B------:R-:W-:-:S04]  /*299a0*/  @P1 IADD3 R208, PT, PT, R208, -0x7f000001, RZ ;  /* 0x80ffffffd0d01810 */ /* 0x000fc80007ffe0ff */
[----:B------:R-:W-:Y:S01]  /*299b0*/  IADD3 R208, PT, PT, R46, R208, RZ ;  /* 0x000000d02ed07210 */ /* 0x000fe20007ffe0ff */
[----:B------:R-:W-:-:S04]  /*299c0*/  ISETP.GE.U32.AND P1, PT, R10, 0x7f000001, PT ;  /* 0x7f0000010a00780c */ /* 0x000fc80003f26070 */
[----:B------:R-:W-:Y:S01]  /*299d0*/  ISETP.GE.U32.AND P0, PT, R208, 0x7f000001, PT ;  /* 0x7f000001d000780c */ /* 0x000fe20003f06070 */
[----:B------:R-:W-:Y:S01]  /*299e0*/  IMAD.WIDE.U32 R8, R3, R31, RZ ;  /* 0x0000001f03087225 */ /* 0x000fe200078e00ff */
[----:B------:R-:W-:Y:S01]  /*299f0*/  @P2 IADD3 R79, PT, PT, R79, -0x7f000001, RZ ;  /* 0x80ffffff4f4f2810 */ /* 0x000fe20007ffe0ff */
[----:B------:R-:W3:Y:S02]  /*29a00*/  LDL.LU R3, [R1+0x2b4] ;  /* 0x0002b40001037983 */ /* 0x000ee40000300800 */
[----:B------:R-:W-:-:S04]  /*29a10*/  IMAD R11, R8, 0x7effffff, RZ ;  /* 0x7effffff080b7824 */ /* 0x000fc800078e02ff */
[----:B------:R-:W-:Y:S01]  /*29a20*/  @P1 IADD3 R10, PT, PT, R10, -0x7f000001, RZ ;  /* 0x80ffffff0a0a1810 */ /* 0x000fe20007ffe0ff */
[----:B------:R-:W-:Y:S02]  /*29a30*/  IMAD.HI.U32 R11, R11, 0x7f000001, R8 ;  /* 0x7f0000010b0b7827 */ /* 0x000fe400078e0008 */
[----:B------:R-:W3:Y:S01]  /*29a40*/  LDL.64 R8, [R1+0x100] ;  /* 0x0001000001087983 */ /* 0x000ee20000100a00 */
[----:B------:R-:W-:-:S04]  /*29a50*/  @P0 IADD3 R208, PT, PT, R208, -0x7f000001, RZ ;  /* 0x80ffffffd0d00810 */ /* 0x000fc80007ffe0ff */
[----:B------:R-:W-:Y:S01]  /*29a60*/  IADD3 R10, PT, PT, R208, R10, RZ ;  /* 0x0000000ad00a7210 */ /* 0x000fe20007ffe0ff */
[----:B------:R-:W-:-:S04]  /*29a70*/  ISETP.GE.U32.AND P1, PT, R11, 0x7f000001, PT ;  /* 0x7f0000010b00780c */ /* 0x000fc80003f26070 */
[----:B------:R-:W-:Y:S01]  /*29a80*/  ISETP.GE.U32.AND P0, PT, R10, 0x7f000001, PT ;  /* 0x7f0000010a00780c */ /* 0x000fe20003f06070 */
[----:B------:R-:W-:-:S04]  /*29a90*/  IMAD.WIDE.U32 R30, R77, R30, RZ ;  /* 0x0000001e4d1e7225 */ /* 0x000fc800078e00ff */
[----:B------:R-:W-:-:S04]  /*29aa0*/  IMAD R46, R30, 0x7effffff, RZ ;  /* 0x7effffff1e2e7824 */ /* 0x000fc800078e02ff */
[----:B------:R-:W-:-:S04]  /*29ab0*/  @P1 IADD3 R11, PT, PT, R11, -0x7f000001, RZ ;  /* 0x80ffffff0b0b1810 */ /* 0x000fc80007ffe0ff */
[----:B------:R-:W-:Y:S01]  /*29ac0*/  @P0 IADD3 R10, PT, PT, R10, -0x7f000001, RZ ;  /* 0x80ffffff0a0a0810 */ /* 0x000fe20007ffe0ff */
[----:B------:R-:W-:-:S03]  /*29ad0*/  IMAD.HI.U32 R30, R46, 0x7f000001, R30 ;  /* 0x7f0000012e1e7827 */ /* 0x000fc600078e001e */
[----:B------:R-:W-:Y:S02]  /*29ae0*/  IADD3 R31, PT, PT, R10, R11, RZ ;  /* 0x0000000b0a1f7210 */ /* 0x000fe40007ffe0ff */
[----:B------:R-:W-:-:S03]  /*29af0*/  ISETP.GE.U32.AND P1, PT, R30, 0x7f000001, PT ;  /* 0x7f0000011e00780c */ /* 0x000fc60003f26070 */
[----:B------:R-:W-:Y:S01]  /*29b00*/  ISETP.GE.U32.AND P0, PT, R31, 0x7f000001, PT ;  /* 0x7f0000011f00780c */ /* 0x000fe20003f06070 */
[----:B------:R-:W-:Y:S02]  /*29b10*/  IMAD.WIDE.U32 R10, R126, R207, RZ ;  /* 0x000000cf7e0a7225 */ /* 0x000fe400078e00ff */
[----:B------:R-:W3:Y:S02]  /*29b20*/  LDL.LU R126, [R1+0x2a0] ;  /* 0x0002a000017e7983 */ /* 0x000ee40000300800 */
[----:B------:R-:W-:-:S05]  /*29b30*/  IMAD R46, R10, 0x7effffff, RZ ;  /* 0x7effffff0a2e7824 */ /* 0x000fca00078e02ff */
[----:B------:R-:W-:-:S03]  /*29b40*/  @P1 IADD3 R30, PT, PT, R30, -0x7f000001, RZ ;  /* 0x80ffffff1e1e1810 */ /* 0x000fc60007ffe0ff */
[----:B------:R-:W-:Y:S01]  /*29b50*/  @P0 IADD3 R31, PT, PT, R31, -0x7f000001, RZ ;  /* 0x80ffffff1f1f0810 */ /* 0x000fe20007ffe0ff */
[----:B------:R-:W-:-:S03]  /*29b60*/  IMAD.HI.U32 R46, R46, 0x7f000001, R10 ;  /* 0x7f0000012e2e7827 */ /* 0x000fc600078e000a */
[----:B------:R-:W-:Y:S02]  /*29b70*/  IADD3 R30, PT, PT, R31, R30, RZ ;  /* 0x0000001e1f1e7210 */ /* 0x000fe40007ffe0ff */
[----:B------:R-:W-:-:S03]  /*29b80*/  ISETP.GE.U32.AND P1, PT, R46, 0x7f000001, PT ;  /* 0x7f0000012e00780c */ /* 0x000fc60003f26070 */
[----:B------:R-:W-:Y:S01]  /*29b90*/  ISETP.GE.U32.AND P0, PT, R30, 0x7f000001, PT ;  /* 0x7f0000011e00780c */ /* 0x000fe20003f06070 */
[----:B------:R-:W-:-:S04]  /*29ba0*/  IMAD.WIDE.U32 R10, R128, R7, RZ ;  /* 0x00000007800a7225 */ /* 0x000fc800078e00ff */
[----:B------:R-:W-:-:S04]  /*29bb0*/  IMAD.WIDE.U32 R206, R130, R206, RZ ;  /* 0x000000ce82ce7225 */ /* 0x000fc800078e00ff */
[----:B------:R-:W-:Y:S01]  /*29bc0*/  IMAD R7, R10, 0x7effffff, RZ ;  /* 0x7effffff0a077824 */ /* 0x000fe200078e02ff */
[----:B------:R-:W3:Y:S04]  /*29bd0*/  LDL.LU R130, [R1+0x298] ;  /* 0x0002980001827983 */ /* 0x000ee80000300800 */
[----:B------:R-:W3:Y:S01]  /*29be0*/  LDL.LU R128, [R1+0x29c] ;  /* 0x00029c0001807983 */ /* 0x000ee20000300800 */
[----:B------:R-:W-:Y:S02]  /*29bf0*/  @P1 IADD3 R46, PT, PT, R46, -0x7f000001, RZ ;  /* 0x80ffffff2e2e1810 */ /* 0x000fe40007ffe0ff */
[----:B------:R-:W-:Y:S01]  /*29c00*/  @P0 IADD3 R30, PT, PT, R30, -0x7f000001, RZ ;  /* 0x80ffffff1e1e0810 */ /* 0x000fe20007ffe0ff */
[----:B------:R-:W-:-:S03]  /*29c10*/  IMAD.HI.U32 R10, R7, 0x7f000001, R10 ;  /* 0x7f000001070a7827 */ /* 0x000fc600078e000a */
[----:B------:R-:W-:Y:S02]  /*29c20*/  IADD3 R30, PT, PT, R30, R46, RZ ;  /* 0x0000002e1e1e7210 */ /* 0x000fe40007ffe0ff */
[----:B------:R-:W-:Y:S01]  /*29c30*/  ISETP.GE.U32.AND P1, PT, R10, 0x7f000001, PT ;  /* 0x7f0000010a00780c */ /* 0x000fe20003f26070 */
[----:B------:R-:W-:Y:S01]  /*29c40*/  IMAD R7, R206, 0x7effffff, RZ ;  /* 0x7effffffce077824 */ /* 0x000fe200078e02ff */
[----:B------:R-:W3:Y:S01]  /*29c50*/  LDL.LU R46, [R1+0x290] ;  /* 0x00029000012e7983 */ /* 0x000ee20000300800 */
[----:B------:R-:W-:Y:S02]  /*29c60*/  ISETP.GE.U32.AND P0, PT, R30, 0x7f000001, PT ;  /* 0x7f0000011e00780c */ /* 0x000fe40003f06070 */
[----:B------:R-:W-:-:S08]  /*29c70*/  IMAD.HI.U32 R206, R7, 0x7f000001, R206 ;  /* 0x7f00000107ce7827 */ /* 0x000fd000078e00ce */
[----:B------:R-:W-:-:S03]  /*29c80*/  @P1 IADD3 R10, PT, PT, R10, -0x7f000001, RZ ;  /* 0x80ffffff0a0a1810 */ /* 0x000fc60007ffe0ff */
[----:B------:R-:W-:-:S04]  /*29c90*/  @P0 IADD3 R30, PT, PT, R30, -0x7f000001, RZ ;  /* 0x80ffffff1e1e0810 */ /* 0x000fc80007ffe0ff */
[----:B------:R-:W-:Y:S01]  /*29ca0*/  IADD3 R10, PT, PT, R30, R10, RZ ;  /* 0x0000000a1e0a7210 */ /* 0x000fe20007ffe0ff */
[----:B------:R-:W-:-:S04]  /*29cb0*/  ISETP.GE.U32.AND P1, PT, R206, 0x7f000001, PT ;  /* 0x7f000001ce00780c */ /* 0x000fc80003f26070 */
[----:B------:R-:W-:Y:S01]  /*29cc0*/  ISETP.GE.U32.AND P0, PT, R10, 0x7f000001, PT ;  /* 0x7f0000010a00780c */ /* 0x000fe20003f06070 */
[----:B------:R-:W-:-:S04]  /*29cd0*/  IMAD.WIDE.U32 R6, R226, R6, RZ ;  /* 0x00000006e2067225 */ /* 0x000fc800078e00ff */
[----:B------:R-:W-:Y:S02]  /*29ce0*/  IMAD R30, R210, 0x7effffff, RZ ;  /* 0x7effffffd21e7824 */ /* 0x000fe400078e02ff */
[----:B------:R-:W-:Y:S02]  /*29cf0*/  IMAD R11, R6, 0x7effffff, RZ ;  /* 0x7effffff060b7824 */ /* 0x000fe400078e02ff */
[----:B------:R-:W-:-:S04]  /*29d00*/  @P1 IADD3 R206, PT, PT, R206, -0x7f000001, RZ ;  /* 0x80ffffffcece1810 */ /* 0x000fc80007ffe0ff */
[----:B------:R-:W-:Y:S01]  /*29d10*/  @P0 IADD3 R10, PT, PT, R10, -0x7f000001, RZ ;  /* 0x80ffffff0a0a0810 */ /* 0x000fe20007ffe0ff */
[----:B------:R-:W-:-:S04]  /*29d20*/  IMAD.HI.U32 R210, R30, 0x7f000001, R210 ;  /* 0x7f0000011ed27827 */ /* 0x000fc800078e00d2 */
[----:B------:R-:W-:Y:S01]  /*29d30*/  IMAD.HI.U32 R30, R11, 0x7f000001, R6 ;  /* 0x7f0000010b1e7827 */ /* 0x000fe200078e0006 */
[----:B------:R-:W-:Y:S01]  /*29d40*/  IADD3 R206, PT, PT, R10, R206, RZ ;  /* 0x000000ce0ace7210 */ /* 0x000fe20007ffe0ff */
[----:B------:R-:W-:-:S03]  /*29d50*/  ISETP.GE.U32.AND P1, PT, R210, 0x7f000001, PT ;  /* 0x7f000001d200780c */ /* 0x000fc60003f26070 */
[----:B------:R-:W-:Y:S01]  /*29d60*/  ISETP.GE.U32.AND P3, PT, R30, 0x7f000001, PT ;  /* 0x7f0000011e00780c */ /* 0x000fe20003f66070 */
[----:B------:R-:W-:Y:S01]  /*29d70*/  ISETP.GE.U32.AND P0, PT, R206, 0x7f000001, PT ;  /* 0x7f000001ce00780c */ /* 0x000fe20003f06070 */
[----:B------:R-:W-:-:S04]  /*29d80*/  IMAD.WIDE.U32 R6, R142, R212, RZ ;  /* 0x000000d48e067225 */ /* 0x000fc800078e00ff */
[----:B------:R-:W-:-:S04]  /*29d90*/  IMAD.WIDE.U32 R10, R223, R18, RZ ;  /* 0x00000012df0a7225 */ /* 0x000fc800078e00ff */
[----:B------:R-:W-:Y:S01]  /*29da0*/  IMAD R31, R6, 0x7effffff, RZ ;  /* 0x7effffff061f7824 */ /* 0x000fe200078e02ff */
[----:B------:R-:W3:Y:S01]  /*29db0*/  LDL.LU R142, [R1+0x1cc] ;  /* 0x0001cc00018e7983 */ /* 0x000ee20000300800 */
[----:B------:R-:W-:Y:S01]  /*29dc0*/  IMAD R18, R10, 0x7effffff, RZ ;  /* 0x7effffff0a127824 */ /* 0x000fe200078e02ff */
[----:B------:R-:W-:Y:S02]  /*29dd0*/  @P1 IADD3 R210, PT, PT, R210, -0x7f000001, RZ ;  /* 0x80ffffffd2d21810 */ /* 0x000fe40007ffe0ff */
[----:B------:R-:W-:Y:S02]  /*29de0*/  @P3 IADD3 R30, PT, PT, R30, -0x7f000001, RZ ;  /* 0x80ffffff1e1e3810 */ /* 0x000fe40007ffe0ff */
[----:B------:R-:W-:Y:S01]  /*29df0*/  @P0 IADD3 R206, PT, PT, R206, -0x7f000001, RZ ;  /* 0x80ffffffcece0810 */ /* 0x000fe20007ffe0ff */
[----:B------:R-:W-:-:S04]  /*29e00*/  IMAD.HI.U32 R31, R31, 0x7f000001, R6 ;  /* 0x7f0000011f1f7827 */ /* 0x000fc800078e0006 */
[----:B------:R-:W-:Y:S01]  /*29e10*/  IMAD.HI.U32 R10, R18, 0x7f000001, R10 ;  /* 0x7f000001120a7827 */ /* 0x000fe200078e000a */
[----:B------:R-:W-:Y:S02]  /*29e20*/  IADD3 R30, PT, PT, R79, R30, RZ ;  /* 0x0000001e4f1e7210 */ /* 0x000fe40007ffe0ff */
[----:B------:R-:W-:Y:S01]  /*29e30*/  IADD3 R206, PT, PT, R206, R210, RZ ;  /* 0x000000d2cece7210 */ /* 0x000fe20007ffe0ff */
[----:B------:R-:W-:Y:S01]  /*29e40*/  ISETP.GE.U32.AND P1, PT, R31, 0x7f000001, PT ;  /* 0x7f0000011f00780c */ /* 0x000fe20003f26070 */
[----:B------:R-:W-:Y:S01]  /*29e50*/  ISETP.GE.U32.AND P3, PT, R10, 0x7f000001, PT ;  /* 0x7f0000010a00780c */ /* 0x000fe20003f66070 */
[----:B------:R-:W-:Y:S02]  /*29e60*/  ISETP.GE.U32.AND P2, PT, R30, 0x7f000001, PT ;  /* 0x7f0000011e00780c */ /* 0x000fe40003f46070 */
[----:B------:R-:W-:Y:S01]  /*29e70*/  ISETP.GE.U32.AND P0, PT, R206, 0x7f000001, PT ;  /* 0x7f000001ce00780c */ /* 0x000fe20003f06070 */
[----:B------:R-:W-:-:S04]  /*29e80*/  IMAD.WIDE.U32 R6, R222, R19, RZ ;  /* 0x00000013de067225 */ /* 0x000fc800078e00ff */
[----:B------:R-:W-:-:S04]  /*29e90*/  IMAD R11, R6, 0x7effffff, RZ ;  /* 0x7effffff060b7824 */ /* 0x000fc800078e02ff */
[----:B------:R-:W-:Y:S02]  /*29ea0*/  @P1 IADD3 R31, PT, PT, R31, -0x7f000001, RZ ;  /* 0x80ffffff1f1f1810 */ /* 0x000fe40007ffe0ff */
[----:B------:R-:W-:Y:S02]  /*29eb0*/  @P3 IADD3 R10, PT, PT, R10, -0x7f000001, RZ ;  /* 0x80ffffff0a0a3810 */ /* 0x000fe40007ffe0ff */
[----:B------:R-:W-:Y:S02]  /*29ec0*/  @P2 IADD3 R30, PT, PT, R30, -0x7f000001, RZ ;  /* 0x80ffffff1e1e2810 */ /* 0x000fe40007ffe0ff */
[----:B------:R-:W-:Y:S01]  /*29ed0*/  @P0 IADD3 R206, PT, PT, R206, -0x7f000001, RZ ;  /* 0x80ffffffcece0810 */ /* 0x000fe20007ffe0ff */
[----:B------:R-:W-:Y:S01]  /*29ee0*/  IMAD.HI.U32 R11, R11, 0x7f000001, R6 ;  /* 0x7f0000010b0b7827 */ /* 0x000fe200078e0006 */
[----:B------:R-:W-:Y:S02]  /*29ef0*/  IADD3 R10, PT, PT, R30, R10, RZ ;  /* 0x0000000a1e0a7210 */ /* 0x000fe40007ffe0ff */
[----:B------:R-:W-:-:S02]  /*29f00*/  IADD3 R31, PT, PT, R206, R31, RZ ;  /* 0x0000001fce1f7210 */ /* 0x000fc40007ffe0ff */
[----:B------:R-:W-:Y:S01]  /*29f10*/  ISETP.GE.U32.AND P2, PT, R11, 0x7f000001, PT ;  /* 0x7f0000010b00780c */ /* 0x000fe20003f46070 */
[----:B------:R-:W-:Y:S02]  /*29f20*/  ISETP.GE.U32.AND P1, PT, R10, 0x7f000001, PT ;  /* 0x7f0000010a00780c */ /* 0x000fe40003f26070 */
[----:B------:R-:W-:Y:S01]  /*29f30*/  ISETP.GE.U32.AND P0, PT, R31, 0x7f000001, PT ;  /* 0x7f0000011f00780c */ /* 0x000fe20003f06070 */
[----:B------:R-:W-:-:S04]  /*29f40*/  IMAD.WIDE.U32 R6, R221, R20, RZ ;  /* 0x00000014dd067225 */ /* 0x000fc800078e00ff */
[----:B------:R-:W-:-:S05]  /*29f50*/  IMAD R19, R6, 0x7effffff, RZ ;  /* 0x7effffff06137824 */ /* 0x000fca00078e02ff */
[----:B------:R-:W-:Y:S02]  /*29f60*/  @P2 IADD3 R11, PT, PT, R11, -0x7f000001, RZ ;  /* 0x80ffffff0b0b2810 */ /* 0x000fe40007ffe0ff */
[----:B------:R-:W-:Y:S02]  /*29f70*/  @P1 IADD3 R10, PT, PT, R10, -0x7f000001, RZ ;  /* 0x80ffffff0a0a1810 */ /* 0x000fe40007ffe0ff */
[----:B------:R-:W-:Y:S01]  /*29f80*/  @P0 IADD3 R31, PT, PT, R31, -0x7f000001, RZ ;  /* 0x80ffffff1f1f0810 */ /* 0x000fe20007ffe0ff */
[----:B------:R-:W-:Y:S01]  /*29f90*/  IMAD.HI.U32 R18, R19, 0x7f000001, R6 ;  /* 0x7f00000113127827 */ /* 0x000fe200078e0006 */
[----:B------:R-:W-:-:S03]  /*29fa0*/  IADD3 R19, PT, PT, R10, R11, RZ ;  /* 0x0000000b0a137210 */ /* 0x000fc60007ffe0ff */
[C---:B------:R-:W-:Y:S01]  /*29fb0*/  ISETP.GE.U32.AND P2, PT, R31.reuse, UR6, PT ;  /* 0x000000061f007c0c */ /* 0x040fe2000bf46070 */
[----:B------:R-:W-:Y:S01]  /*29fc0*/  ISETP.GE.U32.AND P1, PT, R18, 0x7f000001, PT ;  /* 0x7f0000011200780c */ /* 0x000fe20003f26070 */
[----:B------:R-:W-:Y:S01]  /*29fd0*/  IADD3 R11, PT, PT, R31, -UR6, RZ ;  /* 0x800000061f0b7c10 */ /* 0x000fe2000fffe0ff */
[----:B------:R-:W-:Y:S01]  /*29fe0*/  ISETP.GE.U32.AND P0, PT, R19, 0x7f000001, PT ;  /* 0x7f0000011300780c */ /* 0x000fe20003f06070 */
[----:B------:R-:W-:-:S09]  /*29ff0*/  IMAD.WIDE.U32 R6, R220, R21, RZ ;  /* 0x00000015dc067225 */ /* 0x000fd200078e00ff */
[----:B------:R-:W-:Y:S01]  /*2a000*/  @!P2 IADD3 R11, PT, PT, R11, 0x7f000001, RZ ;  /* 0x7f0000010b0ba810 */ /* 0x000fe20007ffe0ff */
[----:B------:R-:W-:Y:S01]  /*2a010*/  IMAD R31, R6, 0x7effffff, RZ ;  /* 0x7effffff061f7824 */ /* 0x000fe200078e02ff */
[----:B------:R-:W-:Y:S02]  /*2a020*/  @P1 IADD3 R18, PT, PT, R18, -0x7f000001, RZ ;  /* 0x80ffffff12121810 */ /* 0x000fe40007ffe0ff */
[----:B------:R-:W-:Y:S01]  /*2a030*/  @P0 IADD3 R19, PT, PT, R19, -0x7f000001, RZ ;  /* 0x80ffffff13130810 */ /* 0x000fe20007ffe0ff */
[----:B------:R-:W-:-:S04]  /*2a040*/  IMAD.WIDE.U32 R10, R26, R11, RZ ;  /* 0x0000000b1a0a7225 */ /* 0x000fc800078e00ff */
[----:B------:R-:W-:-:S04]  /*2a050*/  IMAD.HI.U32 R20, R31, 0x7f000001, R6 ;  /* 0x7f0000011f147827 */ /* 0x000fc800078e0006 */
[----:B------:R-:W-:Y:S01]  /*2a060*/  IMAD R21, R10, 0x7effffff, RZ ;  /* 0x7effffff0a157824 */ /* 0x000fe200078e02ff */
[----:B------:R-:W-:-:S03]  /*2a070*/  IADD3 R31, PT, PT, R19, R18, RZ ;  /* 0x00000012131f7210 */ /* 0x000fc60007ffe0ff */
[----:B------:R-:W-:Y:S01]  /*2a080*/  IMAD.HI.U32 R18, R21, 0x7f000001, R10 ;  /* 0x7f00000115127827 */ /* 0x000fe200078e000a */
[----:B------:R-:W-:Y:S01]  /*2a090*/  ISETP.GE.U32.AND P2, PT, R20, 0x7f000001, PT ;  /* 0x7f0000011400780c */ /* 0x000fe20003f46070 */
[----:B------:R-:W-:-:S03]  /*2a0a0*/  ISETP.GE.U32.AND P1, PT, R31, 0x7f000001, PT ;  /* 0x7f0000011f00780c */ /* 0x000fc60003f26070 */
[----:B------:R-:W-:Y:S01]  /*2a0b0*/  ISETP.GE.U32.AND P0, PT, R18, 0x7f000001, PT ;  /* 0x7f0000011200780c */ /* 0x000fe20003f06070 */
[----:B------:R-:W-:-:S04]  /*2a0c0*/  IMAD.WIDE.U32 R6, R219, R22, RZ ;  /* 0x00000016db067225 */ /* 0x000fc800078e00ff */
[----:B------:R-:W-:-:S04]  /*2a0d0*/  IMAD R19, R6, 0x7effffff, RZ ;  /* 0x7effffff06137824 */ /* 0x000fc800078e02ff */
[----:B------:R-:W-:Y:S02]  /*2a0e0*/  @P2 IADD3 R20, PT, PT, R20, -0x7f000001, RZ ;  /* 0x80ffffff14142810 */ /* 0x000fe40007ffe0ff */
[----:B------:R-:W-:Y:S02]  /*2a0f0*/  @P1 IADD3 R31, PT, PT, R31, -0x7f000001, RZ ;  /* 0x80ffffff1f1f1810 */ /* 0x000fe40007ffe0ff */
[----:B------:R-:W-:Y:S01]  /*2a100*/  @P0 IADD3 R18, PT, PT, R18, -0x7f000001, RZ ;  /* 0x80ffffff12120810 */ /* 0x000fe20007ffe0ff */
[----:B------:R-:W-:Y:S01]  /*2a110*/  IMAD.HI.U32 R19, R19, 0x7f000001, R6 ;  /* 0x7f00000113137827 */ /* 0x000fe200078e0006 */
[----:B------:R-:W-:-:S03]  /*2a120*/  IADD3 R20, PT, PT, R31, R20, RZ ;  /* 0x000000141f147210 */ /* 0x000fc60007ffe0ff */
[-C--:B--2---:R-:W-:Y:S02]  /*2a130*/  IMAD.WIDE.U32 R6, R37, R18.reuse, RZ ;  /* 0x0000001225067225 */ /* 0x084fe400078e00ff */
[----:B------:R-:W-:Y:S02]  /*2a140*/  ISETP.GE.U32.AND P0, PT, R20, 0x7f000001, PT ;  /* 0x7f0000011400780c */ /* 0x000fe40003f06070 */
[----:B------:R-:W-:Y:S02]  /*2a150*/  IMAD R31, R6, 0x7effffff, RZ ;  /* 0x7effffff061f7824 */ /* 0x000fe400078e02ff */
[----:B------:R-:W-:Y:S01]  /*2a160*/  IMAD.WIDE.U32 R10, R45, R18, RZ ;  /* 0x000000122d0a7225 */ /* 0x000fe200078e00ff */
[----:B------:R-:W-:-:S03]  /*2a170*/  ISETP.GE.U32.AND P1, PT, R19, 0x7f000001, PT ;  /* 0x7f0000011300780c */ /* 0x000fc60003f26070 */
[----:B------:R-:W-:-:S04]  /*2a180*/  IMAD.HI.U32 R31, R31, 0x7f000001, R6 ;  /* 0x7f0000011f1f7827 */ /* 0x000fc800078e0006 */
[----:B------:R-:W-:-:S04]  /*2a190*/  IMAD.WIDE.U32 R6, R14, R18, RZ ;  /* 0x000000120e067225 */ /* 0x000fc800078e00ff */
[----:B------:R-:W-:-:S04]  /*2a1a0*/  IMAD.WIDE.U32 R14, R15, R18, RZ ;  /* 0x000000120f0e7225 */ /* 0x000fc800078e00ff */
[----:B------:R-:W-:Y:S02]  /*2a1b0*/  IMAD R21, R10, 0x7effffff, RZ ;  /* 0x7effffff0a157824 */ /* 0x000fe400078e02ff */
[----:B------:R-:W-:Y:S02]  /*2a1c0*/  IMAD R37, R6, 0x7effffff, RZ ;  /* 0x7effffff06257824 */ /* 0x000fe400078e02ff */
[----:B------:R-:W-:Y:S02]  /*2a1d0*/  IMAD R45, R14, 0x7effffff, RZ ;  /* 0x7effffff0e2d7824 */ /* 0x000fe400078e02ff */
[----:B------:R-:W-:-:S04]  /*2a1e0*/  IMAD.HI.U32 R21, R21, 0x7f000001, R10 ;  /* 0x7f00000115157827 */ /* 0x000fc800078e000a */
[----:B------:R-:W-:-:S04]  /*2a1f0*/  IMAD.HI.U32 R37, R37, 0x7f000001, R6 ;  /* 0x7f00000125257827 */ /* 0x000fc800078e0006 */
[----:B------:R-:W-:Y:S01]  /*2a200*/  IMAD.HI.U32 R18, R45, 0x7f000001, R14 ;  /* 0x7f0000012d127827 */ /* 0x000fe200078e000e */
[----:B------:R-:W-:-:S03]  /*2a210*/  @P0 IADD3 R20, PT, PT, R20, -0x7f000001, RZ ;  /* 0x80ffffff14140810 */ /* 0x000fc60007ffe0ff */
[----:B------:R-:W-:Y:S01]  /*2a220*/  IMAD.WIDE.U32 R10, R217, R42, RZ ;  /* 0x0000002ad90a7225 */ /* 0x000fe200078e00ff */
[----:B------:R-:W-:Y:S01]  /*2a230*/  @P1 IADD3 R19, PT, PT, R19, -0x7f000001, RZ ;  /* 0x80ffffff13131810 */ /* 0x000fe20007ffe0ff */
[----:B------:R-:W-:Y:S01]  /*2a240*/  ISETP.GE.U32.AND P0, PT, R21, 0x7f000001, PT ;  /* 0x7f0000011500780c */ /* 0x000fe20003f06070 */
[----:B------:R-:W-:Y:S01]  /*2a250*/  ISETP.GE.U32.AND P1, PT, R31, 0x7f000001, PT ;  /* 0x7f0000011f00780c */ /* 0x000fe20003f26070 */
[----:B------:R-:W-:Y:S01]  /*2a260*/  ISETP.GE.U32.AND P2, PT, R37, 0x7f000001, PT ;  /* 0x7f0000012500780c */ /* 0x000fe20003f46070 */
[----:B------:R-:W-:Y:S01]  /*2a270*/  ISETP.GE.U32.AND P3, PT, R18, 0x7f000001, PT ;  /* 0x7f0000011200780c */ /* 0x000fe20003f66070 */
[----:B------:R-:W-:Y:S01]  /*2a280*/  IMAD R47, R10, 0x7effffff, RZ ;  /* 0x7effffff0a2f7824 */ /* 0x000fe200078e02ff */
[----:B------:R-:W-:-:S03]  /*2a290*/  IADD3 R20, PT, PT, R20, R19, RZ ;  /* 0x0000001314147210 */ /* 0x000fc60007ffe0ff */
[----:B------:R-:W-:Y:S02]  /*2a2a0*/  IMAD.HI.U32 R11, R47, 0x7f000001, R10 ;  /* 0x7f0000012f0b7827 */ /* 0x000fe400078e000a */
[----:B------:R-:W-:-:S03]  /*2a2b0*/  ISETP.GE.U32.AND P4, PT, R20, 0x7f000001, PT ;  /* 0x7f0000011400780c */ /* 0x000fc60003f86070 */
[----:B------:R-:W-:Y:S01]  /*2a2c0*/  @P0 IADD3 R21, PT, PT, R21, -0x7f000001, RZ ;  /* 0x80ffffff15150810 */ /* 0x000fe20007ffe0ff */
[----:B------:R-:W-:Y:S01]  /*2a2d0*/  ISETP.GE.U32.AND P5, PT, R11, 0x7f000001, PT ;  /* 0x7f0000010b00780c */ /* 0x000fe20003fa6070 */
[----:B------:R-:W-:Y:S02]  /*2a2e0*/  @P1 IADD3 R31, PT, PT, R31, -0x7f000001, RZ ;  /* 0x80ffffff1f1f1810 */ /* 0x000fe40007ffe0ff */
[----:B------:R-:W-:Y:S02]  /*2a2f0*/  @P2 IADD3 R37, PT, PT, R37, -0x7f000001, RZ ;  /* 0x80ffffff25252810 */ /* 0x000fe40007ffe0ff */
[----:B------:R-:W-:Y:S02]  /*2a300*/  @P3 IADD3 R18, PT, PT, R18, -0x7f000001, RZ ;  /* 0x80ffffff12123810 */ /* 0x000fe40007ffe0ff */
[----:B----4-:R-:W-:Y:S02]  /*2a310*/  IADD3 R44, PT, PT, R21, R44, RZ ;  /* 0x0000002c152c7210 */ /* 0x010fe40007ffe0ff */
[----:B------:R-:W-:-:S02]  /*2a320*/  IADD3 R14, PT, PT, R31, R24, RZ ;  /* 0x000000181f0e7210 */ /* 0x000fc40007ffe0ff */
[----:B---3--:R-:W-:Y:S02]  /*2a330*/  IADD3 R32, PT, PT, R37, R32, RZ ;  /* 0x0000002025207210 */ /* 0x008fe40007ffe0ff */
[----:B------:R-:W-:Y:S01]  /*2a340*/  IADD3 R18, PT, PT, R18, R33, RZ ;  /* 0x0000002112127210 */ /* 0x000fe20007ffe0ff */
[----:B------:R-:W-:Y:S01]  /*2a350*/  ISETP.GE.U32.AND P0, PT, R44, 0x7f000001, PT ;  /* 0x7f0000012c00780c */ /* 0x000fe20003f06070 */
[----:B------:R-:W-:Y:S01]  /*2a360*/  IMAD.WIDE.U32 R6, R216, R144, RZ ;  /* 0x00000090d8067225 */ /* 0x000fe200078e00ff */
[----:B------:R-:W-:Y:S01]  /*2a370*/  ISETP.GE.U32.AND P1, PT, R14, 0x7f000001, PT ;  /* 0x7f0000010e00780c */ /* 0x000fe20003f26070 */
[----:B------:R-:W-:Y:S01]  /*2a380*/  ISETP.GE.U32.AND P2, PT, R32, 0x7f000001, PT ;  /* 0x7f0000012000780c */ /* 0x000fe20003f46070 */
[----:B------:R-:W-:Y:S01]  /*2a390*/  ISETP.GE.U32.AND P3, PT, R18, 0x7f000001, PT ;  /* 0x7f0000011200780c */ /* 0x000fe20003f66070 */
[----:B------:R-:W-:Y:S02]  /*2a3a0*/  @P5 IADD3 R11, PT, PT, R11, -0x7f000001, RZ ;  /* 0x80ffffff0b0b5810 */ /* 0x000fe40007ffe0ff */
[----:B------:R-:W-:Y:S01]  /*2a3b0*/  @P4 IADD3 R20, PT, PT, R20, -0x7f000001, RZ ;  /* 0x80ffffff14144810 */ /* 0x000fe20007ffe0ff */
[----:B------:R-:W-:Y:S01]  /*2a3c0*/  IMAD R15, R6, 0x7effffff, RZ ;  /* 0x7effffff060f7824 */ /* 0x000fe200078e02ff */
[----:B------:R0:W-:Y:S03]  /*2a3d0*/  STL [R1+0x110], R44 ;  /* 0x0001102c01007387 */ /* 0x0001e60000100800 */
[----:B------:R-:W-:Y:S01]  /*2a3e0*/  IMAD.HI.U32 R10, R15, 0x7f000001, R6 ;  /* 0x7f0000010f0a7827 */ /* 0x000fe200078e0006 */
[----:B------:R-:W-:Y:S01]  /*2a3f0*/  IADD3 R11, PT, PT, R20, R11, RZ ;  /* 0x0000000b140b7210 */ /* 0x000fe20007ffe0ff */
[----:B------:R1:W-:Y:S04]  /*2a400*/  STL [R1+0x114], R14 ;  /* 0x0001140e01007387 */ /* 0x0003e80000100800 */
[----:B------:R2:W-:Y:S04]  /*2a410*/  STL [R1+0x118], R32 ;  /* 0x0001182001007387 */ /* 0x0005e80000100800 */
[----:B------:R3:W-:Y:S01]  /*2a420*/  STL [R1+0x11c], R18 ;  /* 0x00011c1201007387 */ /* 0x0007e20000100800 */
[----:B------:R-:W-:Y:S01]  /*2a430*/  ISETP.GE.U32.AND P5, PT, R10, 0x7f000001, PT ;  /* 0x7f0000010a00780c */ /* 0x000fe20003fa6070 */
[----:B------:R-:W-:Y:S01]  /*2a440*/  ISETP.GE.U32.AND P4, PT, R11, 0x7f000001, PT ;  /* 0x7f0000010b00780c */ /* 0x000fe20003f86070 */
[----:B0-----:R-:W-:-:S02]  /*2a450*/  @P0 IADD3 R44, PT, PT, R44, -0x7f000001, RZ ;  /* 0x80ffffff2c2c0810 */ /* 0x001fc40007ffe0ff */
[----:B-1----:R-:W-:Y:S02]  /*2a460*/  @P1 IADD3 R14, PT, PT, R14, -0x7f000001, RZ ;  /* 0x80ffffff0e0e1810 */ /* 0x002fe40007ffe0ff */
[----:B--2---:R-:W-:Y:S02]  /*2a470*/  @P2 IADD3 R32, PT, PT, R32, -0x7f000001, RZ ;  /* 0x80ffffff20202810 */ /* 0x004fe40007ffe0ff */
[----:B---3--:R-:W-:Y:S01]  /*2a480*/  @P3 IADD3 R18, PT, PT, R18, -0x7f000001, RZ ;  /* 0x80ffffff12123810 */ /* 0x008fe20007ffe0ff */
[----:B------:R-:W-:Y:S04]  /*2a490*/  STL [R1+0x110], R44 ;  /* 0x0001102c01007387 */ /* 0x000fe80000100800 */
[----:B------:R0:W-:Y:S04]  /*2a4a0*/  STL [R1+0x114], R14 ;  /* 0x0001140e01007387 */ /* 0x0001e80000100800 */
[----:B------:R-:W-:Y:S04]  /*2a4b0*/  STL [R1+0x118], R32 ;  /* 0x0001182001007387 */ /* 0x000fe80000100800 */
[----:B------:R1:W-:Y:S04]  /*2a4c0*/  STL [R1+0x11c], R18 ;  /* 0x00011c1201007387 */ /* 0x0003e80000100800 */
[----:B------:R-:W2:Y:S01]  /*2a4d0*/  LD.E R22, desc[UR8][R8.64+0x8b0] ;  /* 0x0008b00808167980 */ /* 0x000ea2000c101900 */
[----:B------:R-:W-:Y:S01]  /*2a4e0*/  IMAD.WIDE.U32 R6, R215, R145, RZ ;  /* 0x00000091d7067225 */ /* 0x000fe200078e00ff */
[----:B------:R-:W-:-:S02]  /*2a4f0*/  @P5 IADD3 R10, PT, PT, R10, -0x7f000001, RZ ;  /* 0x80ffffff0a0a5810 */ /* 0x000fc40007ffe0ff */
[----:B------:R-:W-:Y:S01]  /*2a500*/  @P4 IADD3 R11, PT, PT, R11, -0x7f000001, RZ ;  /* 0x80ffffff0b0b4810 */ /* 0x000fe20007ffe0ff */
[----:B------:R-:W3:Y:S01]  /*2a510*/  LD.E R24, desc[UR8][R8.64+0x8b4] ;  /* 0x0008b40808187980 */ /* 0x000ee2000c101900 */
[----:B------:R-:W-:-:S03]  /*2a520*/  IMAD R15, R6, 0x7effffff, RZ ;  /* 0x7effffff060f7824 */ /* 0x000fc600078e02ff */
[----:B0-----:R-:W4:Y:S04]  /*2a530*/  LD.E R14, desc[UR8][R8.64+0x8b8] ;  /* 0x0008b808080e7980 */ /* 0x001f28000c101900 */
[----:B------:R-:W3:Y:S01]  /*2a540*/  LDL R21, [R1+0x110] ;  /* 0x0001100001157983 */ /* 0x000ee20000100800 */
[----:B------:R-:W-:Y:S01]  /*2a550*/  IADD3 R10, PT, PT, R11, R10, RZ ;  /* 0x0000000a0b0a7210 */ /* 0x000fe20007ffe0ff */
[----:B------:R-:W-:Y:S02]  /*2a560*/  IMAD.HI.U32 R19, R15, 0x7f000001, R6 ;  /* 0x7f0000010f137827 */ /* 0x000fe400078e0006 */
[----:B-1----:R-:W3:Y:S04]  /*2a570*/  LDL R18, [R1+0x114] ;  /* 0x0001140001127983 */ /* 0x002ee80000100800 */
[----:B------:R0:W3:Y:S04]  /*2a580*/  LD.E R15, desc[UR8][R8.64+0x8bc] ;  /* 0x0008bc08080f7980 */ /* 0x0000e8000c101900 */
[----:B------:R-:W4:Y:S01]  /*2a590*/  LDL R20, [R1+0x11c] ;  /* 0x00011c0001147983 */ /* 0x000f220000100800 */
        /* <DEDUP_REMOVED lines=8> */
[----:B------:R-:W-:Y:S01]  /*2a620*/  ISETP.GE.U32.AND P1, PT, R11, 0x7f000001, PT ;  /* 0x7f0000010b00780c */ /* 0x000fe20003f26070 */
[----:B------:R-:W4:Y:S02]  /*2a630*/  LDL R19, [R1+0x118] ;  /* 0x0001180001137983 */ /* 0x000f240000100800 */
[----:B------:R-:W-:Y:S01]  /*2a640*/  ISETP.GE.U32.AND P0, PT, R10, 0x7f000001, PT ;  /* 0x7f0000010a00780c */ /* 0x000fe20003f06070 */
[----:B------:R-:W-:-:S04]  /*2a650*/  IMAD.WIDE.U32 R6, R141, R98, RZ ;  /* 0x000000628d067225 */ /* 0x000fc800078e00ff */
[----:B0-----:R-:W-:-:S05]  /*2a660*/  IMAD R9, R6, 0x7effffff, RZ ;  /* 0x7effffff06097824 */ /* 0x001fca00078e02ff */
[----:B------:R-:W-:-:S03]  /*2a670*/  @P1 IADD3 R11, PT, PT, R11, -0x7f000001, RZ ;  /* 0x80ffffff0b0b1810 */ /* 0x000fc60007ffe0ff */
[----:B------:R-:W-:Y:S01]  /*2a680*/  @P0 IADD3 R10, PT, PT, R10, -0x7f000001, RZ ;  /* 0x80ffffff0a0a0810 */ /* 0x000fe20007ffe0ff */
[----:B------:R-:W-:Y:S02]  /*2a690*/  IMAD.HI.U32 R31, R9, 0x7f000001, R6 ;  /* 0x7f000001091f7827 */ /* 0x000fe400078e0006 */
[----:B------:R-:W4:Y:S01]  /*2a6a0*/  LDL.64 R6, [R1+0x100] ;  /* 0x0001000001067983 */ /* 0x000f220000100a00 */
[----:B------:R-:W-:Y:S02]  /*2a6b0*/  IADD3 R10, PT, PT, R10, R11, RZ ;  /* 0x0000000b0a0a7210 */ /* 0x000fe40007ffe0ff */
[----:B------:R-:W-:-:S03]  /*2a6c0*/  ISETP.GE.U32.AND P1, PT, R31, 0x7f000001, PT ;  /* 0x7f0000011f00780c */ /* 0x000fc60003f26070 */
[----:B------:R-:W-:Y:S01]  /*2a6d0*/  ISETP.GE.U32.AND P0, PT, R10, 0x7f000001, PT ;  /* 0x7f0000010a00780c */ /* 0x000fe20003f06070 */
[----:B------:R-:W-:-:S04]  /*2a6e0*/  IMAD.WIDE.U32 R8, R140, R101, RZ ;  /* 0x000000658c087225 */ /* 0x000fc800078e00ff */
        /* <DEDUP_REMOVED lines=58> */
[----:B------:R-:W-:-:S03]  /*2aa90*/  @P1 IADD3 R33, PT, PT, R33, -0x7f000001, RZ ;  /* 0x80ffffff21211810 */ /* 0x000fc60007ffe0ff */
[----:B------:R-:W-:Y:S01]  /*2aaa0*/  @P0 IADD3 R30, PT, PT, R30, -0x7f000001, RZ ;  /* 0x80ffffff1e1e0810 */ /* 0x000fe20007ffe0ff */
[----:B------:R-:W-:-:S04]  /*2aab0*/  IMAD.HI.U32 R37, R31, 0x7f000001, R8 ;  /* 0x7f0000011f257827 */ /* 0x000fc800078e0008 */
[----:B------:R-:W-:Y:S01]  /*2aac0*/  IMAD R9, R10, 0x7effffff, RZ ;  /* 0x7effffff0a097824 */ /* 0x000fe200078e02ff */
[----:B------:R-:W-:Y:S01]  /*2aad0*/  IADD3 R30, PT, PT, R30, R33, RZ ;  /* 0x000000211e1e7210 */ /* 0x000fe20007ffe0ff */
[----:B------:R-:W-:Y:S02]  /*2aae0*/  ISETP.GE.U32.AND P2, PT, R37, 0x7f000001, PT ;  /* 0x7f0000012500780c */ /* 0x000fe40003f46070 */
[----:B------:R-:W-:Y:S02]  /*2aaf0*/  IMAD.HI.U32 R31, R9, 0x7f000001, R10 ;  /* 0x7f000001091f7827 */ /* 0x000fe400078e000a */
[----:B------:R-:W-:-:S03]  /*2ab00*/  ISETP.GE.U32.AND P1, PT, R30, 0x7f000001, PT ;  /* 0x7f0000011e00780c */ /* 0x000fc60003f26070 */
[----:B------:R-:W-:Y:S01]  /*2ab10*/  ISETP.GE.U32.AND P0, PT, R31, 0x7f000001, PT ;  /* 0x7f0000011f00780c */ /* 0x000fe20003f06070 */
[----:B------:R-:W-:-:S05]  /*2ab20*/  IMAD.WIDE.U32 R8, R132, R102, RZ ;  /* 0x0000006684087225 */ /* 0x000fca00078e00ff */
[----:B------:R-:W-:-:S04]  /*2ab30*/  @P2 IADD3 R37, PT, PT, R37, -0x7f000001, RZ ;  /* 0x80ffffff25252810 */ /* 0x000fc80007ffe0ff */
[----:B------:R-:W-:Y:S01]  /*2ab40*/  @P1 IADD3 R30, PT, PT, R30, -0x7f000001, RZ ;  /* 0x80ffffff1e1e1810 */ /* 0x000fe20007ffe0ff */
[----:B------:R-:W-:Y:S02]  /*2ab50*/  IMAD R11, R8, 0x7effffff, RZ ;  /* 0x7effffff080b7824 */ /* 0x000fe400078e02ff */
[----:B------:R-:W-:Y:S02]  /*2ab60*/  @P0 IADD3 R31, PT, PT, R31, -0x7f000001, RZ ;  /* 0x80ffffff1f1f0810 */ /* 0x000fe40007ffe0ff */
[----:B------:R-:W-:Y:S01]  /*2ab70*/  IADD3 R30, PT, PT, R30, R37, RZ ;  /* 0x000000251e1e7210 */ /* 0x000fe20007ffe0ff */
[----:B------:R-:W-:-:S04]  /*2ab80*/  IMAD.HI.U32 R45, R11, 0x7f000001, R8 ;  /* 0x7f0000010b2d7827 */ /* 0x000fc800078e0008 */
[----:B------:R-:W-:Y:S01]  /*2ab90*/  IMAD.WIDE.U32 R8, R0, R31, RZ ;  /* 0x0000001f00087225 */ /* 0x000fe200078e00ff */
[----:B------:R-:W-:-:S03]  /*2aba0*/  ISETP.GE.U32.AND P0, PT, R30, 0x7f000001, PT ;  /* 0x7f0000011e00780c */ /* 0x000fc60003f06070 */
[----:B------:R-:W-:Y:S01]  /*2abb0*/  IMAD R11, R8, 0x7effffff, RZ ;  /* 0x7effffff080b7824 */ /* 0x000fe200078e02ff */
[----:B------:R-:W-:-:S03]  /*2abc0*/  ISETP.GE.U32.AND P1, PT, R45, 0x7f000001, PT ;  /* 0x7f0000012d00780c */ /* 0x000fc60003f26070 */
[----:B------:R-:W-:-:S04]  /*2abd0*/  IMAD.HI.U32 R33, R11, 0x7f000001, R8 ;  /* 0x7f0000010b217827 */ /* 0x000fc800078e0008 */
[----:B------:R-:W-:Y:S02]  /*2abe0*/  IMAD.WIDE.U32 R94, R131, R94, RZ ;  /* 0x0000005e835e7225 */ /* 0x000fe400078e00ff */
[----:B------:R-:W-:Y:S01]  /*2abf0*/  @P0 IADD3 R30, PT, PT, R30, -0x7f000001, RZ ;  /* 0x80ffffff1e1e0810 */ /* 0x000fe20007ffe0ff */
[----:B------:R-:W-:-:S03]  /*2ac00*/  ISETP.GE.U32.AND P0, PT, R33, 0x7f000001, PT ;  /* 0x7f0000012100780c */ /* 0x000fc60003f06070 */
[----:B------:R-:W-:Y:S01]  /*2ac10*/  @P1 IADD3 R45, PT, PT, R45, -0x7f000001, RZ ;  /* 0x80ffffff2d2d1810 */ /* 0x000fe20007ffe0ff */
[----:B------:R-:W-:-:S04]  /*2ac20*/  IMAD R9, R94, 0x7effffff, RZ ;  /* 0x7effffff5e097824 */ /* 0x000fc800078e02ff */
[----:B------:R-:W-:Y:S01]  /*2ac30*/  IMAD.HI.U32 R95, R9, 0x7f000001, R94 ;  /* 0x7f000001095f7827 */ /* 0x000fe200078e005e */
[----:B------:R-:W-:-:S03]  /*2ac40*/  IADD3 R30, PT, PT, R30, R45, RZ ;  /* 0x0000002d1e1e7210 */ /* 0x000fc60007ffe0ff */
[----:B------:R-:W-:Y:S01]  /*2ac50*/  IMAD.WIDE.U32 R8, R129, R93, RZ ;  /* 0x0000005d81087225 */ /* 0x000fe200078e00ff */
[----:B------:R-:W-:Y:S01]  /*2ac60*/  ISETP.GE.U32.AND P2, PT, R95, 0x7f000001, PT ;  /* 0x7f0000015f00780c */ /* 0x000fe20003f46070 */
[----:B------:R-:W-:Y:S01]  /*2ac70*/  @P0 IADD3 R33, PT, PT, R33, -0x7f000001, RZ ;  /* 0x80ffffff21210810 */ /* 0x000fe20007ffe0ff */
[----:B------:R-:W-:Y:S01]  /*2ac80*/  ISETP.GE.U32.AND P1, PT, R30, 0x7f000001, PT ;  /* 0x7f0000011e00780c */ /* 0x000fe20003f26070 */
[----:B------:R-:W-:-:S03]  /*2ac90*/  IMAD R31, R8, 0x7effffff, RZ ;  /* 0x7effffff081f7824 */ /* 0x000fc600078e02ff */
[----:B--2---:R-:W-:-:S04]  /*2aca0*/  IMAD.WIDE.U32 R10, R22, R33, RZ ;  /* 0x00000021160a7225 */ /* 0x004fc800078e00ff */
[----:B------:R-:W-:-:S04]  /*2acb0*/  IMAD.HI.U32 R45, R31, 0x7f000001, R8 ;  /* 0x7f0000011f2d7827 */ /* 0x000fc800078e0008 */
[----:B------:R-:W-:-:S04]  /*2acc0*/  IMAD R9, R10, 0x7effffff, RZ ;  /* 0x7effffff0a097824 */ /* 0x000fc800078e02ff */
[----:B------:R-:W-:-:S04]  /*2acd0*/  IMAD.HI.U32 R22, R9, 0x7f000001, R10 ;  /* 0x7f00000109167827 */ /* 0x000fc800078e000a */
[-C--:B---3--:R-:W-:Y:S01]  /*2ace0*/  IMAD.WIDE.U32 R8, R24, R33.reuse, RZ ;  /* 0x0000002118087225 */ /* 0x088fe200078e00ff */
[----:B------:R-:W-:Y:S02]  /*2acf0*/  @P2 IADD3 R95, PT, PT, R95, -0x7f000001, RZ ;  /* 0x80ffffff5f5f2810 */ /* 0x000fe40007ffe0ff */
[----:B------:R-:W-:Y:S01]  /*2ad00*/  @P1 IADD3 R30, PT, PT, R30, -0x7f000001, RZ ;  /* 0x80ffffff1e1e1810 */ /* 0x000fe20007ffe0ff */
[----:B----4-:R-:W-:-:S04]  /*2ad10*/  IMAD.WIDE.U32 R10, R14, R33, RZ ;  /* 0x000000210e0a7225 */ /* 0x010fc800078e00ff */
[----:B------:R-:W-:-:S04]  /*2ad20*/  IMAD.WIDE.U32 R14, R15, R33, RZ ;  /* 0x000000210f0e7225 */ /* 0x000fc800078e00ff */
[----:B------:R-:W-:Y:S02]  /*2ad30*/  IMAD R31, R8, 0x7effffff, RZ ;  /* 0x7effffff081f7824 */ /* 0x000fe400078e02ff */
[----:B------:R-:W-:Y:S01]  /*2ad40*/  IMAD R33, R10, 0x7effffff, RZ ;  /* 0x7effffff0a217824 */ /* 0x000fe200078e02ff */
[----:B------:R-:W-:Y:S01]  /*2ad50*/  IADD3 R30, PT, PT, R30, R95, RZ ;  /* 0x0000005f1e1e7210 */ /* 0x000fe20007ffe0ff */
        /* <DEDUP_REMOVED lines=10> */
[----:B------:R-:W-:-:S04]  /*2ae00*/  IMAD.WIDE.U32 R92, R127, R92, RZ ;  /* 0x0000005c7f5c7225 */ /* 0x000fc800078e00ff */
[----:B------:R-:W-:-:S03]  /*2ae10*/  IMAD R9, R92, 0x7effffff, RZ ;  /* 0x7effffff5c097824 */ /* 0x000fc600078e02ff */
[----:B------:R-:W-:Y:S02]  /*2ae20*/  @P5 IADD3 R45, PT, PT, R45, -0x7f000001, RZ ;  /* 0x80ffffff2d2d5810 */ /* 0x000fe40007ffe0ff */
[----:B------:R-:W-:Y:S02]  /*2ae30*/  @P4 IADD3 R30, PT, PT, R30, -0x7f000001, RZ ;  /* 0x80ffffff1e1e4810 */ /* 0x000fe40007ffe0ff */
[----:B------:R-:W-:Y:S02]  /*2ae40*/  @P0 IADD3 R22, PT, PT, R22, -0x7f000001, RZ ;  /* 0x80ffffff16160810 */ /* 0x000fe40007ffe0ff */
[----:B------:R-:W-:Y:S02]  /*2ae50*/  @P1 IADD3 R31, PT, PT, R31, -0x7f000001, RZ ;  /* 0x80ffffff1f1f1810 */ /* 0x000fe40007ffe0ff */
[----:B------:R-:W-:Y:S02]  /*2ae60*/  @P2 IADD3 R32, PT, PT, R32, -0x7f000001, RZ ;  /* 0x80ffffff20202810 */ /* 0x000fe40007ffe0ff */
[----:B------:R-:W-:Y:S01]  /*2ae70*/  @P3 IADD3 R15, PT, PT, R15, -0x7f000001, RZ ;  /* 0x80ffffff0f0f3810 */ /* 0x000fe20007ffe0ff */
[----:B------:R-:W-:Y:S01]  /*2ae80*/  IMAD.HI.U32 R93, R9, 0x7f000001, R92 ;  /* 0x7f000001095d7827 */ /* 0x000fe200078e005c */
[----:B------:R-:W-:-:S02]  /*2ae90*/  IADD3 R10, PT, PT, R30, R45, RZ ;  /* 0x0000002d1e0a7210 */ /* 0x000fc40007ffe0ff */
[----:B------:R-:W-:Y:S02]  /*2aea0*/  IADD3 R22, PT, PT, R22, R21, RZ ;  /* 0x0000001516167210 */ /* 0x000fe40007ffe0ff */
        /* <DEDUP_REMOVED lines=11> */
[----:B------:R1:W-:Y:S01]  /*2af60*/  STL [R1+0x114], R24 ;  /* 0x0001141801007387 */ /* 0x0003e20000100800 */
[----:B------:R-:W-:-:S03]  /*2af70*/  IMAD R15, R8, 0x7effffff, RZ ;  /* 0x7effffff080f7824 */ /* 0x000fc600078e02ff */
[----:B------:R2:W-:Y:S01]  /*2af80*/  STL [R1+0x118], R30 ;  /* 0x0001181e01007387 */ /* 0x0005e20000100800 */
[----:B------:R-:W-:Y:S02]  /*2af90*/  @P5 IADD3 R93, PT, PT, R93, -0x7f000001, RZ ;  /* 0x80ffffff5d5d5810 */ /* 0x000fe40007ffe0ff */
[----:B------:R-:W-:Y:S01]  /*2afa0*/  @P4 IADD3 R10, PT, PT, R10, -0x7f000001, RZ ;  /* 0x80ffffff0a0a4810 */ /* 0x000fe20007ffe0ff */
[----:B------:R3:W-:Y:S01]  /*2afb0*/  STL [R1+0x11c], R20 ;  /* 0x00011c1401007387 */ /* 0x0007e20000100800 */
[----:B0-----:R-:W-:Y:S02]  /*2afc0*/  @P0 IADD3 R22, PT, PT, R22, -0x7f000001, RZ ;  /* 0x80ffffff16160810 */ /* 0x001fe40007ffe0ff */
[----:B-1----:R-:W-:Y:S01]  /*2afd0*/  @P1 IADD3 R24, PT, PT, R24, -0x7f000001, RZ ;  /* 0x80ffffff18181810 */ /* 0x002fe20007ffe0ff */
[----:B------:R-:W-:Y:S01]  /*2afe0*/  IMAD.HI.U32 R15, R15, 0x7f000001, R8 ;  /* 0x7f0000010f0f7827 */ /* 0x000fe200078e0008 */
[----:B--2---:R-:W-:Y:S02]  /*2aff0*/  @P2 IADD3 R30, PT, PT, R30, -0x7f000001, RZ ;  /* 0x80ffffff1e1e2810 */ /* 0x004fe40007ffe0ff */
[----:B------:R-:W-:Y:S01]  /*2b000*/  IADD3 R8, PT, PT, R10, R93, RZ ;  /* 0x0000005d0a087210 */ /* 0x000fe20007ffe0ff */
[----:B------:R-:W-:Y:S01]  /*2b010*/  STL [R1+0x110], R22 ;  /* 0x0001101601007387 */ /* 0x000fe20000100800 */
[----:B---3--:R-:W-:-:S03]  /*2b020*/  @P3 IADD3 R20, PT, PT, R20, -0x7f000001, RZ ;  /* 0x80ffffff14143810 */ /* 0x008fc60007ffe0ff */
[----:B------:R-:W-:Y:S04]  /*2b030*/  STL [R1+0x114], R24 ;  /* 0x0001141801007387 */ /* 0x000fe80000100800 */
[----:B------:R0:W-:Y:S01]  /*2b040*/  STL [R1+0x118], R30 ;  /* 0x0001181e01007387 */ /* 0x0001e20000100800 */
[----:B------:R-:W-:Y:S01]  /*2b050*/  ISETP.GE.U32.AND P1, PT, R15, 0x7f000001, PT ;  /* 0x7f0000010f00780c */ /* 0x000fe20003f26070 */
[----:B------:R-:W-:Y:S02]  /*2b060*/  ISETP.GE.U32.AND P0, PT, R8, 0x7f000001, PT ;  /* 0x7f0000010800780c */ /* 0x000fe40003f06070 */
[----:B------:R1:W-:Y:S04]  /*2b070*/  STL [R1+0x11c], R20 ;  /* 0x00011c1401007387 */ /* 0x0003e80000100800 */
[----:B------:R-:W2:Y:S04]  /*2b080*/  LD.E R11, desc[UR8][R6.64+0x8c0] ;  /* 0x0008c008060b7980 */ /* 0x000ea8000c101900 */
[----:B------:R-:W3:Y:S04]  /*2b090*/  LD.E R10, desc[UR8][R6.64+0x8c4] ;  /* 0x0008c408060a7980 */ /* 0x000ee8000c101900 */
[----:B------:R-:W4:Y:S04]  /*2b0a0*/  LD.E R14, desc[UR8][R6.64+0x8c8] ;  /* 0x0008c808060e7980 */ /* 0x000f28000c101900 */
[----:B------:R1:W2:Y:S01]  /*2b0b0*/  LD.E R18, desc[UR8][R6.64+0x8cc] ;  /* 0x0008cc0806127980 */ /* 0x0002a2000c101900 */
[----:B------:R-:W-:-:S03]  /*2b0c0*/  IMAD.WIDE.U32 R90, R123, R90, RZ ;  /* 0x0000005a7b5a7225 */ /* 0x000fc600078e00ff */
[----:B0-----:R-:W3:Y:S04]  /*2b0d0*/  LDL R30, [R1+0x110] ;  /* 0x00011000011e7983 */ /* 0x001ee80000100800 */
[----:B------:R-:W4:Y:S04]  /*2b0e0*/  LDL R21, [R1+0x118] ;  /* 0x0001180001157983 */ /* 0x000f280000100800 */
[----:B-1----:R-:W4:Y:S01]  /*2b0f0*/  LDL R20, [R1+0x114] ;  /* 0x0001140001147983 */ /* 0x002f220000100800 */
[----:B------:R-:W-:-:S03]  /*2b100*/  IMAD R9, R90, 0x7effffff, RZ ;  /* 0x7effffff5a097824 */ /* 0x000fc600078e02ff */
[----:B------:R-:W4:Y:S01]  /*2b110*/  LDL R22, [R1+0x11c] ;  /* 0x00011c0001167983 */ /* 0x000f220000100800 */
[----:B------:R-:W-:Y:S02]  /*2b120*/  @P1 IADD3 R15, PT, PT, R15, -0x7f000001, RZ ;  /* 0x80ffffff0f0f1810 */ /* 0x000fe40007ffe0ff */
        /* <DEDUP_REMOVED lines=9> */
[----:B------:R-:W-:-:S04]  /*2b1c0*/  IMAD.HI.U32 R15, R15, 0x7f000001, R6 ;  /* 0x7f0000010f0f7827 */ /* 0x000fc800078e0006 */
[----:B------:R-:W-:Y:S01]  /*2b1d0*/  IMAD.WIDE.U32 R88, R120, R88, RZ ;  /* 0x0000005878587225 */ /* 0x000fe200078e00ff */
[----:B------:R-:W4:Y:S01]  /*2b1e0*/  LDL.64 R6, [R1+0x100] ;  /* 0x0001000001067983 */ /* 0x000f220000100a00 */
[----:B------:R-:W-:Y:S01]  /*2b1f0*/  IADD3 R8, PT, PT, R8, R9, RZ ;  /* 0x0000000908087210 */ /* 0x000fe20007ffe0ff */
[----:B------:R-:W-:-:S04]  /*2b200*/  ISETP.GE.U32.AND P1, PT, R15, 0x7f000001, PT ;  /* 0x7f0000010f00780c */ /* 0x000fc80003f26070 */
[----:B------:R-:W-:Y:S01]  /*2b210*/  ISETP.GE.U32.AND P0, PT, R8, 0x7f000001, PT ;  /* 0x7f0000010800780c */ /* 0x000fe20003f06070 */
[----:B------:R-:W-:-:S08]  /*2b220*/  IMAD R9, R88, 0x7effffff, RZ ;  /* 0x7effffff58097824 */ /* 0x000fd000078e02ff */
[----:B------:R-:W-:-:S04]  /*2b230*/  @P1 IADD3 R15, PT, PT, R15, -0x7f000001, RZ ;  /* 0x80ffffff0f0f1810 */ /* 0x000fc80007ffe0ff */
        /* <DEDUP_REMOVED lines=40> */
[----:B------:R-:W-:-:S13]  /*2b4c0*/  ISETP.GE.U32.AND P0, PT, R24, 0x7f000001, PT ;  /* 0x7f0000011800780c */ /* 0x000fda0003f06070 */
[----:B------:R-:W-:-:S05]  /*2b4d0*/  @P0 IADD3 R24, PT, PT, R24, -0x7f000001, RZ ;  /* 0x80ffffff18180810 */ /* 0x000fca0007ffe0ff */
        /* <DEDUP_REMOVED lines=9> */
[----:B------:R-:W-:-:S12]  /*2b570*/  IADD3 R9, PT, PT, -R203, R8, RZ ;  /* 0x00000008cb097210 */ /* 0x000fd80007ffe1ff */
        /* <DEDUP_REMOVED lines=36> */
[----:B------:R2:W-:Y:S04]  /*2b7c0*/  STL [R1+0x118], R32 ;  /* 0x0001182001007387 */ /* 0x0005e80000100800 */
[----:B------:R3:W-:Y:S01]  /*2b7d0*/  STL [R1+0x11c], R22 ;  /* 0x00011c1601007387 */ /* 0x0007e20000100800 */
        /* <DEDUP_REMOVED lines=8> */
[----:B------:R-:W2:Y:S04]  /*2b860*/  LD.E R10, desc[UR8][R6.64+0x8d0] ;  /* 0x0008d008060a7980 */ /* 0x000ea8000c101900 */
[----:B------:R-:W3:Y:S04]  /*2b870*/  LD.E R14, desc[UR8][R6.64+0x8d4] ;  /* 0x0008d408060e7980 */ /* 0x000ee8000c101900 */
[----:B------:R-:W4:Y:S04]  /*2b880*/  LD.E R15, desc[UR8][R6.64+0x8d8] ;  /* 0x0008d808060f7980 */ /* 0x000f28000c101900 */
[----:B------:R-:W4:Y:S04]  /*2b890*/  LD.E R18, desc[UR8][R6.64+0x8dc] ;  /* 0x0008dc0806127980 */ /* 0x000f28000c101900 */
[----:B------:R-:W4:Y:S04]  /*2b8a0*/  LDL R20, [R1+0x110] ;  /* 0x0001100001147983 */ /* 0x000f280000100800 */
[----:B------:R-:W1:Y:S04]  /*2b8b0*/  LDL R31, [R1+0x114] ;  /* 0x00011400011f7983 */ /* 0x000e680000100800 */
[----:B------:R-:W4:Y:S04]  /*2b8c0*/  LDL R21, [R1+0x118] ;  /* 0x0001180001157983 */ /* 0x000f280000100800 */
[----:B------:R-:W4:Y:S04]  /*2b8d0*/  LDL R33, [R1+0x11c] ;  /* 0x00011c0001217983 */ /* 0x000f280000100800 */
[----:B------:R-:W4:Y:S01]  /*2b8e0*/  LDL.64 R6, [R1+0x100] ;  /* 0x0001000001067983 */ /* 0x000f220000100a00 */
        /* <DEDUP_REMOVED lines=34> */
[----:B-1----:R-:W-:-:S02]  /*2bb10*/  IADD3 R22, PT, PT, R10, R31, RZ ;  /* 0x0000001f0a167210 */ /* 0x002fc40007ffe0ff */
        /* <DEDUP_REMOVED lines=14> */
[----:B------:R0:W-:Y:S04]  /*2bc00*/  STL [R1+0x110], R8 ;  /* 0x0001100801007387 */ /* 0x0001e80000100800 */
[----:B------:R1:W-:Y:S04]  /*2bc10*/  STL [R1+0x114], R22 ;  /* 0x0001141601007387 */ /* 0x0003e80000100800 */
[----:B------:R2:W-:Y:S04]  /*2bc20*/  STL [R1+0x118], R30 ;  /* 0x0001181e01007387 */ /* 0x0005e80000100800 */
[----:B------:R-:W-:Y:S04]  /*2bc30*/  STL [R1+0x11c], R32 ;  /* 0x00011c2001007387 */ /* 0x000fe80000100800 */
[----:B------:R-:W3:Y:S04]  /*2bc40*/  LD.E R10, desc[UR8][R6.64+0x8e0] ;  /* 0x0008e008060a7980 */ /* 0x000ee8000c101900 */
[----:B------:R-:W4:Y:S04]  /*2bc50*/  LD.E R14, desc[UR8][R6.64+0x8e4] ;  /* 0x0008e408060e7980 */ /* 0x000f28000c101900 */
[----:B------:R-:W2:Y:S04]  /*2bc60*/  LD.E R15, desc[UR8][R6.64+0x8e8] ;  /* 0x0008e808060f7980 */ /* 0x000ea8000c101900 */
[----:B------:R-:W2:Y:S04]  /*2bc70*/  LD.E R18, desc[UR8][R6.64+0x8ec] ;  /* 0x0008ec0806127980 */ /* 0x000ea8000c101900 */
[----:B------:R-:W2:Y:S04]  /*2bc80*/  LDL R20, [R1+0x110] ;  /* 0x0001100001147983 */ /* 0x000ea80000100800 */
[----:B------:R-:W1:Y:S04]  /*2bc90*/  LDL R31, [R1+0x114] ;  /* 0x00011400011f7983 */ /* 0x000e680000100800 */
[----:B------:R-:W2:Y:S04]  /*2bca0*/  LDL R21, [R1+0x118] ;  /* 0x0001180001157983 */ /* 0x000ea80000100800 */
[----:B------:R-:W2:Y:S04]  /*2bcb0*/  LDL R33, [R1+0x11c] ;  /* 0x00011c0001217983 */ /* 0x000ea80000100800 */
[----:B------:R-:W2:Y:S01]  /*2bcc0*/  LDL.64 R6, [R1+0x100] ;  /* 0x0001000001067983 */ /* 0x000ea20000100a00 */
[----:B0-----:R-:W-:-:S04]  /*2bcd0*/  IMAD.WIDE.U32 R8, R203, R24, RZ ;  /* 0x00000018cb087225 */ /* 0x001fc800078e00ff */
        /* <DEDUP_REMOVED lines=11> */
[----:B--2---:R-:W-:-:S04]  /*2bd90*/  IMAD.WIDE.U32 R14, R15, R19, RZ ;  /* 0x000000130f0e7225 */ /* 0x004fc800078e00ff */
        /* <DEDUP_REMOVED lines=99> */
[----:B------:R-:W2:Y:S04]  /*2c3d0*/  LDL R30, [R1+0x114] ;  /* 0x00011400011e7983 */ /* 0x000ea80000100800 */
[----:B------:R-:W1:Y:S04]  /*2c3e0*/  LDL R21, [R1+0x118] ;  /* 0x0001180001157983 */ /* 0x000e680000100800 */
        /* <DEDUP_REMOVED lines=32> */
[----:B-1----:R-:W-:Y:S02]  /*2c5f0*/  IADD3 R22, PT, PT, R14, R21, RZ ;  /* 0x000000150e167210 */ /* 0x002fe40007ffe0ff */
        /* <DEDUP_REMOVED lines=14> */
[----:B------:R-:W-:Y:S04]  /*2c6e0*/  STL [R1+0x114], R30 ;  /* 0x0001141e01007387 */ /* 0x000fe80000100800 */
[----:B------:R1:W-:Y:S04]  /*2c6f0*/  STL [R1+0x118], R22 ;  /* 0x0001181601007387 */ /* 0x0003e80000100800 */
[----:B------:R2:W-:Y:S04]  /*2c700*/  STL [R1+0x11c], R24 ;  /* 0x00011c1801007387 */ /* 0x0005e80000100800 */
        /* <DEDUP_REMOVED lines=10> */
[----:B------:R-:W-:-:S12]  /*2c7b0*/  IADD3 R9, PT, PT, R224, -UR6, RZ ;  /* 0x80000006e0097c10 */ /* 0x000fd8000fffe0ff */
[----:B------:R-:W-:-:S05]  /*2c7c0*/  @!P0 IADD3 R9, PT, PT, R9, 0x7f000001, RZ ;  /* 0x7f00000109098810 */ /* 0x000fca0007ffe0ff */
[----:B0-----:R-:W-:-:S04]  /*2c7d0*/  IMAD.WIDE.U32 R8, R224, R9, RZ ;  /* 0x00000009e0087225 */ /* 0x001fc800078e00ff */
        /* <DEDUP_REMOVED lines=1012> */
[----:B------:R-:W-:Y:S04]  /*30720*/  STL [R1+0x11c], R24 ;  /* 0x00011c1801007387 */ /* 0x000fe80000100800 */
[----:B------:R-:W2:Y:S04]  /*30730*/  LD.E R10, desc[UR8][R6.64+0xa30] ;  /* 0x000a3008060a7980 */ /* 0x000ea8000c101900 */
[----:B------:R-:W3:Y:S04]  /*30740*/  LD.E R14, desc[UR8][R6.64+0xa34] ;  /* 0x000a3408060e7980 */ /* 0x000ee8000c101900 */
[----:B------:R-:W4:Y:S04]  /*30750*/  LD.E R15, desc[UR8][R6.64+0xa38] ;  /* 0x000a3808060f7980 */ /* 0x000f28000c101900 */
[----:B------:R-:W4:Y:S04]  /*30760*/  LD.E R18, desc[UR8][R6.64+0xa3c] ;  /* 0x000a3c0806127980 */ /* 0x000f28000c101900 */
[----:B------:R-:W4:Y:S04]  /*30770*/  LDL R20, [R1+0x110] ;  /* 0x0001100001147983 */ /* 0x000f280000100800 */
[----:B------:R-:W4:Y:S04]  /*30780*/  LDL R31, [R1+0x114] ;  /* 0x00011400011f7983 */ /* 0x000f280000100800 */
[----:B------:R-:W1:Y:S04]  /*30790*/  LDL R21, [R1+0x118] ;  /* 0x0001180001157983 */ /* 0x000e680000100800 */
[----:B------:R-:W4:Y:S04]  /*307a0*/  LDL R32, [R1+0x11c] ;  /* 0x00011c0001207983 */ /* 0x000f280000100800 */
[----:B------:R-:W4:Y:S01]  /*307b0*/  LDL.64 R6, [R1+0x100] ;  /* 0x0001000001067983 */ /* 0x000f220000100a00 */
        /* <DEDUP_REMOVED lines=49> */
[----:B------:R-:W1:Y:S01]  /*30ad0*/  LDL R14, [R1+0x110] ;  /* 0x00011000010e7983 */ /* 0x000e620000100800 */
[C---:B------:R-:W-:Y:S01]  /*30ae0*/  ISETP.GE.U32.AND P0, PT, R161.reuse, UR6, PT ;  /* 0x00000006a1007c0c */ /* 0x040fe2000bf06070 */
[----:B------:R-:W-:-:S02]  /*30af0*/  IADD3 R8, PT, PT, R161, -UR6, RZ ;  /* 0x80000006a1087c10 */ /* 0x000fc4000fffe0ff */
[----:B------:R-:W3:Y:S04]  /*30b00*/  LD.E R24, desc[UR8][R6.64+0xa4c] ;  /* 0x000a4c0806187980 */ /* 0x000ee8000c101900 */
[----:B0-----:R-:W4:Y:S06]  /*30b10*/  LD.E R20, desc[UR8][R6.64+0xa48] ;  /* 0x000a480806147980 */ /* 0x001f2c000c101900 */
[----:B------:R-:W-:-:S05]  /*30b20*/  @!P0 IADD3 R8, PT, PT, R8, 0x7f000001, RZ ;  /* 0x7f00000108088810 */ /* 0x000fca0007ffe0ff */
[----:B------:R-:W-:-:S04]  /*30b30*/  IMAD.WIDE.U32 R8, R161, R8, RZ ;  /* 0x00000008a1087225 */ /* 0x000fc800078e00ff */
[----:B------:R-:W-:-:S04]  /*30b40*/  IMAD R11, R8, 0x7effffff, RZ ;  /* 0x7effffff080b7824 */ /* 0x000fc800078e02ff */
[----:B------:R-:W-:-:S05]  /*30b50*/  IMAD.HI.U32 R15, R11, 0x7f000001, R8 ;  /* 0x7f0000010b0f7827 */ /* 0x000fca00078e0008 */
[----:B------:R-:W-:-:S13]  /*30b60*/  ISETP.GE.U32.AND P0, PT, R15, 0x7f000001, PT ;  /* 0x7f0000010f00780c */ /* 0x000fda0003f06070 */
[----:B------:R-:W-:-:S05]  /*30b70*/  @P0 IADD3 R15, PT, PT, R15, -0x7f000001, RZ ;  /* 0x80ffffff0f0f0810 */ /* 0x000fca0007ffe0ff */
[----:B--2---:R-:W-:Y:S02]  /*30b80*/  IMAD.WIDE.U32 R8, R10, R15, RZ ;  /* 0x0000000f0a087225 */ /* 0x004fe400078e00ff */
[----:B------:R-:W2:Y:S02]  /*30b90*/  LD.E R10, desc[UR8][R6.64+0xa44] ;  /* 0x000a4408060a7980 */ /* 0x000ea4000c101900 */
[----:B------:R-:W-:-:S04]  /*30ba0*/  IMAD R11, R8, 0x7effffff, RZ ;  /* 0x7effffff080b7824 */ /* 0x000fc800078e02ff */
[----:B------:R-:W-:-:S05]  /*30bb0*/  IMAD.HI.U32 R9, R11, 0x7f000001, R8 ;  /* 0x7f0000010b097827 */ /* 0x000fca00078e0008 */
[----:B------:R-:W-:-:S13]  /*30bc0*/  ISETP.GE.U32.AND P0, PT, R9, 0x7f000001, PT ;  /* 0x7f0000010900780c */ /* 0x000fda0003f06070 */
[----:B------:R-:W-:-:S04]  /*30bd0*/  @P0 IADD3 R9, PT, PT, R9, -0x7f000001, RZ ;  /* 0x80ffffff09090810 */ /* 0x000fc80007ffe0ff */
[----:B-1----:R-:W-:-:S05]  /*30be0*/  IADD3 R22, PT, PT, R9, R14, RZ ;  /* 0x0000000e09167210 */ /* 0x002fca0007ffe0ff */
[----:B------:R0:W-:Y:S04]  /*30bf0*/  STL [R1+0x110], R22 ;  /* 0x0001101601007387 */ /* 0x0001e80000100800 */
[----:B------:R-:W3:Y:S04]  /*30c00*/  LDL R33, [R1+0x114] ;  /* 0x0001140001217983 */ /* 0x000ee80000100800 */
[----:B------:R-:W3:Y:S04]  /*30c10*/  LDL R18, [R1+0x118] ;  /* 0x0001180001127983 */ /* 0x000ee80000100800 */
[----:B------:R-:W3:Y:S04]  /*30c20*/  LDL R37, [R1+0x11c] ;  /* 0x00011c0001257983 */ /* 0x000ee80000100800 */
[----:B------:R-:W3:Y:S01]  /*30c30*/  LDL.64 R6, [R1+0x100] ;  /* 0x0001000001067983 */ /* 0x000ee20000100a00 */
[----:B--2---:R-:W-:-:S04]  /*30c40*/  IMAD.WIDE.U32 R8, R10, R15, RZ ;  /* 0x0000000f0a087225 */ /* 0x004fc800078e00ff */
[----:B----4-:R-:W-:-:S04]  /*30c50*/  IMAD.WIDE.U32 R10, R20, R15, RZ ;  /* 0x0000000f140a7225 */ /* 0x010fc800078e00ff */
[----:B---3--:R-:W-:-:S04]  /*30c60*/  IMAD.WIDE.U32 R14, R24, R15, RZ ;  /* 0x0000000f180e7225 */ /* 0x008fc800078e00ff */
[----:B------:R-:W-:Y:S02]  /*30c70*/  IMAD R19, R8, 0x7effffff, RZ ;  /* 0x7effffff08137824 */ /* 0x000fe400078e02ff */
[----:B------:R-:W-:Y:S02]  /*30c80*/  IMAD R21, R10, 0x7effffff, RZ ;  /* 0x7effffff0a157824 */ /* 0x000fe400078e02ff */
[----:B------:R-:W-:Y:S02]  /*30c90*/  IMAD R31, R14, 0x7effffff, RZ ;  /* 0x7effffff0e1f7824 */ /* 0x000fe400078e02ff */
        /* <DEDUP_REMOVED lines=9> */
[----:B------:R-:W-:Y:S01]  /*30d30*/  ISETP.GE.U32.AND P0, PT, R22, 0x7f000001, PT ;  /* 0x7f0000011600780c */ /* 0x000fe20003f06070 */
[----:B------:R-:W-:Y:S02]  /*30d40*/  IADD3 R8, PT, PT, R8, R33, RZ ;  /* 0x0000002108087210 */ /* 0x000fe40007ffe0ff */
[----:B------:R-:W-:Y:S02]  /*30d50*/  IADD3 R24, PT, PT, R11, R18, RZ ;  /* 0x000000120b187210 */ /* 0x000fe40007ffe0ff */
[----:B------:R-:W-:Y:S01]  /*30d60*/  IADD3 R30, PT, PT, R14, R37, RZ ;  /* 0x000000250e1e7210 */ /* 0x000fe20007ffe0ff */
[----:B------:R-:W-:-:S02]  /*30d70*/  ISETP.GE.U32.AND P1, PT, R8, 0x7f000001, PT ;  /* 0x7f0000010800780c */ /* 0x000fc40003f26070 */
[----:B------:R-:W-:Y:S02]  /*30d80*/  ISETP.GE.U32.AND P2, PT, R24, 0x7f000001, PT ;  /* 0x7f0000011800780c */ /* 0x000fe40003f46070 */
[----:B------:R-:W-:-:S03]  /*30d90*/  ISETP.GE.U32.AND P3, PT, R30, 0x7f000001, PT ;  /* 0x7f0000011e00780c */ /* 0x000fc60003f66070 */
[----:B0-----:R-:W-:Y:S01]  /*30da0*/  @P0 IADD3 R22, PT, PT, R22, -0x7f000001, RZ ;  /* 0x80ffffff16160810 */ /* 0x001fe20007ffe0ff */
[----:B------:R0:W-:Y:S04]  /*30db0*/  STL [R1+0x114], R8 ;  /* 0x0001140801007387 */ /* 0x0001e80000100800 */
[----:B------:R1:W-:Y:S04]  /*30dc0*/  STL [R1+0x118], R24 ;  /* 0x0001181801007387 */ /* 0x0003e80000100800 */
[----:B------:R2:W-:Y:S04]  /*30dd0*/  STL [R1+0x11c], R30 ;  /* 0x00011c1e01007387 */ /* 0x0005e80000100800 */
[----:B------:R-:W-:Y:S01]  /*30de0*/  STL [R1+0x110], R22 ;  /* 0x0001101601007387 */ /* 0x000fe20000100800 */
[----:B0-----:R-:W-:-:S02]  /*30df0*/  @P1 IADD3 R8, PT, PT, R8, -0x7f000001, RZ ;  /* 0x80ffffff08081810 */ /* 0x001fc40007ffe0ff */
[----:B-1----:R-:W-:Y:S02]  /*30e00*/  @P2 IADD3 R24, PT, PT, R24, -0x7f000001, RZ ;  /* 0x80ffffff18182810 */ /* 0x002fe40007ffe0ff */
[----:B--2---:R-:W-:Y:S01]  /*30e10*/  @P3 IADD3 R30, PT, PT, R30, -0x7f000001, RZ ;  /* 0x80ffffff1e1e3810 */ /* 0x004fe20007ffe0ff */
[----:B------:R0:W-:Y:S04]  /*30e20*/  STL [R1+0x114], R8 ;  /* 0x0001140801007387 */ /* 0x0001e80000100800 */
        /* <DEDUP_REMOVED lines=467> */
[----:B------:R-:W-:-:S05]  /*32b60*/  IADD3 R9, PT, PT, R227, R225, RZ ;  /* 0x000000e1e3097210 */ /* 0x000fca0007ffe0ff */
[----:B------:R-:W-:Y:S01]  /*32b70*/  ISETP.GE.U32.AND P0, PT, R9, 0x7f000001, PT ;  /* 0x7f0000010900780c */ /* 0x000fe20003f06070 */
[----:B------:R-:W-:-:S12]  /*32b80*/  ISETP.GE.U32.AND P1, PT, R146, UR6, PT ;  /* 0x0000000692007c0c */ /* 0x000fd8000bf26070 */
[----:B------:R-:W-:-:S04]  /*32b90*/  @P0 IADD3 R9, PT, PT, R9, -0x7f000001, RZ ;  /* 0x80ffffff09090810 */ /* 0x000fc80007ffe0ff */
[----:B------:R-:W-:Y:S02]  /*32ba0*/  IADD3 R11, PT, PT, R224, R9, RZ ;  /* 0x00000009e00b7210 */ /* 0x000fe40007ffe0ff */
[----:B------:R-:W-:-:S04]  /*32bb0*/  IADD3 R9, PT, PT, R146, -UR6, RZ ;  /* 0x8000000692097c10 */ /* 0x000fc8000fffe0ff */
[----:B------:R-:W-:-:S05]  /*32bc0*/  @!P1 IADD3 R9, PT, PT, R9, 0x7f000001, RZ ;  /* 0x7f00000109099810 */ /* 0x000fca0007ffe0ff */
[----:B0-----:R-:W-:-:S04]  /*32bd0*/  IMAD.WIDE.U32 R8, R146, R9, RZ ;  /* 0x0000000992087225 */ /* 0x001fc800078e00ff */
[----:B------:R-:W-:-:S04]  /*32be0*/  IMAD R15, R8, 0x7effffff, RZ ;  /* 0x7effffff080f7824 */ /* 0x000fc800078e02ff */
[----:B------:R-:W-:Y:S01]  /*32bf0*/  IMAD.HI.U32 R37, R15, 0x7f000001, R8 ;  /* 0x7f0000010f257827 */ /* 0x000fe200078e0008 */
[----:B------:R-:W-:-:S04]  /*32c00*/  ISETP.GE.U32.AND P0, PT, R11, 0x7f000001, PT ;  /* 0x7f0000010b00780c */ /* 0x000fc80003f06070 */
[----:B------:R-:W-:-:S09]  /*32c10*/  ISETP.GE.U32.AND P1, PT, R37, 0x7f000001, PT ;  /* 0x7f0000012500780c */ /* 0x000fd20003f26070 */
[----:B------:R-:W-:-:S04]  /*32c20*/  @P0 IADD3 R11, PT, PT, R11, -0x7f000001, RZ ;  /* 0x80ffffff0b0b0810 */ /* 0x000fc80007ffe0ff */
[----:B------:R-:W-:Y:S02]  /*32c30*/  @P1 IADD3 R37, PT, PT, R37, -0x7f000001, RZ ;  /* 0x80ffffff25251810 */ /* 0x000fe40007ffe0ff */
[----:B------:R-:W-:-:S05]  /*32c40*/  IADD3 R33, PT, PT, R218, R11, RZ ;  /* 0x0000000bda217210 */ /* 0x000fca0007ffe0ff */
[----:B------:R-:W-:-:S13]  /*32c50*/  ISETP.GE.U32.AND P0, PT, R33, 0x7f000001, PT ;  /* 0x7f0000012100780c */ /* 0x000fda0003f06070 */
[----:B------:R-:W-:Y:S01]  /*32c60*/  @P0 IADD3 R33, PT, PT, R33, -0x7f000001, RZ ;  /* 0x80ffffff21210810 */ /* 0x000fe20007ffe0ff */
        /* <DEDUP_REMOVED lines=15> */
[----:B------:R-:W-:Y:S01]  /*32d60*/  ISETP.GE.U32.AND P4, PT, R19, 0x7f000001, PT ;  /* 0x7f0000011300780c */ /* 0x000fe20003f86070 */
[----:B------:R-:W-:-:S05]  /*32d70*/  IADD3 R8, PT, PT, R214, R33, RZ ;  /* 0x00000021d6087210 */ /* 0x000fca0007ffe0ff */
[----:B------:R-:W-:-:S03]  /*32d80*/  ISETP.GE.U32.AND P0, PT, R8, 0x7f000001, PT ;  /* 0x7f0000010800780c */ /* 0x000fc60003f06070 */
        /* <DEDUP_REMOVED lines=12> */
[----:B------:R-:W-:Y:S01]  /*32e50*/  @P0 IADD3 R8, PT, PT, R8, -0x7f000001, RZ ;  /* 0x80ffffff08080810 */ /* 0x000fe20007ffe0ff */
[----:B------:R0:W-:Y:S04]  /*32e60*/  STL [R1+0x110], R20 ;  /* 0x0001101401007387 */ /* 0x0001e80000100800 */
[----:B------:R1:W-:Y:S01]  /*32e70*/  STL [R1+0x114], R22 ;  /* 0x0001141601007387 */ /* 0x0003e20000100800 */
[----:B------:R-:W-:-:S03]  /*32e80*/  IADD3 R8, PT, PT, R213, R8, RZ ;  /* 0x00000008d5087210 */ /* 0x000fc60007ffe0ff */
[----:B------:R2:W-:Y:S04]  /*32e90*/  STL [R1+0x118], R24 ;  /* 0x0001181801007387 */ /* 0x0005e80000100800 */
[----:B------:R3:W-:Y:S01]  /*32ea0*/  STL [R1+0x11c], R32 ;  /* 0x00011c2001007387 */ /* 0x0007e20000100800 */
[----:B0-----:R-:W-:Y:S02]  /*32eb0*/  @P1 IADD3 R20, PT, PT, R20, -0x7f000001, RZ ;  /* 0x80ffffff14141810 */ /* 0x001fe40007ffe0ff */
[----:B-1----:R-:W-:Y:S01]  /*32ec0*/  @P2 IADD3 R22, PT, PT, R22, -0x7f000001, RZ ;  /* 0x80ffffff16162810 */ /* 0x002fe20007ffe0ff */
[----:B------:R-:W-:Y:S01]  /*32ed0*/  ISETP.GE.U32.AND P0, PT, R8, 0x7f000001, PT ;  /* 0x7f0000010800780c */ /* 0x000fe20003f06070 */
[----:B--2---:R-:W-:Y:S02]  /*32ee0*/  @P3 IADD3 R24, PT, PT, R24, -0x7f000001, RZ ;  /* 0x80ffffff18183810 */ /* 0x004fe40007ffe0ff */
[----:B---3--:R-:W-:Y:S01]  /*32ef0*/  @P4 IADD3 R32, PT, PT, R32, -0x7f000001, RZ ;  /* 0x80ffffff20204810 */ /* 0x008fe20007ffe0ff */
[----:B------:R-:W-:Y:S04]  /*32f00*/  STL [R1+0x110], R20 ;  /* 0x0001101401007387 */ /* 0x000fe80000100800 */
[----:B------:R0:W-:Y:S04]  /*32f10*/  STL [R1+0x114], R22 ;  /* 0x0001141601007387 */ /* 0x0001e80000100800 */
[----:B------:R1:W-:Y:S04]  /*32f20*/  STL [R1+0x118], R24 ;  /* 0x0001181801007387 */ /* 0x0003e80000100800 */
[----:B------:R2:W-:Y:S04]  /*32f30*/  STL [R1+0x11c], R32 ;  /* 0x00011c2001007387 */ /* 0x0005e80000100800 */
[----:B------:R-:W3:Y:S04]  /*32f40*/  LD.E R10, desc[UR8][R6.64+0xae0] ;  /* 0x000ae008060a7980 */ /* 0x000ee8000c101900 */
[----:B------:R-:W4:Y:S04]  /*32f50*/  LD.E R11, desc[UR8][R6.64+0xae4] ;  /* 0x000ae408060b7980 */ /* 0x000f28000c101900 */
[----:B------:R-:W2:Y:S04]  /*32f60*/  LD.E R14, desc[UR8][R6.64+0xae8] ;  /* 0x000ae808060e7980 */ /* 0x000ea8000c101900 */
[----:B------:R-:W2:Y:S01]  /*32f70*/  LD.E R18, desc[UR8][R6.64+0xaec] ;  /* 0x000aec0806127980 */ /* 0x000ea2000c101900 */
[----:B------:R-:W-:-:S03]  /*32f80*/  @P0 IADD3 R8, PT, PT, R8, -0x7f000001, RZ ;  /* 0x80ffffff08080810 */ /* 0x000fc60007ffe0ff */
[----:B------:R-:W2:Y:S04]  /*32f90*/  LDL R21, [R1+0x110] ;  /* 0x0001100001157983 */ /* 0x000ea80000100800 */
[----:B------:R-:W2:Y:S04]  /*32fa0*/  LDL R30, [R1+0x114] ;  /* 0x00011400011e7983 */ /* 0x000ea80000100800 */
[----:B0-----:R-:W2:Y:S04]  /*32fb0*/  LDL R22, [R1+0x118] ;  /* 0x0001180001167983 */ /* 0x001ea80000100800 */
[----:B------:R-:W2:Y:S01]  /*32fc0*/  LDL R20, [R1+0x11c] ;  /* 0x00011c0001147983 */ /* 0x000ea20000100800 */
[----:B------:R-:W-:-:S03]  /*32fd0*/  IADD3 R9, PT, PT, R35, R8, RZ ;  /* 0x0000000823097210 */ /* 0x000fc60007ffe0ff */
[----:B------:R-:W2:Y:S02]  /*32fe0*/  LDL.64 R6, [R1+0x100] ;  /* 0x0001000001067983 */ /* 0x000ea40000100a00 */
        /* <DEDUP_REMOVED lines=31> */
[C---:B------:R-:W-:Y:S01]  /*331e0*/  ISETP.GE.U32.AND P1, PT, R170.reuse, UR6, PT ;  /* 0x00000006aa007c0c */ /* 0x040fe2000bf26070 */
[----:B------:R-:W-:-:S11]  /*331f0*/  IADD3 R31, PT, PT, R170, -UR6, RZ ;  /* 0x80000006aa1f7c10 */ /* 0x000fd6000fffe0ff */
[----:B------:R-:W-:Y:S02]  /*33200*/  @P0 IADD3 R8, PT, PT, R8, -0x7f000001, RZ ;  /* 0x80ffffff08080810 */ /* 0x000fe40007ffe0ff */
[----:B------:R-:W-:Y:S02]  /*33210*/  @!P1 IADD3 R31, PT, PT, R31, 0x7f000001, RZ ;  /* 0x7f0000011f1f9810 */ /* 0x000fe40007ffe0ff */
[----:B------:R-:W-:-:S03]  /*33220*/  IADD3 R15, PT, PT, R157, R8, RZ ;  /* 0x000000089d0f7210 */ /* 0x000fc60007ffe0ff */
[----:B------:R-:W-:Y:S02]  /*33230*/  IMAD.WIDE.U32 R8, R170, R31, RZ ;  /* 0x0000001faa087225 */ /* 0x000fe400078e00ff */
[----:B------:R-:W-:Y:S02]  /*33240*/  ISETP.GE.U32.AND P0, PT, R15, 0x7f000001, PT ;  /* 0x7f0000010f00780c */ /* 0x000fe40003f06070 */
[----:B------:R-:W-:-:S04]  /*33250*/  IMAD R19, R8, 0x7effffff, RZ ;  /* 0x7effffff08137824 */ /* 0x000fc800078e02ff */
[----:B------:R-:W-:-:S05]  /*33260*/  IMAD.HI.U32 R19, R19, 0x7f000001, R8 ;  /* 0x7f00000113137827 */ /* 0x000fca00078e0008 */
[----:B------:R-:W-:Y:S02]  /*33270*/  ISETP.GE.U32.AND P1, PT, R19, 0x7f000001, PT ;  /* 0x7f0000011300780c */ /* 0x000fe40003f26070 */
[----:B------:R-:W-:-:S04]  /*33280*/  @P0 IADD3 R15, PT, PT, R15, -0x7f000001, RZ ;  /* 0x80ffffff0f0f0810 */ /* 0x000fc80007ffe0ff */
[----:B-1----:R-:W-:-:S05]  /*33290*/  IADD3 R24, PT, PT, R158, R15, RZ ;  /* 0x0000000f9e187210 */ /* 0x002fca0007ffe0ff */
[----:B------:R-:W-:Y:S02]  /*332a0*/  ISETP.GE.U32.AND P0, PT, R24, 0x7f000001, PT ;  /* 0x7f0000011800780c */ /* 0x000fe40003f06070 */
[----:B------:R-:W-:-:S05]  /*332b0*/  @P1 IADD3 R19, PT, PT, R19, -0x7f000001, RZ ;  /* 0x80ffffff13131810 */ /* 0x000fca0007ffe0ff */
[----:B---3--:R-:W-:-:S04]  /*332c0*/  IMAD.WIDE.U32 R8, R10, R19, RZ ;  /* 0x000000130a087225 */ /* 0x008fc800078e00ff */
[----:B----4-:R-:W-:-:S04]  /*332d0*/  IMAD.WIDE.U32 R10, R11, R19, RZ ;  /* 0x000000130b0a7225 */ /* 0x010fc800078e00ff */
[----:B--2---:R-:W-:-:S04]  /*332e0*/  IMAD.WIDE.U32 R14, R14, R19, RZ ;  /* 0x000000130e0e7225 */ /* 0x004fc800078e00ff */
[----:B------:R-:W-:-:S04]  /*332f0*/  IMAD.WIDE.U32 R18, R18, R19, RZ ;  /* 0x0000001312127225 */ /* 0x000fc800078e00ff */
[----:B------:R-:W-:Y:S01]  /*33300*/  IMAD R33, R8, 0x7effffff, RZ ;  /* 0x7effffff08217824 */ /* 0x000fe200078e02ff */
[----:B------:R-:W-:Y:S01]  /*33310*/  @P0 IADD3 R24, PT, PT, R24, -0x7f000001, RZ ;  /* 0x80ffffff18180810 */ /* 0x000fe20007ffe0ff */
[----:B------:R-:W-:Y:S02]  /*33320*/  IMAD R37, R10, 0x7effffff, RZ ;  /* 0x7effffff0a257824 */ /* 0x000fe400078e02ff */
[----:B------:R-:W-:Y:S02]  /*33330*/  IMAD R45, R14, 0x7effffff, RZ ;  /* 0x7effffff0e2d7824 */ /* 0x000fe400078e02ff */
[----:B------:R-:W-:Y:S02]  /*33340*/  IMAD R47, R18, 0x7effffff, RZ ;  /* 0x7effffff122f7824 */ /* 0x000fe400078e02ff */
[----:B------:R-:W-:-:S04]  /*33350*/  IMAD.HI.U32 R8, R33, 0x7f000001, R8 ;  /* 0x7f00000121087827 */ /* 0x000fc800078e0008 */
[----:B------:R-:W-:-:S04]  /*33360*/  IMAD.HI.U32 R11, R37, 0x7f000001, R10 ;  /* 0x7f000001250b7827 */ /* 0x000fc800078e000a */
[----:B------:R-:W-:Y:S01]  /*33370*/  IMAD.HI.U32 R15, R45, 0x7f000001, R14 ;  /* 0x7f0000012d0f7827 */ /* 0x000fe200078e000e */
[----:B------:R-:W-:-:S03]  /*33380*/  IADD3 R9, PT, PT, R159, R24, RZ ;  /* 0x000000189f097210 */ /* 0x000fc60007ffe0ff */
[----:B------:R-:W-:Y:S01]  /*33390*/  IMAD.HI.U32 R19, R47, 0x7f000001, R18 ;  /* 0x7f0000012f137827 */ /* 0x000fe200078e0012 */
[----:B------:R-:W-:Y:S01]  /*333a0*/  ISETP.GE.U32.AND P1, PT, R8, 0x7f000001, PT ;  /* 0x7f0000010800780c */ /* 0x000fe20003f26070 */
[----:B------:R-:W-:Y:S01]  /*333b0*/  ISETP.GE.U32.AND P2, PT, R11, 0x7f000001, PT ;  /* 0x7f0000010b00780c */ /* 0x000fe20003f46070 */
[----:B------:R-:W-:Y:S01]  /*333c0*/  ISETP.GE.U32.AND P3, PT, R15, 0x7f000001, PT ;  /* 0x7f0000010f00780c */ /* 0x000fe20003f66070 */
[----:B------:R-:W-:Y:S01]  /*333d0*/  ISETP.GE.U32.AND P0, PT, R9, 0x7f000001, PT ;  /* 0x7f0000010900780c */ /* 0x000fe20003f06070 */
[----:B------:R-:W-:-:S09]  /*333e0*/  ISETP.GE.U32.AND P4, PT, R19, 0x7f000001, PT ;  /* 0x7f0000011300780c */ /* 0x000fd20003f86070 */
[----:B------:R-:W-:Y:S02]  /*333f0*/  @P1 IADD3 R8, PT, PT, R8, -0x7f000001, RZ ;  /* 0x80ffffff08081810 */ /* 0x000fe40007ffe0ff */
[----:B------:R-:W-:Y:S02]  /*33400*/  @P2 IADD3 R11, PT, PT, R11, -0x7f000001, RZ ;  /* 0x80ffffff0b0b2810 */ /* 0x000fe40007ffe0ff */
[----:B------:R-:W-:Y:S02]  /*33410*/  @P3 IADD3 R15, PT, PT, R15, -0x7f000001, RZ ;  /* 0x80ffffff0f0f3810 */ /* 0x000fe40007ffe0ff */
[----:B------:R-:W-:Y:S02]  /*33420*/  @P0 IADD3 R9, PT, PT, R9, -0x7f000001, RZ ;  /* 0x80ffffff09090810 */ /* 0x000fe40007ffe0ff */
[----:B------:R-:W-:Y:S02]  /*33430*/  @P4 IADD3 R19, PT, PT, R19, -0x7f000001, RZ ;  /* 0x80ffffff13134810 */ /* 0x000fe40007ffe0ff */
        /* <DEDUP_REMOVED lines=17> */
[----:B------:R-:W-:Y:S02]  /*33550*/  @P0 IADD3 R8, PT, PT, R8, -0x7f000001, RZ ;  /* 0x80ffffff08080810 */ /* 0x000fe40007ffe0ff */
[----:B---3--:R-:W-:Y:S01]  /*33560*/  @P4 IADD3 R32, PT, PT, R32, -0x7f000001, RZ ;  /* 0x80ffffff20204810 */ /* 0x008fe20007ffe0ff */
[----:B------:R-:W-:Y:S04]  /*33570*/  STL [R1+0x110], R24 ;  /* 0x0001101801007387 */ /* 0x000fe80000100800 */
[----:B------:R-:W-:Y:S04]  /*33580*/  STL [R1+0x114], R30 ;  /* 0x0001141e01007387 */ /* 0x000fe80000100800 */
[----:B------:R0:W-:Y:S01]  /*33590*/  STL [R1+0x118], R22 ;  /* 0x0001181601007387 */ /* 0x0001e20000100800 */
[----:B------:R-:W-:-:S03]  /*335a0*/  IADD3 R9, PT, PT, R161, R8, RZ ;  /* 0x00000008a1097210 */ /* 0x000fc60007ffe0ff */
[----:B------:R-:W-:Y:S04]  /*335b0*/  STL [R1+0x11c], R32 ;  /* 0x00011c2001007387 */ /* 0x000fe80000100800 */
[----:B------:R-:W2:Y:S04]  /*335c0*/  LD.E R10, desc[UR8][R6.64+0xaf0] ;  /* 0x000af008060a7980 */ /* 0x000ea8000c101900 */
[----:B------:R-:W3:Y:S04]  /*335d0*/  LD.E R11, desc[UR8][R6.64+0xaf4] ;  /* 0x000af408060b7980 */ /* 0x000ee8000c101900 */
[----:B------:R-:W4:Y:S04]  /*335e0*/  LD.E R14, desc[UR8][R6.64+0xaf8] ;  /* 0x000af808060e7980 */ /* 0x000f28000c101900 */
[----:B------:R-:W4:Y:S01]  /*335f0*/  LD.E R18, desc[UR8][R6.64+0xafc] ;  /* 0x000afc0806127980 */ /* 0x000f22000c101900 */
[----:B------:R-:W-:-:S03]  /*33600*/  ISETP.GE.U32.AND P0, PT, R9, 0x7f000001, PT ;  /* 0x7f0000010900780c */ /* 0x000fc60003f06070 */
[----:B------:R-:W4:Y:S04]  /*33610*/  LDL R20, [R1+0x110] ;  /* 0x0001100001147983 */ /* 0x000f280000100800 */
[----:B0-----:R-:W4:Y:S04]  /*33620*/  LDL R22, [R1+0x114] ;  /* 0x0001140001167983 */ /* 0x001f280000100800 */
[----:B------:R-:W4:Y:S04]  /*33630*/  LDL R21, [R1+0x118] ;  /* 0x0001180001157983 */ /* 0x000f280000100800 */
[----:B------:R-:W4:Y:S04]  /*33640*/  LDL R30, [R1+0x11c] ;  /* 0x00011c00011e7983 */ /* 0x000f280000100800 */
[----:B------:R-:W4:Y:S01]  /*33650*/  LDL.64 R6, [R1+0x100] ;  /* 0x0001000001067983 */ /* 0x000f220000100a00 */
        /* <DEDUP_REMOVED lines=85> */
[----:B------:R-:W4:Y:S04]  /*33bb0*/  LDL R21, [R1+0x118] ;  /* 0x0001180001157983 */ /* 0x000f280000100800 */
[----:B------:R-:W1:Y:S04]  /*33bc0*/  LDL R33, [R1+0x11c] ;  /* 0x00011c0001217983 */ /* 0x000e680000100800 */
[----:B------:R-:W4:Y:S01]  /*33bd0*/  LDL.64 R6, [R1+0x100] ;  /* 0x0001000001067983 */ /* 0x000f220000100a00 */
[----:B------:R-:W-:Y:S01]  /*33be0*/  ISETP.GE.U32.AND P0, PT, R117, R201, PT ;  /* 0x000000c97500720c */ /* 0x000fe20003f06070 */
[----:B0-----:R-:W-:-:S12]  /*33bf0*/  IADD3 R8, PT, PT, -R201, R117, RZ ;  /* 0x00000075c9087210 */ /* 0x001fd80007ffe1ff */
        /* <DEDUP_REMOVED lines=34> */
[----:B-1----:R-:W-:Y:S01]  /*33e20*/  IADD3 R24, PT, PT, R18, R33, RZ ;  /* 0x0000002112187210 */ /* 0x002fe20007ffe0ff */
        /* <DEDUP_REMOVED lines=23> */
[----:B------:R-:W4:Y:S04]  /*33fa0*/  LDL R31, [R1+0x11c] ;  /* 0x00011c00011f7983 */ /* 0x000f280000100800 */
[----:B------:R-:W4:Y:S01]  /*33fb0*/  LDL.64 R6, [R1+0x100] ;  /* 0x0001000001067983 */ /* 0x000f220000100a00 */
[----:B0-----:R-:W-:-:S05]  /*33fc0*/  IADD3 R20, PT, PT, R146, R170, RZ ;  /* 0x000000aa92147210 */ /* 0x001fca0007ffe0ff */
[----:B------:R-:W-:Y:S01]  /*33fd0*/  ISETP.GE.U32.AND P0, PT, R20, 0x7f000001, PT ;  /* 0x7f0000011400780c */ /* 0x000fe20003f06070 */
[----:B------:R-:W-:-:S12]  /*33fe0*/  ISETP.GE.U32.AND P1, PT, R109, R147, PT ;  /* 0x000000936d00720c */ /* 0x000fd80003f26070 */
[----:B------:R-:W-:-:S05]  /*33ff0*/  @P0 IADD3 R20, PT, PT, R20, -0x7f000001, RZ ;  /* 0x80ffffff14140810 */ /* 0x000fca0007ffe0ff */
[C---:B------:R-:W-:Y:S01]  /*34000*/  ISETP.GE.U32.AND P0, PT, R20.reuse, UR6, PT ;  /* 0x0000000614007c0c */ /* 0x040fe2000bf06070 */
[----:B------:R-:W-:Y:S02]  /*34010*/  IADD3 R9, PT, PT, -R147, R109, RZ ;  /* 0x0000006d93097210 */ /* 0x000fe40007ffe1ff */
[----:B-1----:R-:W-:Y:S02]  /*34020*/  IADD3 R8, PT, PT, R20, -UR6, RZ ;  /* 0x8000000614087c10 */ /* 0x002fe4000fffe0ff */
[----:B------:R-:W-:-:S08]  /*34030*/  @!P1 IADD3 R9, PT, PT, R9, 0x7f000001, RZ ;  /* 0x7f00000109099810 */ /* 0x000fd00007ffe0ff */
        /* <DEDUP_REMOVED lines=60> */
[----:B------:R-:W-:-:S05]  /*34400*/  IADD3 R21, PT, PT, R169, R20, RZ ;  /* 0x00000014a9157210 */ /* 0x000fca0007ffe0ff */
[----:B------:R-:W-:Y:S01]  /*34410*/  ISETP.GE.U32.AND P0, PT, R21, 0x7f000001, PT ;  /* 0x7f0000011500780c */ /* 0x000fe20003f06070 */
[----:B------:R-:W-:-:S12]  /*34420*/  ISETP.GE.U32.AND P1, PT, R118, R200, PT ;  /* 0x000000c87600720c */ /* 0x000fd80003f26070 */
[----:B------:R-:W-:-:S05]  /*34430*/  @P0 IADD3 R21, PT, PT, R21, -0x7f000001, RZ ;  /* 0x80ffffff15150810 */ /* 0x000fca0007ffe0ff */
[C---:B------:R-:W-:Y:S01]  /*34440*/  ISETP.GE.U32.AND P0, PT, R21.reuse, UR6, PT ;  /* 0x0000000615007c0c */ /* 0x040fe2000bf06070 */
[----:B------:R-:W-:Y:S02]  /*34450*/  IADD3 R9, PT, PT, -R200, R118, RZ ;  /* 0x00000076c8097210 */ /* 0x000fe40007ffe1ff */
[----:B0-----:R-:W-:Y:S02]  /*34460*/  IADD3 R8, PT, PT, R21, -UR6, RZ ;  /* 0x8000000615087c10 */ /* 0x001fe4000fffe0ff */
        /* <DEDUP_REMOVED lines=61> */
[----:B0-----:R-:W-:-:S05]  /*34840*/  IADD3 R20, PT, PT, R168, R21, RZ ;  /* 0x00000015a8147210 */ /* 0x001fca0007ffe0ff */
[----:B------:R-:W-:Y:S01]  /*34850*/  ISETP.GE.U32.AND P0, PT, R20, 0x7f000001, PT ;  /* 0x7f0000011400780c */ /* 0x000fe20003f06070 */
[----:B------:R-:W-:-:S12]  /*34860*/  ISETP.GE.U32.AND P1, PT, R119, R199, PT ;  /* 0x000000c77700720c */ /* 0x000fd80003f26070 */
[----:B------:R-:W-:-:S05]  /*34870*/  @P0 IADD3 R20, PT, PT, R20, -0x7f000001, RZ ;  /* 0x80ffffff14140810 */ /* 0x000fca0007ffe0ff */
[C---:B------:R-:W-:Y:S01]  /*34880*/  ISETP.GE.U32.AND P0, PT, R20.reuse, UR6, PT ;  /* 0x0000000614007c0c */ /* 0x040fe2000bf06070 */
[----:B------:R-:W-:Y:S02]  /*34890*/  IADD3 R9, PT, PT, -R199, R119, RZ ;  /* 0x00000077c7097210 */ /* 0x000fe40007ffe1ff */
[----:B------:R-:W-:Y:S02]  /*348a0*/  IADD3 R8, PT, PT, R20, -UR6, RZ ;  /* 0x8000000614087c10 */ /* 0x000fe4000fffe0ff */
        /* <DEDUP_REMOVED lines=934> */
[----:B------:R-:W-:Y:S04]  /*38310*/  STL [R1+0x118], R24 ;  /* 0x0001181801007387 */ /* 0x000fe80000100800 */
[----:B------:R2:W-:Y:S04]  /*38320*/  STL [R1+0x11c], R32 ;  /* 0x00011c2001007387 */ /* 0x0005e80000100800 */
        /* <DEDUP_REMOVED lines=13> */
[----:B------:R-:W-:Y:S01]  /*38400*/  ISETP.GE.U32.AND P0, PT, R21, UR6, PT ;  /* 0x0000000615007c0c */ /* 0x000fe2000bf06070 */
        /* <DEDUP_REMOVED lines=53> */
[----:B------:R3:W-:Y:S04]  /*38760*/  STL [R1+0x11c], R32 ;  /* 0x00011c2001007387 */ /* 0x0007e80000100800 */
[----:B------:R-:W4:Y:S04]  /*38770*/  LD.E R10, desc[UR8][R6.64+0xc20] ;  /* 0x000c2008060a7980 */ /* 0x000f28000c101900 */
[----:B------:R-:W2:Y:S04]  /*38780*/  LD.E R11, desc[UR8][R6.64+0xc24] ;  /* 0x000c2408060b7980 */ /* 0x000ea8000c101900 */
[----:B------:R-:W3:Y:S04]  /*38790*/  LD.E R14, desc[UR8][R6.64+0xc28] ;  /* 0x000c2808060e7980 */ /* 0x000ee8000c101900 */
[----:B------:R-:W3:Y:S04]  /*387a0*/  LD.E R18, desc[UR8][R6.64+0xc2c] ;  /* 0x000c2c0806127980 */ /* 0x000ee8000c101900 */
[----:B------:R-:W3:Y:S04]  /*387b0*/  LDL R22, [R1+0x110] ;  /* 0x0001100001167983 */ /* 0x000ee80000100800 */
[----:B------:R-:W3:Y:S04]  /*387c0*/  LDL R31, [R1+0x114] ;  /* 0x00011400011f7983 */ /* 0x000ee80000100800 */
[----:B------:R-:W3:Y:S04]  /*387d0*/  LDL R24, [R1+0x118] ;  /* 0x0001180001187983 */ /* 0x000ee80000100800 */
[----:B------:R-:W3:Y:S04]  /*387e0*/  LDL R33, [R1+0x11c] ;  /* 0x00011c0001217983 */ /* 0x000ee80000100800 */
[----:B------:R-:W3:Y:S01]  /*387f0*/  LDL.64 R6, [R1+0x100] ;  /* 0x0001000001067983 */ /* 0x000ee20000100a00 */
[----:B0-----:R-:W-:-:S05]  /*38800*/  IADD3 R20, PT, PT, R154, R21, RZ ;  /* 0x000000159a147210 */ /* 0x001fca0007ffe0ff */
[----:B------:R-:W-:Y:S01]  /*38810*/  ISETP.GE.U32.AND P0, PT, R20, 0x7f000001, PT ;  /* 0x7f0000011400780c */ /* 0x000fe20003f06070 */
[----:B------:R-:W-:-:S12]  /*38820*/  ISETP.GE.U32.AND P1, PT, R139, R184, PT ;  /* 0x000000b88b00720c */ /* 0x000fd80003f26070 */
[----:B------:R-:W-:-:S05]  /*38830*/  @P0 IADD3 R20, PT, PT, R20, -0x7f000001, RZ ;  /* 0x80ffffff14140810 */ /* 0x000fca0007ffe0ff */
[----:B------:R-:W-:Y:S01]  /*38840*/  ISETP.GE.U32.AND P0, PT, R20, UR6, PT ;  /* 0x0000000614007c0c */ /* 0x000fe2000bf06070 */
        /* <DEDUP_REMOVED lines=14> */
[----:B----4-:R-:W-:-:S04]  /*38930*/  IMAD.WIDE.U32 R8, R10, R19, RZ ;  /* 0x000000130a087225 */ /* 0x010fc800078e00ff */
[----:B--2---:R-:W-:-:S04]  /*38940*/  IMAD.WIDE.U32 R10, R11, R19, RZ ;  /* 0x000000130b0a7225 */ /* 0x004fc800078e00ff */
[----:B---3--:R-:W-:-:S04]  /*38950*/  IMAD.WIDE.U32 R14, R14, R19, RZ ;  /* 0x000000130e0e7225 */ /* 0x008fc800078e00ff */
        /* <DEDUP_REMOVED lines=118> */
[----:B------:R-:W-:Y:S01]  /*390c0*/  ISETP.GE.U32.AND P0, PT, R20, UR6, PT ;  /* 0x0000000614007c0c */ /* 0x000fe2000bf06070 */
        /* <DEDUP_REMOVED lines=535> */
[----:B------:R-:W1:Y:S04]  /*3b240*/  LDL R31, [R1+0x114] ;  /* 0x00011400011f7983 */ /* 0x000e680000100800 */
[----:B------:R-:W3:Y:S04]  /*3b250*/  LDL R22, [R1+0x118] ;  /* 0x0001180001167983 */ /* 0x000ee80000100800 */
[----:B------:R-:W3:Y:S04]  /*3b260*/  LDL R33, [R1+0x11c] ;  /* 0x00011c0001217983 */ /* 0x000ee80000100800 */
[----:B------:R-:W3:Y:S01]  /*3b270*/  LDL.64 R6, [R1+0x100] ;  /* 0x0001000001067983 */ /* 0x000ee20000100a00 */
        /* <DEDUP_REMOVED lines=130> */
[----:B------:R-:W3:Y:S04]  /*3baa0*/  LD.E R15, desc[UR8][R6.64+0xcec] ;  /* 0x000cec08060f7980 */ /* 0x000ee8000c101900 */
        /* <DEDUP_REMOVED lines=9> */
[----:B------:R-:W-:Y:S01]  /*3bb40*/  ISETP.GE.U32.AND P0, PT, R18, UR6, PT ;  /* 0x0000000612007c0c */ /* 0x000fe2000bf06070 */
[----:B------:R-:W-:Y:S02]  /*3bb50*/  IADD3 R31, PT, PT, -R172, R226, RZ ;  /* 0x000000e2ac1f7210 */ /* 0x000fe40007ffe1ff */
[----:B------:R-:W-:Y:S01]  /*3bb60*/  IADD3 R30, PT, PT, R18, -UR6, RZ ;  /* 0x80000006121e7c10 */ /* 0x000fe2000fffe0ff */
[----:B------:R-:W-:-:S04]  /*3bb70*/  IMAD.WIDE.U32 R10, R109, R146, RZ ;  /* 0x000000926d0a7225 */ /* 0x000fc800078e00ff */
[----:B------:R-:W-:-:S04]  /*3bb80*/  IMAD.WIDE.U32 R8, R117, R170, RZ ;  /* 0x000000aa75087225 */ /* 0x000fc800078e00ff */
[----:B------:R-:W-:Y:S01]  /*3bb90*/  IMAD R37, R10, 0x7effffff, RZ ;  /* 0x7effffff0a257824 */ /* 0x000fe200078e02ff */
[----:B------:R-:W-:Y:S01]  /*3bba0*/  @!P1 IADD3 R31, PT, PT, R31, 0x7f000001, RZ ;  /* 0x7f0000011f1f9810 */ /* 0x000fe20007ffe0ff */
[----:B------:R-:W-:Y:S02]  /*3bbb0*/  IMAD R33, R8, 0x7effffff, RZ ;  /* 0x7effffff08217824 */ /* 0x000fe400078e02ff */
[----:B------:R-:W-:Y:S01]  /*3bbc0*/  IMAD.HI.U32 R37, R37, 0x7f000001, R10 ;  /* 0x7f00000125257827 */ /* 0x000fe200078e000a */
[----:B------:R-:W-:-:S05]  /*3bbd0*/  @!P0 IADD3 R30, PT, PT, R30, 0x7f000001, RZ ;  /* 0x7f0000011e1e8810 */ /* 0x000fca0007ffe0ff */
[----:B------:R-:W-:-:S04]  /*3bbe0*/  IMAD.WIDE.U32 R10, R30, R31, RZ ;  /* 0x0000001f1e0a7225 */ /* 0x000fc800078e00ff */
[----:B------:R-:W-:-:S04]  /*3bbf0*/  IMAD.HI.U32 R30, R33, 0x7f000001, R8 ;  /* 0x7f000001211e7827 */ /* 0x000fc800078e0008 */
[----:B------:R-:W-:-:S04]  /*3bc00*/  IMAD R9, R10, 0x7effffff, RZ ;  /* 0x7effffff0a097824 */ /* 0x000fc800078e02ff */
        /* <DEDUP_REMOVED lines=11> */
[----:B------:R-:W-:Y:S01]  /*3bcc0*/  IMAD.WIDE.U32 R8, R204, R31, RZ ;  /* 0x0000001fcc087225 */ /* 0x000fe200078e00ff */
[----:B------:R-:W-:Y:S01]  /*3bcd0*/  ISETP.GE.U32.AND P1, PT, R33, 0x7f000001, PT ;  /* 0x7f0000012100780c */ /* 0x000fe20003f26070 */
[----:B------:R-:W-:Y:S02]  /*3bce0*/  ISETP.GE.U32.AND P0, PT, R30, 0x7f000001, PT ;  /* 0x7f0000011e00780c */ /* 0x000fe40003f06070 */
[----:B------:R-:W-:-:S04]  /*3bcf0*/  IMAD R31, R8, 0x7effffff, RZ ;  /* 0x7effffff081f7824 */ /* 0x000fc800078e02ff */
[----:B------:R-:W-:-:S04]  /*3bd00*/  IMAD.HI.U32 R47, R31, 0x7f000001, R8 ;  /* 0x7f0000011f2f7827 */ /* 0x000fc800078e0008 */
[----:B------:R-:W-:Y:S01]  /*3bd10*/  IMAD.WIDE.U32 R10, R119, R168, RZ ;  /* 0x000000a8770a7225 */ /* 0x000fe200078e00ff */
[----:B------:R-:W-:Y:S01]  /*3bd20*/  ISETP.GE.U32.AND P2, PT, R47, 0x7f000001, PT ;  /* 0x7f0000012f00780c */ /* 0x000fe20003f46070 */
[----:B------:R-:W-:Y:S02]  /*3bd30*/  @P1 IADD3 R33, PT, PT, R33, -0x7f000001, RZ ;  /* 0x80ffffff21211810 */ /* 0x000fe40007ffe0ff */
        /* <DEDUP_REMOVED lines=8> */
[----:B------:R-:W-:-:S04]  /*3bdc0*/  IMAD R31, R8, 0x7effffff, RZ ;  /* 0x7effffff081f7824 */ /* 0x000fc800078e02ff */
[----:B------:R-:W-:-:S06]  /*3bdd0*/  IMAD.HI.U32 R45, R31, 0x7f000001, R8 ;  /* 0x7f0000011f2d7827 */ /* 0x000fcc00078e0008 */
[----:B------:R-:W-:Y:S02]  /*3bde0*/  @P1 IADD3 R37, PT, PT, R37, -0x7f000001, RZ ;  /* 0x80ffffff25251810 */ /* 0x000fe40007ffe0ff */
[----:B------:R-:W-:-:S04]  /*3bdf0*/  @P0 IADD3 R30, PT, PT, R30, -0x7f000001, RZ ;  /* 0x80ffffff1e1e0810 */ /* 0x000fc80007ffe0ff */
[----:B------:R-:W-:Y:S01]  /*3be00*/  IADD3 R30, PT, PT, R30, R37, RZ ;  /* 0x000000251e1e7210 */ /* 0x000fe20007ffe0ff */
[----:B------:R-:W-:-:S04]  /*3be10*/  ISETP.GE.U32.AND P1, PT, R45, 0x7f000001, PT ;  /* 0x7f0000012d00780c */ /* 0x000fc80003f26070 */
[----:B------:R-:W-:-:S09]  /*3be20*/  ISETP.GE.U32.AND P0, PT, R30, 0x7f000001, PT ;  /* 0x7f0000011e00780c */ /* 0x000fd20003f06070 */
[----:B------:R-:W-:-:S04]  /*3be30*/  @P1 IADD3 R45, PT, PT, R45, -0x7f000001, RZ ;  /* 0x80ffffff2d2d1810 */ /* 0x000fc80007ffe0ff */
[----:B------:R-:W-:Y:S01]  /*3be40*/  @P0 IADD3 R30, PT, PT, R30, -0x7f000001, RZ ;  /* 0x80ffffff1e1e0810 */ /* 0x000fe20007ffe0ff */
[----:B--2---:R-:W-:-:S04]  /*3be50*/  IMAD.WIDE.U32 R10, R32, R47, RZ ;  /* 0x0000002f200a7225 */ /* 0x004fc800078e00ff */
[----:B------:R-:W-:-:S04]  /*3be60*/  IMAD R9, R10, 0x7effffff, RZ ;  /* 0x7effffff0a097824 */ /* 0x000fc800078e02ff */
[----:B------:R-:W-:-:S04]  /*3be70*/  IMAD.HI.U32 R51, R9, 0x7f000001, R10 ;  /* 0x7f00000109337827 */ /* 0x000fc800078e000a */
        /* <DEDUP_REMOVED lines=11> */
[----:B------:R-:W-:Y:S02]  /*3bf30*/  ISETP.GE.U32.AND P4, PT, R33, 0x7f000001, PT ;  /* 0x7f0000012100780c */ /* 0x000fe40003f86070 */
[----:B------:R-:W-:Y:S01]  /*3bf40*/  ISETP.GE.U32.AND P5, PT, R32, 0x7f000001, PT ;  /* 0x7f0000012000780c */ /* 0x000fe20003fa6070 */
[----:B------:R-:W-:-:S08]  /*3bf50*/  IMAD.WIDE.U32 R8, R121, R166, RZ ;  /* 0x000000a679087225 */ /* 0x000fd000078e00ff */
        /* <DEDUP_REMOVED lines=9> */
[----:B------:R-:W-:Y:S01]  /*3bff0*/  IMAD R11, R8, 0x7effffff, RZ ;  /* 0x7effffff080b7824 */ /* 0x000fe200078e02ff */
[----:B------:R-:W-:Y:S01]  /*3c000*/  ISETP.GE.U32.AND P3, PT, R14, 0x7f000001, PT ;  /* 0x7f0000010e00780c */ /* 0x000fe20003f66070 */
[----:B------:R-:W-:Y:S01]  /*3c010*/  ISETP.GE.U32.AND P4, PT, R20, 0x7f000001, PT ;  /* 0x7f0000011400780c */ /* 0x000fe20003f86070 */
[----:B------:R-:W-:Y:S01]  /*3c020*/  ISETP.GE.U32.AND P5, PT, R24, 0x7f000001, PT ;  /* 0x7f0000011800780c */ /* 0x000fe20003fa6070 */
[----:B------:R-:W-:Y:S01]  /*3c030*/  IMAD.HI.U32 R11, R11, 0x7f000001, R8 ;  /* 0x7f0000010b0b7827 */ /* 0x000fe200078e0008 */
[----:B------:R-:W-:Y:S01]  /*3c040*/  IADD3 R10, PT, PT, R30, R45, RZ ;  /* 0x0000002d1e0a7210 */ /* 0x000fe20007ffe0ff */
[----:B------:R0:W-:Y:S03]  /*3c050*/  STL [R1+0x110], R22 ;  /* 0x0001101601007387 */ /* 0x0001e60000100800 */
[----:B------:R-:W-:Y:S01]  /*3c060*/  ISETP.GE.U32.AND P1, PT, R11, 0x7f000001, PT ;  /* 0x7f0000010b00780c */ /* 0x000fe20003f26070 */
[----:B------:R-:W-:Y:S01]  /*3c070*/  ISETP.GE.U32.AND P0, PT, R10, 0x7f000001, PT ;  /* 0x7f0000010a00780c */ /* 0x000fe20003f06070 */
        /* <DEDUP_REMOVED lines=8> */
[----:B------:R-:W-:Y:S01]  /*3c100*/  STL [R1+0x114], R14 ;  /* 0x0001140e01007387 */ /* 0x000fe20000100800 */
[----:B------:R-:W-:-:S03]  /*3c110*/  IMAD.WIDE.U32 R8, R123, R165, RZ ;  /* 0x000000a57b087225 */ /* 0x000fc600078e00ff */
[----:B------:R-:W-:Y:S04]  /*3c120*/  STL [R1+0x118], R20 ;  /* 0x0001181401007387 */ /* 0x000fe80000100800 */
[----:B------:R0:W-:Y:S04]  /*3c130*/  STL [R1+0x11c], R24 ;  /* 0x00011c1801007387 */ /* 0x0001e80000100800 */
[----:B------:R-:W2:Y:S01]  /*3c140*/  LD.E R32, desc[UR8][R6.64+0xcf0] ;  /* 0x000cf00806207980 */ /* 0x000ea2000c101900 */
[----:B------:R-:W-:Y:S02]  /*3c150*/  @P1 IADD3 R11, PT, PT, R11, -0x7f000001, RZ ;  /* 0x80ffffff0b0b1810 */ /* 0x000fe40007ffe0ff */
[----:B------:R-:W-:Y:S01]  /*3c160*/  @P0 IADD3 R10, PT, PT, R10, -0x7f000001, RZ ;  /* 0x80ffffff0a0a0810 */ /* 0x000fe20007ffe0ff */
[----:B------:R-:W-:Y:S01]  /*3c170*/  IMAD R15, R8, 0x7effffff, RZ ;  /* 0x7effffff080f7824 */ /* 0x000fe200078e02ff */
[----:B------:R-:W3:Y:S04]  /*3c180*/  LD.E R31, desc[UR8][R6.64+0xcf4] ;  /* 0x000cf408061f7980 */ /* 0x000ee8000c101900 */
[----:B------:R-:W4:Y:S04]  /*3c190*/  LD.E R19, desc[UR8][R6.64+0xcf8] ;  /* 0x000cf80806137980 */ /* 0x000f28000c101900 */
[----:B------:R1:W2:Y:S01]  /*3c1a0*/  LD.E R30, desc[UR8][R6.64+0xcfc] ;  /* 0x000cfc08061e7980 */ /* 0x0002a2000c101900 */
[----:B------:R-:W-:Y:S01]  /*3c1b0*/  IMAD.HI.U32 R15, R15, 0x7f000001, R8 ;  /* 0x7f0000010f0f7827 */ /* 0x000fe200078e0008 */
[----:B------:R-:W-:-:S02]  /*3c1c0*/  IADD3 R10, PT, PT, R10, R11, RZ ;  /* 0x0000000b0a0a7210 */ /* 0x000fc40007ffe0ff */
[----:B0-----:R-:W2:Y:S04]  /*3c1d0*/  LDL R24, [R1+0x110] ;  /* 0x0001100001187983 */ /* 0x001ea80000100800 */
[----:B------:R-:W2:Y:S04]  /*3c1e0*/  LDL R22, [R1+0x114] ;  /* 0x0001140001167983 */ /* 0x000ea80000100800 */
[----:B------:R-:W2:Y:S01]  /*3c1f0*/  LDL R20, [R1+0x118] ;  /* 0x0001180001147983 */ /* 0x000ea20000100800 */
[----:B------:R-:W-:Y:S01]  /*3c200*/  ISETP.GE.U32.AND P1, PT, R15, 0x7f000001, PT ;  /* 0x7f0000010f00780c */ /* 0x000fe20003f26070 */
[----:B------:R-:W-:Y:S01]  /*3c210*/  ISETP.GE.U32.AND P0, PT, R10, 0x7f000001, PT ;  /* 0x7f0000010a00780c */ /* 0x000fe20003f06070 */
[----:B------:R-:W-:Y:S01]  /*3c220*/  IMAD.WIDE.U32 R8, R125, R164, RZ ;  /* 0x000000a47d087225 */ /* 0x000fe200078e00ff */
[----:B------:R-:W2:Y:S03]  /*3c230*/  LDL R21, [R1+0x11c] ;  /* 0x00011c0001157983 */ /* 0x000ea60000100800 */
[----:B------:R-:W-:-:S07]  /*3c240*/  IMAD R11, R8, 0x7effffff, RZ ;  /* 0x7effffff080b7824 */ /* 0x000fce00078e02ff */
[----:B------:R-:W-:Y:S02]  /*3c250*/  @P1 IADD3 R15, PT, PT, R15, -0x7f000001, RZ ;  /* 0x80ffffff0f0f1810 */ /* 0x000fe40007ffe0ff */
[----:B------:R-:W-:Y:S01]  /*3c260*/  @P0 IADD3 R10, PT, PT, R10, -0x7f000001, RZ ;  /* 0x80ffffff0a0a0810 */ /* 0x000fe20007ffe0ff */
[----:B------:R-:W-:-:S03]  /*3c270*/  IMAD.HI.U32 R11, R11, 0x7f000001, R8 ;  /* 0x7f0000010b0b7827 */ /* 0x000fc600078e0008 */
[----:B------:R-:W-:Y:S02]  /*3c280*/  IADD3 R10, PT, PT, R10, R15, RZ ;  /* 0x0000000f0a0a7210 */ /* 0x000fe40007ffe0ff */
[----:B------:R-:W-:-:S03]  /*3c290*/  ISETP.GE.U32.AND P1, PT, R11, 0x7f000001, PT ;  /* 0x7f0000010b00780c */ /* 0x000fc60003f26070 */
[----:B------:R-:W-:Y:S01]  /*3c2a0*/  ISETP.GE.U32.AND P0, PT, R10, 0x7f000001, PT ;  /* 0x7f0000010a00780c */ /* 0x000fe20003f06070 */
[----:B-1----:R-:W-:-:S04]  /*3c2b0*/  IMAD.WIDE.U32 R6, R127, R163, RZ ;  /* 0x000000a37f067225 */ /* 0x002fc800078e00ff */
[----:B------:R-:W-:-:S05]  /*3c2c0*/  IMAD R9, R6, 0x7effffff, RZ ;  /* 0x7effffff06097824 */ /* 0x000fca00078e02ff */
[----:B------:R-:W-:-:S03]  /*3c2d0*/  @P1 IADD3 R11, PT, PT, R11, -0x7f000001, RZ ;  /* 0x80ffffff0b0b1810 */ /* 0x000fc60007ffe0ff */
[----:B------:R-:W-:Y:S01]  /*3c2e0*/  @P0 IADD3 R10, PT, PT, R10, -0x7f000001, RZ ;  /* 0x80ffffff0a0a0810 */ /* 0x000fe20007ffe0ff */
[----:B------:R-:W-:-:S03]  /*3c2f0*/  IMAD.HI.U32 R15, R9, 0x7f000001, R6 ;  /* 0x7f000001090f7827 */ /* 0x000fc600078e0006 */
[----:B------:R-:W-:Y:S02]  /*3c300*/  IADD3 R10, PT, PT, R10, R11, RZ ;  /* 0x0000000b0a0a7210 */ /* 0x000fe40007ffe0ff */
[----:B------:R-:W-:Y:S01]  /*3c310*/  ISETP.GE.U32.AND P1, PT, R15, 0x7f000001, PT ;  /* 0x7f0000010f00780c */ /* 0x000fe20003f26070 */
[----:B------:R-:W-:Y:S02]  /*3c320*/  IMAD.WIDE.U32 R6, R129, R162, RZ ;  /* 0x000000a281067225 */ /* 0x000fe400078e00ff */
[----:B------:R-:W-:Y:S02]  /*3c330*/  ISETP.GE.U32.AND P0, PT, R10, 0x7f000001, PT ;  /* 0x7f0000010a00780c */ /* 0x000fe40003f06070 */
[----:B------:R-:W-:-:S04]  /*3c340*/  IMAD R9, R6, 0x7effffff, RZ ;  /* 0x7effffff06097824 */ /* 0x000fc800078e02ff */
[----:B------:R-:W-:Y:S02]  /*3c350*/  IMAD.HI.U32 R33, R9, 0x7f000001, R6 ;  /* 0x7f00000109217827 */ /* 0x000fe400078e0006 */
[----:B------:R-:W4:Y:S02]  /*3c360*/  LDL.64 R8, [R1+0x100] ;  /* 0x0001000001087983 */ /* 0x000f240000100a00 */
[----:B------:R-:W-:-:S03]  /*3c370*/  @P1 IADD3 R15, PT, PT, R15, -0x7f000001, RZ ;  /* 0x80ffffff0f0f1810 */ /* 0x000fc60007ffe0ff */
        /* <DEDUP_REMOVED lines=42> */
[----:B------:R-:W-:Y:S01]  /*3c620*/  ISETP.GE.U32.AND P1, PT, R15, 0x7f000001, PT ;  /* 0x7f0000010f00780c */ /* 0x000fe20003f26070 */
[----:B------:R-:W-:Y:S02]  /*3c630*/  IADD3 R37, PT, PT, R227, R18, RZ ;  /* 0x00000012e3257210 */ /* 0x000fe40007ffe0ff */
[----:B------:R-:W-:-:S03]  /*3c640*/  ISETP.GE.U32.AND P0, PT, R10, 0x7f000001, PT ;  /* 0x7f0000010a00780c */ /* 0x000fc60003f06070 */
[----:B------:R-:W-:Y:S01]  /*3c650*/  ISETP.GE.U32.AND P2, PT, R37, 0x7f000001, PT ;  /* 0x7f0000012500780c */ /* 0x000fe20003f46070 */
[----:B------:R-:W-:-:S04]  /*3c660*/  IMAD.WIDE.U32 R6, R136, R156, RZ ;  /* 0x0000009c88067225 */ /* 0x000fc800078e00ff */
[----:B------:R-:W-:Y:S02]  /*3c670*/  IMAD R11, R6, 0x7effffff, RZ ;  /* 0x7effffff060b7824 */ /* 0x000fe400078e02ff */
[----:B------:R-:W-:-:S03]  /*3c680*/  @P1 IADD3 R15, PT, PT, R15, -0x7f000001, RZ ;  /* 0x80ffffff0f0f1810 */ /* 0x000fc60007ffe0ff */
[----:B------:R-:W-:Y:S01]  /*3c690*/  @P0 IADD3 R10, PT, PT, R10, -0x7f000001, RZ ;  /* 0x80ffffff0a0a0810 */ /* 0x000fe20007ffe0ff */
[----:B------:R-:W-:Y:S02]  /*3c6a0*/  IMAD.HI.U32 R51, R11, 0x7f000001, R6 ;  /* 0x7f0000010b337827 */ /* 0x000fe400078e0006 */
[----:B------:R-:W-:Y:S02]  /*3c6b0*/  @P2 IADD3 R37, PT, PT, R37, -0x7f000001, RZ ;  /* 0x80ffffff25252810 */ /* 0x000fe40007ffe0ff */
[----:B------:R-:W-:Y:S01]  /*3c6c0*/  IADD3 R18, PT, PT, R10, R15, RZ ;  /* 0x0000000f0a127210 */ /* 0x000fe20007ffe0ff */
[----:B------:R-:W-:Y:S01]  /*3c6d0*/  ISETP.GE.U32.AND P1, PT, R51, 0x7f000001, PT ;  /* 0x7f0000013300780c */ /* 0x000fe20003f26070 */
[----:B------:R-:W-:Y:S01]  /*3c6e0*/  IMAD.WIDE.U32 R6, R201, R170, RZ ;  /* 0x000000aac9067225 */ /* 0x000fe200078e00ff */
[----:B------:R-:W-:Y:S02]  /*3c6f0*/  ISETP.GE.U32.AND P3, PT, R228, R171, PT ;  /* 0x000000abe400720c */ /* 0x000fe40003f66070 */
[----:B------:R-:W-:Y:S01]  /*3c700*/  ISETP.GE.U32.AND P0, PT, R18, 0x7f000001, PT ;  /* 0x7f0000011200780c */ /* 0x000fe20003f06070 */
[----:B------:R-:W-:Y:S01]  /*3c710*/  ISETP.GE.U32.AND P2, PT, R37, UR6, PT ;  /* 0x0000000625007c0c */ /* 0x000fe2000bf46070 */
[----:B------:R-:W-:-:S02]  /*3c720*/  IMAD R33, R6, 0x7effffff, RZ ;  /* 0x7effffff06217824 */ /* 0x000fc400078e02ff */
[----:B------:R-:W-:-:S04]  /*3c730*/  IMAD.WIDE.U32 R10, R147, R146, RZ ;  /* 0x00000092930a7225 */ /* 0x000fc800078e00ff */
[----:B------:R-:W-:-:S04]  /*3c740*/  IMAD.WIDE.U32 R14, R137, R155, RZ ;  /* 0x0000009b890e7225 */ /* 0x000fc800078e00ff */
[----:B------:R-:W-:Y:S01]  /*3c750*/  IMAD.HI.U32 R42, R33, 0x7f000001, R6 ;  /* 0x7f000001212a7827 */ /* 0x000fe200078e0006 */
[----:B------:R-:W-:Y:S02]  /*3c760*/  IADD3 R45, PT, PT, -R171, R228, RZ ;  /* 0x000000e4ab2d7210 */ /* 0x000fe40007ffe1ff */
[----:B------:R-:W-:Y:S01]  /*3c770*/  IADD3 R6, PT, PT, R37, -UR6, RZ ;  /* 0x8000000625067c10 */ /* 0x000fe2000fffe0ff */
[----:B------:R-:W-:Y:S02]  /*3c780*/  IMAD R7, R10, 0x7effffff, RZ ;  /* 0x7effffff0a077824 */ /* 0x000fe400078e02ff */
[----:B------:R-:W-:Y:S01]  /*3c790*/  IMAD R33, R14, 0x7effffff, RZ ;  /* 0x7effffff0e217824 */ /* 0x000fe200078e02ff */
[----:B------:R-:W-:Y:S02]  /*3c7a0*/  @P1 IADD3 R51, PT, PT, R51, -0x7f000001, RZ ;  /* 0x80ffffff33331810 */ /* 0x000fe40007ffe0ff */
[----:B------:R-:W-:Y:S02]  /*3c7b0*/  @!P3 IADD3 R45, PT, PT, R45, 0x7f000001, RZ ;  /* 0x7f0000012d2db810 */ /* 0x000fe40007ffe0ff */
[----:B------:R-:W-:-:S02]  /*3c7c0*/  @P0 IADD3 R18, PT, PT, R18, -0x7f000001, RZ ;  /* 0x80ffffff12120810 */ /* 0x000fc40007ffe0ff */
[----:B------:R-:W-:Y:S01]  /*3c7d0*/  @!P2 IADD3 R6, PT, PT, R6, 0x7f000001, RZ ;  /* 0x7f0000010606a810 */ /* 0x000fe20007ffe0ff */
[----:B------:R-:W-:-:S04]  /*3c7e0*/  IMAD.HI.U32 R47, R7, 0x7f000001, R10 ;  /* 0x7f000001072f7827 */ /* 0x000fc800078e000a */
[----:B------:R-:W-:Y:S01]  /*3c7f0*/  IMAD.HI.U32 R44, R33, 0x7f000001, R14 ;  /* 0x7f000001212c7827 */ /* 0x000fe200078e000e */
[----:B------:R-:W-:-:S03]  /*3c800*/  IADD3 R33, PT, PT, R18, R51, RZ ;  /* 0x0000003312217210 */ /* 0x000fc60007ffe0ff */
[----:B------:R-:W-:Y:S01]  /*3c810*/  IMAD.WIDE.U32 R6, R6, R45, RZ ;  /* 0x0000002d06067225 */ /* 0x000fe200078e00ff */
[----:B------:R-:W-:Y:S01]  /*3c820*/  ISETP.GE.U32.AND P0, PT, R42, 0x7f000001, PT ;  /* 0x7f0000012a00780c */ /* 0x000fe20003f06070 */
[----:B------:R-:W-:Y:S01]  /*3c830*/  ISETP.GE.U32.AND P1, PT, R47, 0x7f000001, PT ;  /* 0x7f0000012f00780c */ /* 0x000fe20003f26070 */
[----:B------:R-:W-:Y:S01]  /*3c840*/  ISETP.GE.U32.AND P3, PT, R44, 0x7f000001, PT ;  /* 0x7f0000012c00780c */ /* 0x000fe20003f66070 */
[----:B------:R-:W-:Y:S01]  /*3c850*/  ISETP.GE.U32.AND P2, PT, R33, 0x7f000001, PT ;  /* 0x7f0000012100780c */ /* 0x000fe20003f46070 */
[----:B------:R-:W-:-:S04]  /*3c860*/  IMAD R37, R6, 0x7effffff, RZ ;  /* 0x7effffff06257824 */ /* 0x000fc800078e02ff */
[----:B------:R-:W-:-:S04]  /*3c870*/  IMAD.HI.U32 R45, R37, 0x7f000001, R6 ;  /* 0x7f000001252d7827 */ /* 0x000fc800078e0006 */
[----:B------:R-:W-:-:S04]  /*3c880*/  IMAD.WIDE.U32 R10, R200, R169, RZ ;  /* 0x000000a9c80a7225 */ /* 0x000fc800078e00ff */
[----:B------:R-:W-:Y:S01]  /*3c890*/  IMAD.WIDE.U32 R14, R138, R36, RZ ;  /* 0x000000248a0e7225 */ /* 0x000fe200078e00ff */
[----:B------:R-:W-:Y:S01]  /*3c8a0*/  ISETP.GE.U32.AND P4, PT, R45, 0x7f000001, PT ;  /* 0x7f0000012d00780c */ /* 0x000fe20003f86070 */
[----:B------:R-:W-:Y:S02]  /*3c8b0*/  @P0 IADD3 R42, PT, PT, R42, -0x7f000001, RZ ;  /* 0x80ffffff2a2a0810 */ /* 0x000fe40007ffe0ff */
[----:B------:R-:W-:Y:S01]  /*3c8c0*/  @P1 IADD3 R47, PT, PT, R47, -0x7f000001, RZ ;  /* 0x80ffffff2f2f1810 */ /* 0x000fe20007ffe0ff */
[----:B------:R-:W-:Y:S01]  /*3c8d0*/  IMAD R7, R10, 0x7effffff, RZ ;  /* 0x7effffff0a077824 */ /* 0x000fe200078e02ff */
[----:B------:R-:W-:Y:S02]  /*3c8e0*/  @P3 IADD3 R44, PT, PT, R44, -0x7f000001, RZ ;  /* 0x80ffffff2c2c3810 */ /* 0x000fe40007ffe0ff */
[----:B------:R-:W-:Y:S01]  /*3c8f0*/  @P2 IADD3 R33, PT, PT, R33, -0x7f000001, RZ ;  /* 0x80ffffff21212810 */ /* 0x000fe20007ffe0ff */
[----:B------:R-:W-:Y:S02]  /*3c900*/  IMAD R37, R14, 0x7effffff, RZ ;  /* 0x7effffff0e257824 */ /* 0x000fe400078e02ff */
[----:B------:R-:W-:Y:S01]  /*3c910*/  IMAD.HI.U32 R51, R7, 0x7f000001, R10 ;  /* 0x7f00000107337827 */ /* 0x000fe200078e000a */
[----:B------:R-:W-:-:S03]  /*3c920*/  IADD3 R18, PT, PT, R42, R47, RZ ;  /* 0x0000002f2a127210 */ /* 0x000fc60007ffe0ff */
[----:B------:R-:W-:Y:S01]  /*3c930*/  IMAD.HI.U32 R14, R37, 0x7f000001, R14 ;  /* 0x7f000001250e7827 */ /* 0x000fe200078e000e */
[----:B------:R-:W-:Y:S01]  /*3c940*/  IADD3 R33, PT, PT, R33, R44, RZ ;  /* 0x0000002c21217210 */ /* 0x000fe20007ffe0ff */
[----:B------:R-:W-:Y:S01]  /*3c950*/  ISETP.GE.U32.AND P1, PT, R51, 0x7f000001, PT ;  /* 0x7f0000013300780c */ /* 0x000fe20003f26070 */
[----:B------:R-:W-:Y:S02]  /*3c960*/  ISETP.GE.U32.AND P0, PT, R18, 0x7f000001, PT ;  /* 0x7f0000011200780c */ /* 0x000fe40003f06070 */
[----:B------:R-:W-:Y:S01]  /*3c970*/  ISETP.GE.U32.AND P3, PT, R14, 0x7f000001, PT ;  /* 0x7f0000010e00780c */ /* 0x000fe20003f66070 */
[----:B------:R-:W-:Y:S01]  /*3c980*/  ISETP.GE.U32.AND P2, PT, R33, 0x7f000001, PT ;  /* 0x7f0000012100780c */ /* 0x000fe20003f46070 */
[----:B------:R-:W-:Y:S01]  /*3c990*/  @P4 IADD3 R45, PT, PT, R45, -0x7f000001, RZ ;  /* 0x80ffffff2d2d4810 */ /* 0x000fe20007ffe0ff */
[----:B------:R-:W-:-:S04]  /*3c9a0*/  IMAD.WIDE.U32 R168, R199, R168, RZ ;  /* 0x000000a8c7a87225 */ /* 0x000fc800078e00ff */
[----:B------:R-:W-:-:S04]  /*3c9b0*/  IMAD.WIDE.U32 R10, R204, R45, RZ ;  /* 0x0000002dcc0a7225 */ /* 0x000fc800078e00ff */
[----:B------:R-:W-:-:S04]  /*3c9c0*/  IMAD.WIDE.U32 R6, R139, R154, RZ ;  /* 0x0000009a8b067225 */ /* 0x000fc800078e00ff */
[----:B------:R-:W-:Y:S02]  /*3c9d0*/  IMAD R45, R10, 0x7effffff, RZ ;  /* 0x7effffff0a2d7824 */ /* 0x000fe400078e02ff */
[----:B------:R-:W-:Y:S01]  /*3c9e0*/  IMAD R15, R168, 0x7effffff, RZ ;  /* 0x7effffffa80f7824 */ /* 0x000fe200078e02ff */
[----:B------:R-:W-:Y:S02]  /*3c9f0*/  @P1 IADD3 R51, PT, PT, R51, -0x7f000001, RZ ;  /* 0x80ffffff33331810 */ /* 0x000fe40007ffe0ff */
[----:B------:R-:W-:Y:S01]  /*3ca00*/  @P0 IADD3 R18, PT, PT, R18, -0x7f000001, RZ ;  /* 0x80ffffff12120810 */ /* 0x000fe20007ffe0ff */
[----:B------:R-:W-:Y:S01]  /*3ca10*/  IMAD R37, R6, 0x7effffff, RZ ;  /* 0x7effffff06257824 */ /* 0x000fe200078e02ff */
[----:B------:R-:W-:Y:S02]  /*3ca20*/  @P3 IADD3 R14, PT, PT, R14, -0x7f000001, RZ ;  /* 0x80ffffff0e0e3810 */ /* 0x000fe40007ffe0ff */
[----:B------:R-:W-:Y:S01]  /*3ca30*/  @P2 IADD3 R33, PT, PT, R33, -0x7f000001, RZ ;  /* 0x80ffffff21212810 */ /* 0x000fe20007ffe0ff */
[----:B------:R-:W-:-:S04]  /*3ca40*/  IMAD.HI.U32 R46, R45, 0x7f000001, R10 ;  /* 0x7f0000012d2e7827 */ /* 0x000fc800078e000a */
[----:B------:R-:W-:Y:S01]  /*3ca50*/  IMAD.HI.U32 R169, R15, 0x7f000001, R168 ;  /* 0x7f0000010fa97827 */ /* 0x000fe200078e00a8 */
[----:B------:R-:W-:-:S03]  /*3ca60*/  IADD3 R18, PT, PT, R18, R51, RZ ;  /* 0x0000003312127210 */ /* 0x000fc60007ffe0ff */
[----:B------:R-:W-:Y:S01]  /*3ca70*/  IMAD.HI.U32 R42, R37, 0x7f000001, R6 ;  /* 0x7f000001252a7827 */ /* 0x000fe200078e0006 */
[----:B------:R-:W-:Y:S01]  /*3ca80*/  IADD3 R37, PT, PT, R33, R14, RZ ;  /* 0x0000000e21257210 */ /* 0x000fe20007ffe0ff */
[----:B------:R-:W-:Y:S02]  /*3ca90*/  ISETP.GE.U32.AND P4, PT, R46, 0x7f000001, PT ;  /* 0x7f0000012e00780c */ /* 0x000fe40003f86070 */
[----:B------:R-:W-:-:S04]  /*3caa0*/  IMAD.WIDE.U32 R6, R198, R167, RZ ;  /* 0x000000a7c6067225 */ /* 0x000fc800078e00ff */
[----:B------:R-:W-:Y:S01]  /*3cab0*/  IMAD.WIDE.U32 R166, R197, R166, RZ ;  /* 0x000000a6c5a67225 */ /* 0x000fe200078e00ff */
[----:B------:R-:W-:Y:S01]  /*3cac0*/  ISETP.GE.U32.AND P1, PT, R169, 0x7f000001, PT ;  /* 0x7f000001a900780c */ /* 0x000fe20003f26070 */
[----:B------:R-:W-:Y:S01]  /*3cad0*/  ISETP.GE.U32.AND P0, PT, R18, 0x7f000001, PT ;  /* 0x7f0000011200780c */ /* 0x000fe20003f06070 */
[----:B------:R-:W-:Y:S01]  /*3cae0*/  ISETP.GE.U32.AND P3, PT, R42, 0x7f000001, PT ;  /* 0x7f0000012a00780c */ /* 0x000fe20003f66070 */
[----:B------:R-:W-:Y:S01]  /*3caf0*/  ISETP.GE.U32.AND P2, PT, R37, 0x7f000001, PT ;  /* 0x7f0000012500780c */ /* 0x000fe20003f46070 */
[----:B------:R-:W-:Y:S02]  /*3cb00*/  IMAD R33, R166, 0x7effffff, RZ ;  /* 0x7effffffa6217824 */ /* 0x000fe400078e02ff */
[----:B------:R-:W-:-:S04]  /*3cb10*/  IMAD.WIDE.U32 R10, R140, R153, RZ ;  /* 0x000000998c0a7225 */ /* 0x000fc800078e00ff */
[----:B------:R-:W-:-:S04]  /*3cb20*/  IMAD.HI.U32 R167, R33, 0x7f000001, R166 ;  /* 0x7f00000121a77827 */ /* 0x000fc800078e00a6 */
[----:B------:R-:W-:Y:S02]  /*3cb30*/  IMAD R15, R6, 0x7effffff, RZ ;  /* 0x7effffff060f7824 */ /* 0x000fe400078e02ff */
[----:B------:R-:W-:Y:S01]  /*3cb40*/  IMAD R33, R10, 0x7effffff, RZ ;  /* 0x7effffff0a217824 */ /* 0x000fe200078e02ff */
[----:B------:R-:W-:Y:S01]  /*3cb50*/  @P4 IADD3 R46, PT, PT, R46, -0x7f000001, RZ ;  /* 0x80ffffff2e2e4810 */ /* 0x000fe20007ffe0ff */
[----:B------:R-:W-:-:S04]  /*3cb60*/  IMAD.HI.U32 R47, R15, 0x7f000001, R6 ;  /* 0x7f0000010f2f7827 */ /* 0x000fc800078e0006 */
[----:B------:R-:W-:Y:S01]  /*3cb70*/  IMAD.HI.U32 R44, R33, 0x7f000001, R10 ;  /* 0x7f000001212c7827 */ /* 0x000fe200078e000a */
[----:B------:R-:W-:Y:S02]  /*3cb80*/  @P1 IADD3 R169, PT, PT, R169, -0x7f000001, RZ ;  /* 0x80ffffffa9a91810 */ /* 0x000fe40007ffe0ff */
[----:B------:R-:W-:Y:S02]  /*3cb90*/  @P0 IADD3 R18, PT, PT, R18, -0x7f000001, RZ ;  /* 0x80ffffff12120810 */ /* 0x000fe40007ffe0ff */
[----:B------:R-:W-:Y:S01]  /*3cba0*/  @P3 IADD3 R42, PT, PT, R42, -0x7f000001, RZ ;  /* 0x80ffffff2a2a3810 */ /* 0x000fe20007ffe0ff */
[----:B--2---:R-:W-:Y:S01]  /*3cbb0*/  IMAD.WIDE.U32 R6, R32, R46, RZ ;  /* 0x0000002e20067225 */ /* 0x004fe200078e00ff */
[----:B------:R-:W-:-:S03]  /*3cbc0*/  @P2 IADD3 R37, PT, PT, R37, -0x7f000001, RZ ;  /* 0x80ffffff25252810 */ /* 0x000fc60007ffe0ff */
[----:B---3--:R-:W-:Y:S01]  /*3cbd0*/  IMAD.WIDE.U32 R14, R31, R46, RZ ;  /* 0x0000002e1f0e7225 */ /* 0x008fe200078e00ff */
[----:B------:R-:W-:-:S03]  /*3cbe0*/  IADD3 R32, PT, PT, R18, R169, RZ ;  /* 0x000000a912207210 */ /* 0x000fc60007ffe0ff */
[----:B------:R-:W-:Y:S01]  /*3cbf0*/  IMAD R31, R6, 0x7effffff, RZ ;  /* 0x7effffff061f7824 */ /* 0x000fe200078e02ff */
[----:B------:R-:W-:Y:S01]  /*3cc00*/  ISETP.GE.U32.AND P3, PT, R44, 0x7f000001, PT ;  /* 0x7f0000012c00780c */ /* 0x000fe20003f66070 */
[----:B------:R-:W-:Y:S01]  /*3cc10*/  IADD3 R37, PT, PT, R37, R42, RZ ;  /* 0x0000002a25257210 */ /* 0x000fe20007ffe0ff */
[----:B------:R-:W-:Y:S02]  /*3cc20*/  IMAD R45, R14, 0x7effffff, RZ ;  /* 0x7effffff0e2d7824 */ /* 0x000fe400078e02ff */
[----:B------:R-:W-:Y:S01]  /*3cc30*/  IMAD.HI.U32 R51, R31, 0x7f000001, R6 ;  /* 0x7f0000011f337827 */ /* 0x000fe200078e0006 */
[----:B------:R-:W-:Y:S01]  /*3cc40*/  ISETP.GE.U32.AND P2, PT, R47, 0x7f000001, PT ;  /* 0x7f0000012f00780c */ /* 0x000fe20003f46070 */
[----:B------:R-:W-:Y:S02]  /*3cc50*/  ISETP.GE.U32.AND P1, PT, R32, 0x7f000001, PT ;  /* 0x7f0000012000780c */ /* 0x000fe40003f26070 */
[----:B------:R-:W-:Y:S01]  /*3cc60*/  IMAD.HI.U32 R45, R45, 0x7f000001, R14 ;  /* 0x7f0000012d2d7827 */ /* 0x000fe200078e000e */
[----:B------:R-:W-:-:S03]  /*3cc70*/  ISETP.GE.U32.AND P4, PT, R37, 0x7f000001, PT ;  /* 0x7f0000012500780c */ /* 0x000fc60003f86070 */
[----:B----4-:R-:W-:-:S04]  /*3cc80*/  IMAD.WIDE.U32 R14, R19, R46, RZ ;  /* 0x0000002e130e7225 */ /* 0x010fc800078e00ff */
[----:B------:R-:W-:Y:S01]  /*3cc90*/  IMAD.WIDE.U32 R10, R30, R46, RZ ;  /* 0x0000002e1e0a7225 */ /* 0x000fe200078e00ff */
[----:B------:R-:W-:-:S03]  /*3cca0*/  ISETP.GE.U32.AND P0, PT, R51, 0x7f000001, PT ;  /* 0x7f0000013300780c */ /* 0x000fc60003f06070 */
[----:B------:R-:W-:Y:S02]  /*3ccb0*/  IMAD R31, R14, 0x7effffff, RZ ;  /* 0x7effffff0e1f7824 */ /* 0x000fe400078e02ff */
[----:B------:R-:W-:Y:S01]  /*3ccc0*/  IMAD R33, R10, 0x7effffff, RZ ;  /* 0x7effffff0a217824 */ /* 0x000fe200078e02ff */
[----:B------:R-:W-:Y:S01]  /*3ccd0*/  @P3 IADD3 R44, PT, PT, R44, -0x7f000001, RZ ;  /* 0x80ffffff2c2c3810 */ /* 0x000fe20007ffe0ff */
[----:B------:R-:W-:Y:S01]  /*3cce0*/  ISETP.GE.U32.AND P3, PT, R45, 0x7f000001, PT ;  /* 0x7f0000012d00780c */ /* 0x000fe20003f66070 */
[----:B------:R-:W-:-:S04]  /*3ccf0*/  IMAD.HI.U32 R15, R31, 0x7f000001, R14 ;  /* 0x7f0000011f0f7827 */ /* 0x000fc800078e000e */
[----:B------:R-:W-:-:S04]  /*3cd00*/  IMAD.HI.U32 R30, R33, 0x7f000001, R10 ;  /* 0x7f000001211e7827 */ /* 0x000fc800078e000a */
[----:B------:R-:W-:Y:S01]  /*3cd10*/  IMAD.WIDE.U32 R18, R141, R152, RZ ;  /* 0x000000988d127225 */ /* 0x000fe200078e00ff */
[----:B------:R-:W-:Y:S02]  /*3cd20*/  @P2 IADD3 R47, PT, PT, R47, -0x7f000001, RZ ;  /* 0x80ffffff2f2f2810 */ /* 0x000fe40007ffe0ff */
[----:B------:R-:W-:Y:S02]  /*3cd30*/  @P1 IADD3 R32, PT, PT, R32, -0x7f000001, RZ ;  /* 0x80ffffff20201810 */ /* 0x000fe40007ffe0ff */
[----:B------:R-:W-:Y:S01]  /*3cd40*/  @P4 IADD3 R37, PT, PT, R37, -0x7f000001, RZ ;  /* 0x80ffffff25254810 */ /* 0x000fe20007ffe0ff */
[----:B------:R-:W-:Y:S01]  /*3cd50*/  ISETP.GE.U32.AND P2, PT, R15, 0x7f000001, PT ;  /* 0x7f0000010f00780c */ /* 0x000fe20003f46070 */
[----:B------:R-:W-:Y:S01]  /*3cd60*/  IMAD R11, R18, 0x7effffff, RZ ;  /* 0x7effffff120b7824 */ /* 0x000fe200078e02ff */
[----:B------:R-:W-:Y:S01]  /*3cd70*/  ISETP.GE.U32.AND P1, PT, R30, 0x7f000001, PT ;  /* 0x7f0000011e00780c */ /* 0x000fe20003f26070 */
[----:B------:R-:W-:Y:S02]  /*3cd80*/  @P0 IADD3 R51, PT, PT, R51, -0x7f000001, RZ ;  /* 0x80ffffff33330810 */ /* 0x000fe40007ffe0ff */
[----:B------:R-:W-:Y:S01]  /*3cd90*/  IADD3 R10, PT, PT, R32, R47, RZ ;  /* 0x0000002f200a7210 */ /* 0x000fe20007ffe0ff */
[----:B------:R-:W-:Y:S01]  /*3cda0*/  ISETP.GE.U32.AND P0, PT, R167, 0x7f000001, PT ;  /* 0x7f000001a700780c */ /* 0x000fe20003f06070 */
[----:B------:R-:W-:Y:S01]  /*3cdb0*/  IADD3 R37, PT, PT, R37, R44, RZ ;  /* 0x0000002c25257210 */ /* 0x000fe20007ffe0ff */
[----:B------:R-:W-:Y:S01]  /*3cdc0*/  IMAD.HI.U32 R14, R11, 0x7f000001, R18 ;  /* 0x7f0000010b0e7827 */ /* 0x000fe200078e0012 */
[----:B------:R-:W-:Y:S01]  /*3cdd0*/  @P3 IADD3 R45, PT, PT, R45, -0x7f000001, RZ ;  /* 0x80ffffff2d2d3810 */ /* 0x000fe20007ffe0ff */
[----:B------:R-:W-:-:S02]  /*3cde0*/  ISETP.GE.U32.AND P3, PT, R10, 0x7f000001, PT ;  /* 0x7f0000010a00780c */ /* 0x000fc40003f66070 */
[----:B------:R-:W-:Y:S01]  /*3cdf0*/  ISETP.GE.U32.AND P4, PT, R37, 0x7f000001, PT ;  /* 0x7f0000012500780c */ /* 0x000fe20003f86070 */
[----:B------:R-:W-:Y:S01]  /*3ce00*/  ISETP.GE.U32.AND P5, PT, R14, 0x7f000001, PT ;  /* 0x7f0000010e00780c */ /* 0x000fe20003fa6070 */
[----:B------:R-:W-:Y:S02]  /*3ce10*/  IADD3 R24, PT, PT, R51, R24, RZ ;  /* 0x0000001833187210 */ /* 0x000fe40007ffe0ff */
[----:B------:R-:W-:Y:S02]  /*3ce20*/  @P2 IADD3 R15, PT, PT, R15, -0x7f000001, RZ ;  /* 0x80ffffff0f0f2810 */ /* 0x000fe40007ffe0ff */
[----:B------:R-:W-:Y:S02]  /*3ce30*/  @P1 IADD3 R30, PT, PT, R30, -0x7f000001, RZ ;  /* 0x80ffffff1e1e1810 */ /* 0x000fe40007ffe0ff */
[----:B------:R-:W-:Y:S02]  /*3ce40*/  IADD3 R22, PT, PT, R45, R22, RZ ;  /* 0x000000162d167210 */ /* 0x000fe40007ffe0ff */
[----:B------:R-:W-:Y:S01]  /*3ce50*/  @P0 IADD3 R167, PT, PT, R167, -0x7f000001, RZ ;  /* 0x80ffffffa7a70810 */ /* 0x000fe20007ffe0ff */
[----:B------:R-:W-:Y:S01]  /*3ce60*/  ISETP.GE.U32.AND P0, PT, R24, 0x7f000001, PT ;  /* 0x7f0000011800780c */ /* 0x000fe20003f06070 */
[----:B------:R-:W-:Y:S01]  /*3ce70*/  IADD3 R20, PT, PT, R15, R20, RZ ;  /* 0x000000140f147210 */ /* 0x000fe20007ffe0ff */
[----:B------:R-:W-:Y:S01]  /*3ce80*/  IMAD.WIDE.U32 R6, R196, R165, RZ ;  /* 0x000000a5c4067225 */ /* 0x000fe200078e00ff */
[----:B------:R-:W-:-:S02]  /*3ce90*/  IADD3 R30, PT, PT, R30, R21, RZ ;  /* 0x000000151e1e7210 */ /* 0x000fc40007ffe0ff */
[----:B------:R-:W-:Y:S02]  /*3cea0*/  @P3 IADD3 R10, PT, PT, R10, -0x7f000001, RZ ;  /* 0x80ffffff0a0a3810 */ /* 0x000fe40007ffe0ff */
[----:B------:R-:W-:Y:S01]  /*3ceb0*/  @P4 IADD3 R37, PT, PT, R37, -0x7f000001, RZ ;  /* 0x80ffffff25254810 */ /* 0x000fe20007ffe0ff */
[----:B------:R-:W-:Y:S01]  /*3cec0*/  ISETP.GE.U32.AND P3, PT, R22, 0x7f000001, PT ;  /* 0x7f0000011600780c */ /* 0x000fe20003f66070 */
[----:B------:R-:W-:Y:S01]  /*3ced0*/  IMAD R31, R6, 0x7effffff, RZ ;  /* 0x7effffff061f7824 */ /* 0x000fe200078e02ff */
[----:B------:R-:W-:Y:S01]  /*3cee0*/  @P5 IADD3 R14, PT, PT, R14, -0x7f000001, RZ ;  /* 0x80ffffff0e0e5810 */ /* 0x000fe20007ffe0ff */
[----:B------:R-:W-:Y:S01]  /*3cef0*/  ISETP.GE.U32.AND P4, PT, R20, 0x7f000001, PT ;  /* 0x7f0000011400780c */ /* 0x000fe20003f86070 */
[----:B------:R-:W-:Y:S01]  /*3cf00*/  ISETP.GE.U32.AND P5, PT, R30, 0x7f000001, PT ;  /* 0x7f0000011e00780c */ /* 0x000fe20003fa6070 */
[----:B------:R-:W-:-:S04]  /*3cf10*/  IMAD.HI.U32 R31, R31, 0x7f000001, R6 ;  /* 0x7f0000011f1f7827 */ /* 0x000fc800078e0006 */
[----:B------:R-:W-:-:S04]  /*3cf20*/  IMAD.WIDE.U32 R164, R195, R164, RZ ;  /* 0x000000a4c3a47225 */ /* 0x000fc800078e00ff */
[----:B------:R-:W-:Y:S01]  /*3cf30*/  IMAD.WIDE.U32 R6, R143, R151, RZ ;  /* 0x000000978f067225 */ /* 0x000fe200078e00ff */
[----:B------:R0:W-:Y:S01]  /*3cf40*/  STL [R1+0x110], R24 ;  /* 0x0001101801007387 */ /* 0x0001e20000100800 */
[----:B------:R-:W-:Y:S02]  /*3cf50*/  IADD3 R10, PT, PT, R10, R167, RZ ;  /* 0x000000a70a0a7210 */ /* 0x000fe40007ffe0ff */
[----:B------:R-:W-:Y:S02]  /*3cf60*/  IMAD R11, R164, 0x7effffff, RZ ;  /* 0x7effffffa40b7824 */ /* 0x000fe400078e02ff */
[----:B------:R-:W-:Y:S01]  /*3cf70*/  IMAD R15, R6, 0x7effffff, RZ ;  /* 0x7effffff060f7824 */ /* 0x000fe200078e02ff */
[----:B------:R1:W-:Y:S04]  /*3cf80*/  STL [R1+0x114], R22 ;  /* 0x0001141601007387 */ /* 0x0003e80000100800 */
[----:B------:R2:W-:Y:S01]  /*3cf90*/  STL [R1+0x118], R20 ;  /* 0x0001181401007387 */ /* 0x0005e20000100800 */
[----:B0-----:R-:W-:Y:S01]  /*3cfa0*/  @P0 IADD3 R24, PT, PT, R24, -0x7f000001, RZ ;  /* 0x80ffffff18180810 */ /* 0x001fe20007ffe0ff */
[----:B------:R-:W-:Y:S01]  /*3cfb0*/  IMAD.HI.U32 R165, R11, 0x7f000001, R164 ;  /* 0x7f0000010ba57827 */ /* 0x000fe200078e00a4 */
[----:B------:R-:W-:Y:S01]  /*3cfc0*/  ISETP.GE.U32.AND P1, PT, R31, 0x7f000001, PT ;  /* 0x7f0000011f00780c */ /* 0x000fe20003f26070 */
[----:B------:R-:W-:Y:S01]  /*3cfd0*/  ISETP.GE.U32.AND P2, PT, R10, 0x7f000001, PT ;  /* 0x7f0000010a00780c */ /* 0x000fe20003f46070 */
[----:B-1----:R-:W-:Y:S01]  /*3cfe0*/  @P3 IADD3 R22, PT, PT, R22, -0x7f000001, RZ ;  /* 0x80ffffff16163810 */ /* 0x002fe20007ffe0ff */
[----:B------:R-:W-:Y:S01]  /*3cff0*/  STL [R1+0x110], R24 ;  /* 0x0001101801007387 */ /* 0x000fe20000100800 */
[----:B------:R-:W-:Y:S01]  /*3d000*/  IMAD.HI.U32 R18, R15, 0x7f000001, R6 ;  /* 0x7f0000010f127827 */ /* 0x000fe200078e0006 */
[----:B------:R-:W-:-:S02]  /*3d010*/  IADD3 R11, PT, PT, R37, R14, RZ ;  /* 0x0000000e250b7210 */ /* 0x000fc40007ffe0ff */
[----:B--2---:R-:W-:Y:S01]  /*3d020*/  @P4 IADD3 R20, PT, PT, R20, -0x7f000001, RZ ;  /* 0x80ffffff14144810 */ /* 0x004fe20007ffe0ff */
[----:B------:R0:W-:Y:S04]  /*3d030*/  STL [R1+0x11c], R30 ;  /* 0x00011c1e01007387 */ /* 0x0001e80000100800 */
[----:B------:R-:W-:Y:S01]  /*3d040*/  STL [R1+0x114], R22 ;  /* 0x0001141601007387 */ /* 0x000fe20000100800 */
[----:B------:R-:W-:Y:S01]  /*3d050*/  ISETP.GE.U32.AND P3, PT, R18, 0x7f000001, PT ;  /* 0x7f0000011200780c */ /* 0x000fe20003f66070 */
[----:B------:R-:W-:Y:S02]  /*3d060*/  ISETP.GE.U32.AND P0, PT, R11, 0x7f000001, PT ;  /* 0x7f0000010b00780c */ /* 0x000fe40003f06070 */
[----:B------:R-:W-:Y:S01]  /*3d070*/  STL [R1+0x118], R20 ;  /* 0x0001181401007387 */ /* 0x000fe20000100800 */
[----:B0-----:R-:W-:-:S05]  /*3d080*/  @P5 IADD3 R30, PT, PT, R30, -0x7f000001, RZ ;  /* 0x80ffffff1e1e5810 */ /* 0x001fca0007ffe0ff */
[----:B------:R0:W-:Y:S04]  /*3d090*/  STL [R1+0x11c], R30 ;  /* 0x00011c1e01007387 */ /* 0x0001e80000100800 */
[----:B------:R-:W2:Y:S01]  /*3d0a0*/  LD.E R14, desc[UR8][R8.64+0xd00] ;  /* 0x000d0008080e7980 */ /* 0x000ea2000c101900 */
[----:B------:R-:W-:Y:S02]  /*3d0b0*/  @P1 IADD3 R31, PT, PT, R31, -0x7f000001, RZ ;  /* 0x80ffffff1f1f1810 */ /* 0x000fe40007ffe0ff */
[----:B------:R-:W-:Y:S01]  /*3d0c0*/  @P2 IADD3 R10, PT, PT, R10, -0x7f000001, RZ ;  /* 0x80ffffff0a0a2810 */ /* 0x000fe20007ffe0ff */
[----:B------:R-:W-:Y:S01]  /*3d0d0*/  IMAD.WIDE.U32 R6, R215, R150, RZ ;  /* 0x00000096d7067225 */ /* 0x000fe200078e00ff */
[----:B------:R-:W3:Y:S01]  /*3d0e0*/  LD.E R32, desc[UR8][R8.64+0xd04] ;  /* 0x000d040808207980 */ /* 0x000ee2000c101900 */
[----:B------:R-:W-:-:S02]  /*3d0f0*/  @P3 IADD3 R18, PT, PT, R18, -0x7f000001, RZ ;  /* 0x80ffffff12123810 */ /* 0x000fc40007ffe0ff */
[----:B------:R-:W-:Y:S02]  /*3d100*/  @P0 IADD3 R11, PT, PT, R11, -0x7f000001, RZ ;  /* 0x80ffffff0b0b0810 */ /* 0x000fe40007ffe0ff */
[----:B------:R-:W-:Y:S01]  /*3d110*/  IADD3 R10, PT, PT, R10, R31, RZ ;  /* 0x0000001f0a0a7210 */ /* 0x000fe20007ffe0ff */
[----:B------:R-:W4:Y:S04]  /*3d120*/  LDL R42, [R1+0x110] ;  /* 0x00011000012a7983 */ /* 0x000f280000100800 */
[----:B0-----:R-:W2:Y:S04]  /*3d130*/  LD.E R30, desc[UR8][R8.64+0xd08] ;  /* 0x000d0808081e7980 */ /* 0x001ea8000c101900 */
[----:B------:R0:W2:Y:S01]  /*3d140*/  LD.E R31, desc[UR8][R8.64+0xd0c] ;  /* 0x000d0c08081f7980 */ /* 0x0000a2000c101900 */
[----:B------:R-:W-:Y:S01]  /*3d150*/  IMAD R15, R6, 0x7effffff, RZ ;  /* 0x7effffff060f7824 */ /* 0x000fe200078e02ff */
[----:B------:R-:W-:Y:S01]  /*3d160*/  ISETP.GE.U32.AND P1, PT, R165, 0x7f000001, PT ;  /* 0x7f000001a500780c */ /* 0x000fe20003f26070 */
[----:B------:R-:W-:Y:S01]  /*3d170*/  ISETP.GE.U32.AND P0, PT, R10, 0x7f000001, PT ;  /* 0x7f0000010a00780c */ /* 0x000fe20003f06070 */
[----:B------:R-:W-:Y:S01]  /*3d180*/  IADD3 R18, PT, PT, R11, R18, RZ ;  /* 0x000000120b127210 */ /* 0x000fe20007ffe0ff */
[----:B------:R-:W-:Y:S01]  /*3d190*/  IMAD.HI.U32 R19, R15, 0x7f000001, R6 ;  /* 0x7f0000010f137827 */ /* 0x000fe200078e0006 */
[----:B------:R-:W2:Y:S03]  /*3d1a0*/  LDL R20, [R1+0x114] ;  /* 0x0001140001147983 */ /* 0x000ea60000100800 */
[----:B------:R-:W-:Y:S01]  /*3d1b0*/  ISETP.GE.U32.AND P2, PT, R18, 0x7f000001, PT ;  /* 0x7f0000011200780c */ /* 0x000fe20003f46070 */
[----:B------:R-:W-:Y:S01]  /*3d1c0*/  ISETP.GE.U32.AND P3, PT, R19, 0x7f000001, PT ;  /* 0x7f0000011300780c */ /* 0x000fe20003f66070 */
[----:B------:R-:W-:-:S04]  /*3d1d0*/  IMAD.WIDE.U32 R6, R194, R163, RZ ;  /* 0x000000a3c2067225 */ /* 0x000fc800078e00ff */
[----:B0-----:R-:W-:-:S04]  /*3d1e0*/  IMAD.WIDE.U32 R8, R216, R149, RZ ;  /* 0x00000095d8087225 */ /* 0x001fc800078e00ff */
[----:B------:R-:W-:Y:S01]  /*3d1f0*/  IMAD R15, R6, 0x7effffff, RZ ;  /* 0x7effffff060f7824 */ /* 0x000fe200078e02ff */
[----:B------:R-:W-:Y:S02]  /*3d200*/  @P1 IADD3 R165, PT, PT, R165, -0x7f000001, RZ ;  /* 0x80ffffffa5a51810 */ /* 0x000fe40007ffe0ff */
[----:B------:R-:W-:Y:S01]  /*3d210*/  @P0 IADD3 R10, PT, PT, R10, -0x7f000001, RZ ;  /* 0x80ffffff0a0a0810 */ /* 0x000fe20007ffe0ff */
[----:B------:R-:W-:-:S04]  /*3d220*/  IMAD.HI.U32 R15, R15, 0x7f000001, R6 ;  /* 0x7f0000010f0f7827 */ /* 0x000fc800078e0006 */
[----:B------:R-:W-:Y:S01]  /*3d230*/  IMAD R11, R8, 0x7effffff, RZ ;  /* 0x7effffff080b7824 */ /* 0x000fe200078e02ff */
[----:B------:R-:W-:Y:S02]  /*3d240*/  IADD3 R10, PT, PT, R10, R165, RZ ;  /* 0x000000a50a0a7210 */ /* 0x000fe40007ffe0ff */
[----:B------:R-:W-:Y:S02]  /*3d250*/  @P2 IADD3 R18, PT, PT, R18, -0x7f000001, RZ ;  /* 0x80ffffff12122810 */ /* 0x000fe40007ffe0ff */
[----:B------:R-:W-:Y:S01]  /*3d260*/  @P3 IADD3 R19, PT, PT, R19, -0x7f000001, RZ ;  /* 0x80ffffff13133810 */ /* 0x000fe20007ffe0ff */
[----:B------:R-:W-:Y:S01]  /*3d270*/  IMAD.HI.U32 R11, R11, 0x7f000001, R8 ;  /* 0x7f0000010b0b7827 */ /* 0x000fe200078e0008 */
[----:B------:R-:W-:Y:S01]  /*3d280*/  ISETP.GE.U32.AND P1, PT, R15, 0x7f000001, PT ;  /* 0x7f0000010f00780c */ /* 0x000fe20003f26070 */
[----:B------:R-:W-:Y:S01]  /*3d290*/  ISETP.GE.U32.AND P0, PT, R10, 0x7f000001, PT ;  /* 0x7f0000010a00780c */ /* 0x000fe20003f06070 */
[----:B------:R-:W-:Y:S02]  /*3d2a0*/  IADD3 R8, PT, PT, R18, R19, RZ ;  /* 0x0000001312087210 */ /* 0x000fe40007ffe0ff */
[----:B------:R-:W2:Y:S04]  /*3d2b0*/  LDL R19, [R1+0x118] ;  /* 0x0001180001137983 */ /* 0x000ea80000100800 */
[----:B------:R-:W2:Y:S01]  /*3d2c0*/  LDL R18, [R1+0x11c] ;  /* 0x00011c0001127983 */ /* 0x000ea20000100800 */
[----:B------:R-:W-:Y:S01]  /*3d2d0*/  ISETP.GE.U32.AND P3, PT, R11, 0x7f000001, PT ;  /* 0x7f0000010b00780c */ /* 0x000fe20003f66070 */
[----:B------:R-:W-:Y:S01]  /*3d2e0*/  ISETP.GE.U32.AND P2, PT, R8, 0x7f000001, PT ;  /* 0x7f0000010800780c */ /* 0x000fe20003f46070 */
[----:B------:R-:W-:-:S04]  /*3d2f0*/  IMAD.WIDE.U32 R162, R193, R162, RZ ;  /* 0x000000a2c1a27225 */ /* 0x000fc800078e00ff */
[----:B------:R-:W-:-:S04]  /*3d300*/  IMAD.WIDE.U32 R6, R217, R148, RZ ;  /* 0x00000094d9067225 */ /* 0x000fc800078e00ff */
        /* <DEDUP_REMOVED lines=11> */
[----:B------:R-:W3:Y:S01]  /*3d3c0*/  LDL.64 R6, [R1+0x100] ;  /* 0x0001000001067983 */ /* 0x000ee20000100a00 */
[----:B------:R-:W-:-:S02]  /*3d3d0*/  IADD3 R22, PT, PT, R8, R11, RZ ;  /* 0x0000000b08167210 */ /* 0x000fc40007ffe0ff */
[----:B------:R-:W-:-:S03]  /*3d3e0*/  ISETP.GE.U32.AND P3, PT, R33, 0x7f000001, PT ;  /* 0x7f0000012100780c */ /* 0x000fc60003f66070 */
[----:B------:R-:W-:Y:S01]  /*3d3f0*/  ISETP.GE.U32.AND P2, PT, R22, 0x7f000001, PT ;  /* 0x7f0000011600780c */ /* 0x000fe20003f46070 */
[----:B------:R-:W-:-:S03]  /*3d400*/  IMAD.WIDE.U32 R8, R192, R161, RZ ;  /* 0x000000a1c0087225 */ /* 0x000fc600078e00ff */
[----:B------:R-:W-:Y:S01]  /*3d410*/  @P1 IADD3 R162, PT, PT, R162, -0x7f000001, RZ ;  /* 0x80ffffffa2a21810 */ /* 0x000fe20007ffe0ff */
[----:B------:R-:W-:Y:S01]  /*3d420*/  IMAD R21, R8, 0x7effffff, RZ ;  /* 0x7effffff08157824 */ /* 0x000fe200078e02ff */
[----:B------:R-:W-:Y:S01]  /*3d430*/  @P0 IADD3 R15, PT, PT, R15, -0x7f000001, RZ ;  /* 0x80ffffff0f0f0810 */ /* 0x000fe20007ffe0ff */
[----:B------:R-:W-:-:S04]  /*3d440*/  IMAD.WIDE.U32 R10, R219, R35, RZ ;  /* 0x00000023db0a7225 */ /* 0x000fc800078e00ff */
[----:B------:R-:W-:-:S04]  /*3d450*/  IMAD.HI.U32 R24, R21, 0x7f000001, R8 ;  /* 0x7f00000115187827 */ /* 0x000fc800078e0008 */
[----:B------:R-:W-:Y:S01]  /*3d460*/  IMAD R9, R10, 0x7effffff, RZ ;  /* 0x7effffff0a097824 */ /* 0x000fe200078e02ff */
[----:B------:R-:W-:Y:S02]  /*3d470*/  @P3 IADD3 R33, PT, PT, R33, -0x7f000001, RZ ;  /* 0x80ffffff21213810 */ /* 0x000fe40007ffe0ff */
[----:B------:R-:W-:Y:S02]  /*3d480*/  IADD3 R15, PT, PT, R15, R162, RZ ;  /* 0x000000a20f0f7210 */ /* 0x000fe40007ffe0ff */
[----:B------:R-:W-:Y:S01]  /*3d490*/  @P2 IADD3 R22, PT, PT, R22, -0x7f000001, RZ ;  /* 0x80ffffff16162810 */ /* 0x000fe20007ffe0ff */
[----:B------:R-:W-:Y:S01]  /*3d4a0*/  ISETP.GE.U32.AND P1, PT, R24, 0x7f000001, PT ;  /* 0x7f0000011800780c */ /* 0x000fe20003f26070 */
[----:B------:R-:W-:Y:S01]  /*3d4b0*/  IMAD.HI.U32 R21, R9, 0x7f000001, R10 ;  /* 0x7f00000109157827 */ /* 0x000fe200078e000a */
[----:B------:R-:W-:Y:S01]  /*3d4c0*/  ISETP.GE.U32.AND P0, PT, R15, 0x7f000001, PT ;  /* 0x7f0000010f00780c */ /* 0x000fe20003f06070 */
[----:B------:R-:W-:-:S03]  /*3d4d0*/  IADD3 R22, PT, PT, R22, R33, RZ ;  /* 0x0000002116167210 */ /* 0x000fc60007ffe0ff */
[----:B------:R-:W-:Y:S02]  /*3d4e0*/  ISETP.GE.U32.AND P3, PT, R21, 0x7f000001, PT ;  /* 0x7f0000011500780c */ /* 0x000fe40003f66070 */
[----:B------:R-:W-:Y:S01]  /*3d4f0*/  ISETP.GE.U32.AND P2, PT, R22, 0x7f000001, PT ;  /* 0x7f0000011600780c */ /* 0x000fe20003f46070 */
[----:B------:R-:W-:-:S04]  /*3d500*/  IMAD.WIDE.U32 R160, R191, R160, RZ ;  /* 0x000000a0bfa07225 */ /* 0x000fc800078e00ff */
        /* <DEDUP_REMOVED lines=98> */
[----:B------:R-:W-:-:S03]  /*3db30*/  @P0 IADD3 R15, PT, PT, R15, -0x7f000001, RZ ;  /* 0x80ffffff0f0f0810 */ /* 0x000fc60007ffe0ff */
[----:B------:R-:W-:Y:S01]  /*3db40*/  IMAD.HI.U32 R36, R9, 0x7f000001, R36 ;  /* 0x7f00000109247827 */ /* 0x000fe200078e0024 */
        /* <DEDUP_REMOVED lines=27> */
[----:B------:R-:W-:Y:S01]  /*3dd00*/  ISETP.GE.U32.AND P0, PT, R15, 0x7f000001, PT ;  /* 0x7f0000010f00780c */ /* 0x000fe20003f06070 */
[----:B------:R-:W-:-:S04]  /*3dd10*/  IMAD.WIDE.U32 R152, R182, R152, RZ ;  /* 0x00000098b6987225 */ /* 0x000fc800078e00ff */
[----:B------:R-:W-:Y:S01]  /*3dd20*/  @P2 IADD3 R33, PT, PT, R33, -0x7f000001, RZ ;  /* 0x80ffffff21212810 */ /* 0x000fe20007ffe0ff */
[----:B------:R-:W-:-:S04]  /*3dd30*/  IMAD R11, R152, 0x7effffff, RZ ;  /* 0x7effffff980b7824 */ /* 0x000fc800078e02ff */
[----:B--2---:R-:W-:-:S04]  /*3dd40*/  IMAD.WIDE.U32 R8, R14, R33, RZ ;  /* 0x000000210e087225 */ /* 0x004fc800078e00ff */
[----:B------:R-:W-:Y:S01]  /*3dd50*/  IMAD.HI.U32 R152, R11, 0x7f000001, R152 ;  /* 0x7f0000010b987827 */ /* 0x000fe200078e0098 */
[----:B------:R-:W-:Y:S02]  /*3dd60*/  @P1 IADD3 R10, PT, PT, R10, -0x7f000001, RZ ;  /* 0x80ffffff0a0a1810 */ /* 0x000fe40007ffe0ff */
[----:B------:R-:W-:Y:S01]  /*3dd70*/  @P0 IADD3 R15, PT, PT, R15, -0x7f000001, RZ ;  /* 0x80ffffff0f0f0810 */ /* 0x000fe20007ffe0ff */
[----:B------:R-:W-:-:S04]  /*3dd80*/  IMAD R11, R8, 0x7effffff, RZ ;  /* 0x7effffff080b7824 */ /* 0x000fc800078e02ff */
[----:B------:R-:W-:Y:S01]  /*3dd90*/  IMAD.HI.U32 R45, R11, 0x7f000001, R8 ;  /* 0x7f0000010b2d7827 */ /* 0x000fe200078e0008 */
[----:B------:R-:W-:-:S03]  /*3dda0*/  IADD3 R21, PT, PT, R15, R10, RZ ;  /* 0x0000000a0f157210 */ /* 0x000fc60007ffe0ff */
[----:B---3--:R-:W-:-:S04]  /*3ddb0*/  IMAD.WIDE.U32 R8, R32, R33, RZ ;  /* 0x0000002120087225 */ /* 0x008fc800078e00ff */
        /* <DEDUP_REMOVED lines=21> */
[----:B------:R-:W-:-:S02]  /*3df10*/  @P5 IADD3 R15, PT, PT, R15, -0x7f000001, RZ ;  /* 0x80ffffff0f0f5810 */ /* 0x000fc40007ffe0ff */
[----:B----4-:R-:W-:Y:S01]  /*3df20*/  IADD3 R10, PT, PT, R45, R42, RZ ;  /* 0x0000002a2d0a7210 */ /* 0x010fe20007ffe0ff */
[----:B------:R-:W-:Y:S01]  /*3df30*/  IMAD.HI.U32 R11, R11, 0x7f000001, R8 ;  /* 0x7f0000010b0b7827 */ /* 0x000fe200078e0008 */
[----:B------:R-:W-:Y:S02]  /*3df40*/  IADD3 R20, PT, PT, R31, R20, RZ ;  /* 0x000000141f147210 */ /* 0x000fe40007ffe0ff */
[----:B------:R-:W-:Y:S02]  /*3df50*/  IADD3 R8, PT, PT, R21, R152, RZ ;  /* 0x0000009815087210 */ /* 0x000fe40007ffe0ff */
[----:B------:R-:W-:Y:S02]  /*3df60*/  IADD3 R22, PT, PT, R22, R19, RZ ;  /* 0x0000001316167210 */ /* 0x000fe40007ffe0ff */
[----:B------:R-:W-:Y:S01]  /*3df70*/  IADD3 R24, PT, PT, R15, R18, RZ ;  /* 0x000000120f187210 */ /* 0x000fe20007ffe0ff */
[----:B------:R-:W-:Y:S01]  /*3df80*/  ISETP.GE.U32.AND P2, PT, R10, 0x7f000001, PT ;  /* 0x7f0000010a00780c */ /* 0x000fe20003f46070 */
[----:B------:R-:W-:Y:S01]  /*3df90*/  ISETP.GE.U32.AND P3, PT, R20, 0x7f000001, PT ;  /* 0x7f0000011400780c */ /* 0x000fe20003f66070 */
[C---:B------:R-:W-:Y:S01]  /*3dfa0*/  ISETP.GE.U32.AND P1, PT, R11.reuse, 0x7f000001, PT ;  /* 0x7f0000010b00780c */ /* 0x040fe20003f26070 */
        /* <DEDUP_REMOVED lines=8> */
[----:B------:R-:W-:Y:S01]  /*3e030*/  IMAD R9, R150, 0x7effffff, RZ ;  /* 0x7effffff96097824 */ /* 0x000fe200078e02ff */
[----:B------:R-:W-:-:S02]  /*3e040*/  @P1 IADD3 R11, PT, PT, R11, -0x7f000001, RZ ;  /* 0x80ffffff0b0b1810 */ /* 0x000fc40007ffe0ff */
[----:B0-----:R-:W-:Y:S02]  /*3e050*/  @P2 IADD3 R10, PT, PT, R10, -0x7f000001, RZ ;  /* 0x80ffffff0a0a2810 */ /* 0x001fe40007ffe0ff */
[----:B-1----:R-:W-:Y:S02]  /*3e060*/  @P3 IADD3 R20, PT, PT, R20, -0x7f000001, RZ ;  /* 0x80ffffff14143810 */ /* 0x002fe40007ffe0ff */
[----:B------:R-:W-:Y:S02]  /*3e070*/  @P0 IADD3 R8, PT, PT, R8, -0x7f000001, RZ ;  /* 0x80ffffff08080810 */ /* 0x000fe40007ffe0ff */
[----:B--2---:R-:W-:Y:S02]  /*3e080*/  @P4 IADD3 R22, PT, PT, R22, -0x7f000001, RZ ;  /* 0x80ffffff16164810 */ /* 0x004fe40007ffe0ff */
[----:B---3--:R-:W-:Y:S01]  /*3e090*/  @P5 IADD3 R24, PT, PT, R24, -0x7f000001, RZ ;  /* 0x80ffffff18185810 */ /* 0x008fe20007ffe0ff */
[----:B------:R-:W-:Y:S04]  /*3e0a0*/  STL [R1+0x110], R10 ;  /* 0x0001100a01007387 */ /* 0x000fe80000100800 */
[----:B------:R0:W-:Y:S01]  /*3e0b0*/  STL [R1+0x114], R20 ;  /* 0x0001141401007387 */ /* 0x0001e20000100800 */
[----:B------:R-:W-:Y:S01]  /*3e0c0*/  IMAD.HI.U32 R151, R9, 0x7f000001, R150 ;  /* 0x7f00000109977827 */ /* 0x000fe200078e0096 */
[----:B------:R-:W-:-:S02]  /*3e0d0*/  IADD3 R8, PT, PT, R8, R11, RZ ;  /* 0x0000000b08087210 */ /* 0x000fc40007ffe0ff */
[----:B------:R-:W-:Y:S04]  /*3e0e0*/  STL [R1+0x118], R22 ;  /* 0x0001181601007387 */ /* 0x000fe80000100800 */
[----:B------:R1:W-:Y:S04]  /*3e0f0*/  STL [R1+0x11c], R24 ;  /* 0x00011c1801007387 */ /* 0x0003e80000100800 */
[----:B------:R-:W2:Y:S04]  /*3e100*/  LD.E R14, desc[UR8][R6.64+0xd10] ;  /* 0x000d1008060e7980 */ /* 0x000ea8000c101900 */
[----:B------:R-:W3:Y:S04]  /*3e110*/  LD.E R15, desc[UR8][R6.64+0xd14] ;  /* 0x000d1408060f7980 */ /* 0x000ee8000c101900 */
[----:B------:R-:W4:Y:S04]  /*3e120*/  LD.E R18, desc[UR8][R6.64+0xd18] ;  /* 0x000d180806127980 */ /* 0x000f28000c101900 */
[----:B------:R1:W3:Y:S01]  /*3e130*/  LD.E R19, desc[UR8][R6.64+0xd1c] ;  /* 0x000d1c0806137980 */ /* 0x0002e2000c101900 */
[----:B------:R-:W-:Y:S01]  /*3e140*/  ISETP.GE.U32.AND P1, PT, R151, 0x7f000001, PT ;  /* 0x7f0000019700780c */ /* 0x000fe20003f26070 */
[----:B------:R-:W-:-:S02]  /*3e150*/  ISETP.GE.U32.AND P0, PT, R8, 0x7f000001, PT ;  /* 0x7f0000010800780c */ /* 0x000fc40003f06070 */
[----:B0-----:R-:W4:Y:S04]  /*3e160*/  LDL R20, [R1+0x118] ;  /* 0x0001180001147983 */ /* 0x001f280000100800 */
[----:B-1----:R-:W4:Y:S04]  /*3e170*/  LDL R24, [R1+0x110] ;  /* 0x0001100001187983 */ /* 0x002f280000100800 */
[----:B------:R-:W4:Y:S04]  /*3e180*/  LDL R22, [R1+0x114] ;  /* 0x0001140001167983 */ /* 0x000f280000100800 */
[----:B------:R-:W4:Y:S01]  /*3e190*/  LDL R30, [R1+0x11c] ;  /* 0x00011c00011e7983 */ /* 0x000f220000100800 */
[----:B------:R-:W-:Y:S01]  /*3e1a0*/  IMAD.WIDE.U32 R6, R179, R149, RZ ;  /* 0x00000095b3067225 */ /* 0x000fe200078e00ff */
[----:B------:R-:W-:-:S02]  /*3e1b0*/  @P1 IADD3 R151, PT, PT, R151, -0x7f000001, RZ ;  /* 0x80ffffff97971810 */ /* 0x000fc40007ffe0ff */
[----:B------:R-:W-:Y:S01]  /*3e1c0*/  @P0 IADD3 R8, PT, PT, R8, -0x7f000001, RZ ;  /* 0x80ffffff08080810 */ /* 0x000fe20007ffe0ff */
[----:B------:R-:W-:-:S04]  /*3e1d0*/  IMAD R9, R6, 0x7effffff, RZ ;  /* 0x7effffff06097824 */ /* 0x000fc800078e02ff */
[----:B------:R-:W-:Y:S01]  /*3e1e0*/  IMAD.HI.U32 R9, R9, 0x7f000001, R6 ;  /* 0x7f00000109097827 */ /* 0x000fe200078e0006 */
[----:B------:R-:W-:-:S04]  /*3e1f0*/  IADD3 R8, PT, PT, R8, R151, RZ ;  /* 0x0000009708087210 */ /* 0x000fc80007ffe0ff */
        /* <DEDUP_REMOVED lines=9> */
[----:B------:R-:W4:Y:S02]  /*3e290*/  LDL.64 R8, [R1+0x100] ;  /* 0x0001000001087983 */ /* 0x000f240000100a00 */
        /* <DEDUP_REMOVED lines=113> */
[----:B------:R0:W2:Y:S04]  /*3e9b0*/  LD.E R18, desc[UR8][R8.64+0xd2c] ;  /* 0x000d2c0808127980 */ /* 0x0000a8000c101900 */
[----:B------:R-:W2:Y:S04]  /*3e9c0*/  LDL R21, [R1+0x110] ;  /* 0x0001100001157983 */ /* 0x000ea80000100800 */
[----:B------:R-:W2:Y:S04]  /*3e9d0*/  LDL R31, [R1+0x114] ;  /* 0x00011400011f7983 */ /* 0x000ea80000100800 */
[----:B------:R-:W2:Y:S04]  /*3e9e0*/  LDL R22, [R1+0x118] ;  /* 0x0001180001167983 */ /* 0x000ea80000100800 */
[----:B------:R-:W2:Y:S04]  /*3e9f0*/  LDL R32, [R1+0x11c] ;  /* 0x00011c0001207983 */ /* 0x000ea80000100800 */
[----:B0-----:R-:W2:Y:S01]  /*3ea00*/  LDL.64 R6, [R1+0x100] ;  /* 0x0001000001067983 */ /* 0x001ea20000100a00 */
[C---:B------:R-:W-:Y:S01]  /*3ea10*/  ISETP.GE.U32.AND P0, PT, R204.reuse, UR6, PT ;  /* 0x00000006cc007c0c */ /* 0x040fe2000bf06070 */
[----:B-1----:R-:W-:-:S12]  /*3ea20*/  IADD3 R20, PT, PT, R204, -UR6, RZ ;  /* 0x80000006cc147c10 */ /* 0x002fd8000fffe0ff */
        /* <DEDUP_REMOVED lines=55> */
[C---:B------:R-:W-:Y:S01]  /*3eda0*/  ISETP.LE.U32.AND P0, PT, R203.reuse, UR6, PT ;  /* 0x00000006cb007c0c */ /* 0x040fe2000bf03070 */
[----:B------:R-:W-:-:S12]  /*3edb0*/  IADD3 R9, PT, PT, -R203, UR6, RZ ;  /* 0x00000006cb097c10 */ /* 0x000fd8000fffe1ff */
[----:B------:R-:W-:-:S05]  /*3edc0*/  @!P0 IADD3 R9, PT, PT, R9, 0x7f000001, RZ ;  /* 0x7f00000109098810 */ /* 0x000fca0007ffe0ff */
[CC--:B------:R-:W-:Y:S01]  /*3edd0*/  ISETP.GE.U32.AND P0, PT, R204.reuse, R9.reuse, PT ;  /* 0x00000009cc00720c */ /* 0x0c0fe20003f06070 */
[----:B------:R-:W-:-:S12]  /*3ede0*/  IADD3 R9, PT, PT, R204, -R9, RZ ;  /* 0x80000009cc097210 */ /* 0x000fd80007ffe0ff */
        /* <DEDUP_REMOVED lines=130> */
[----:B-1----:R-:W-:Y:S01]  /*3f610*/  IMAD.HI.U32 R30, R47, 0x7f000001, R18 ;  /* 0x7f0000012f1e7827 */ /* 0x002fe200078e0012 */
        /* <DEDUP_REMOVED lines=29> */
[----:B------:R-:W0:Y:S01]  /*3f7f0*/  LDL R14, [R1+0x110] ;  /* 0x00011000010e7983 */ /* 0x000e220000100800 */
        /* <DEDUP_REMOVED lines=11> */
[----:B------:R-:W3:Y:S03]  /*3f8b0*/  LD.E R11, desc[UR8][R6.64+0xd68] ;  /* 0x000d6808060b7980 */ /* 0x000ee6000c101900 */
[----:B------:R-:W-:-:S13]  /*3f8c0*/  ISETP.GE.U32.AND P0, PT, R19, 0x7f000001, PT ;  /* 0x7f0000011300780c */ /* 0x000fda0003f06070 */
[----:B------:R-:W-:-:S05]  /*3f8d0*/  @P0 IADD3 R19, PT, PT, R19, -0x7f000001, RZ ;  /* 0x80ffffff13130810 */ /* 0x000fca0007ffe0ff */
[----:B--2---:R-:W-:Y:S02]  /*3f8e0*/  IMAD.WIDE.U32 R8, R10, R19, RZ ;  /* 0x000000130a087225 */ /* 0x004fe400078e00ff */
[----:B------:R-:W2:Y:S02]  /*3f8f0*/  LD.E R10, desc[UR8][R6.64+0xd64] ;  /* 0x000d6408060a7980 */ /* 0x000ea4000c101900 */
[----:B------:R-:W-:-:S04]  /*3f900*/  IMAD R15, R8, 0x7effffff, RZ ;  /* 0x7effffff080f7824 */ /* 0x000fc800078e02ff */
[----:B------:R-:W-:Y:S02]  /*3f910*/  IMAD.HI.U32 R9, R15, 0x7f000001, R8 ;  /* 0x7f0000010f097827 */ /* 0x000fe400078e0008 */
[----:B------:R-:W4:Y:S03]  /*3f920*/  LD.E R15, desc[UR8][R6.64+0xd6c] ;  /* 0x000d6c08060f7980 */ /* 0x000f26000c101900 */
[----:B------:R-:W-:-:S13]  /*3f930*/  ISETP.GE.U32.AND P0, PT, R9, 0x7f000001, PT ;  /* 0x7f0000010900780c */ /* 0x000fda0003f06070 */
[----:B------:R-:W-:-:S04]  /*3f940*/  @P0 IADD3 R9, PT, PT, R9, -0x7f000001, RZ ;  /* 0x80ffffff09090810 */ /* 0x000fc80007ffe0ff */
[----:B0-----:R-:W-:-:S05]  /*3f950*/  IADD3 R24, PT, PT, R9, R14, RZ ;  /* 0x0000000e09187210 */ /* 0x001fca0007ffe0ff */
[----:B------:R0:W-:Y:S04]  /*3f960*/  STL [R1+0x110], R24 ;  /* 0x0001101801007387 */ /* 0x0001e80000100800 */
[----:B------:R-:W4:Y:S04]  /*3f970*/  LDL R33, [R1+0x114] ;  /* 0x0001140001217983 */ /* 0x000f280000100800 */
[----:B------:R-:W1:Y:S04]  /*3f980*/  LDL R18, [R1+0x118] ;  /* 0x0001180001127983 */ /* 0x000e680000100800 */
[----:B------:R-:W4:Y:S04]  /*3f990*/  LDL R35, [R1+0x11c] ;  /* 0x00011c0001237983 */ /* 0x000f280000100800 */
[----:B------:R-:W4:Y:S01]  /*3f9a0*/  LDL.64 R6, [R1+0x100] ;  /* 0x0001000001067983 */ /* 0x000f220000100a00 */
[----:B--2---:R-:W-:-:S04]  /*3f9b0*/  IMAD.WIDE.U32 R8, R10, R19, RZ ;  /* 0x000000130a087225 */ /* 0x004fc800078e00ff */
[----:B---3--:R-:W-:-:S04]  /*3f9c0*/  IMAD.WIDE.U32 R10, R11, R19, RZ ;  /* 0x000000130b0a7225 */ /* 0x008fc800078e00ff */
[----:B------:R-:W-:Y:S02]  /*3f9d0*/  IMAD R21, R10, 0x7effffff, RZ ;  /* 0x7effffff0a157824 */ /* 0x000fe400078e02ff */
[----:B----4-:R-:W-:-:S04]  /*3f9e0*/  IMAD.WIDE.U32 R14, R15, R19, RZ ;  /* 0x000000130f0e7225 */ /* 0x010fc800078e00ff */
        /* <DEDUP_REMOVED lines=10> */
[----:B------:R-:W-:Y:S02]  /*3fa90*/  @P2 IADD3 R14, PT, PT, R14, -0x7f000001, RZ ;  /* 0x80ffffff0e0e2810 */ /* 0x000fe40007ffe0ff */
[----:B------:R-:W-:Y:S02]  /*3faa0*/  IADD3 R8, PT, PT, R8, R33, RZ ;  /* 0x0000002108087210 */ /* 0x000fe40007ffe0ff */
[----:B-1----:R-:W-:Y:S02]  /*3fab0*/  IADD3 R30, PT, PT, R11, R18, RZ ;  /* 0x000000120b1e7210 */ /* 0x002fe40007ffe0ff */
        /* <DEDUP_REMOVED lines=144> */
[----:B0-----:R-:W-:-:S03]  /*403c0*/  IMAD.WIDE.U32 R8, R20, R142, RZ ;  /* 0x0000008e14087225 */ /* 0x001fc600078e00ff */
[----:B------:R-:W2:Y:S01]  /*403d0*/  LDL.LU R142, [R1+0x1bc] ;  /* 0x0001bc00018e7983 */ /* 0x000ea20000300800 */
        /* <DEDUP_REMOVED lines=596> */
[----:B------:R-:W-:-:S04]  /*42920*/  IMAD.WIDE.U32 R250, R20, R250, RZ ;  /* 0x000000fa14fa7225 */ /* 0x000fc800078e00ff */
[----:B------:R-:W-:-:S04]  /*42930*/  IMAD R9, R250, 0x7effffff, RZ ;  /* 0x7efffffffa097824 */ /* 0x000fc800078e02ff */
[----:B------:R-:W-:-:S05]  /*42940*/  IMAD.HI.U32 R9, R9, 0x7f000001, R250 ;  /* 0x7f00000109097827 */ /* 0x000fca00078e00fa */
[----:B------:R-:W-:-:S13]  /*42950*/  ISETP.GE.U32.AND P0, PT, R9, 0x7f000001, PT ;  /* 0x7f0000010900780c */ /* 0x000fda0003f06070 */
[----:B------:R-:W-:-:S05]  /*42960*/  @P0 IADD3 R9, PT, PT, R9, -0x7f000001, RZ ;  /* 0x80ffffff09090810 */ /* 0x000fca0007ffe0ff */
        /* <DEDUP_REMOVED lines=165> */
[----:B------:R-:W4:Y:S04]  /*433c0*/  LD.E R19, desc[UR8][R6.64+0xe68] ;  /* 0x000e680806137980 */ /* 0x000f28000c101900 */
[----:B------:R0:W4:Y:S04]  /*433d0*/  LD.E R21, desc[UR8][R6.64+0xe6c] ;  /* 0x000e6c0806157980 */ /* 0x000128000c101900 */
[----:B------:R-:W4:Y:S04]  /*433e0*/  LDL R22, [R1+0x110] ;  /* 0x0001100001167983 */ /* 0x000f280000100800 */
[----:B------:R-:W4:Y:S04]  /*433f0*/  LDL R31, [R1+0x114] ;  /* 0x00011400011f7983 */ /* 0x000f280000100800 */
[----:B------:R-:W4:Y:S04]  /*43400*/  LDL R24, [R1+0x118] ;  /* 0x0001180001187983 */ /* 0x000f280000100800 */
[----:B------:R-:W4:Y:S04]  /*43410*/  LDL R32, [R1+0x11c] ;  /* 0x00011c0001207983 */ /* 0x000f280000100800 */
[----:B0-----:R-:W4:Y:S01]  /*43420*/  LDL.64 R8, [R1+0x100] ;  /* 0x0001000001087983 */ /* 0x001f220000100a00 */
[----:B-1----:R-:W-:-:S04]  /*43430*/  IMAD.WIDE.U32 R10, R20, R247, RZ ;  /* 0x000000f7140a7225 */ /* 0x002fc800078e00ff */
[----:B------:R-:W-:-:S04]  /*43440*/  IMAD R15, R10, 0x7effffff, RZ ;  /* 0x7effffff0a0f7824 */ /* 0x000fc800078e02ff */
[----:B------:R-:W-:-:S05]  /*43450*/  IMAD.HI.U32 R11, R15, 0x7f000001, R10 ;  /* 0x7f0000010f0b7827 */ /* 0x000fca00078e000a */
[----:B------:R-:W-:-:S13]  /*43460*/  ISETP.GE.U32.AND P0, PT, R11, 0x7f000001, PT ;  /* 0x7f0000010b00780c */ /* 0x000fda0003f06070 */
[----:B------:R-:W-:-:S05]  /*43470*/  @P0 IADD3 R11, PT, PT, R11, -0x7f000001, RZ ;  /* 0x80ffffff0b0b0810 */ /* 0x000fca0007ffe0ff */
[----:B------:R-:W-:-:S04]  /*43480*/  IMAD.WIDE.U32 R6, R2, R11, RZ ;  /* 0x0000000b02067225 */ /* 0x000fc800078e00ff */
[----:B------:R-:W-:-:S04]  /*43490*/  IMAD R11, R6, 0x7effffff, RZ ;  /* 0x7effffff060b7824 */ /* 0x000fc800078e02ff */
[----:B--2---:R-:W-:-:S05]  /*434a0*/  IMAD.HI.U32 R26, R11, 0x7f000001, R6 ;  /* 0x7f0000010b1a7827 */ /* 0x004fca00078e0006 */
[----:B------:R-:W-:-:S13]  /*434b0*/  ISETP.GE.U32.AND P0, PT, R26, 0x7f000001, PT ;  /* 0x7f0000011a00780c */ /* 0x000fda0003f06070 */
[----:B------:R-:W-:-:S05]  /*434c0*/  @P0 IADD3 R26, PT, PT, R26, -0x7f000001, RZ ;  /* 0x80ffffff1a1a0810 */ /* 0x000fca0007ffe0ff */
[----:B---3--:R-:W-:-:S04]  /*434d0*/  IMAD.WIDE.U32 R14, R14, R26, RZ ;  /* 0x0000001a0e0e7225 */ /* 0x008fc800078e00ff */
        /* <DEDUP_REMOVED lines=38> */
[----:B------:R-:W-:Y:S04]  /*43740*/  STL [R1+0x11c], R32 ;  /* 0x00011c2001007387 */ /* 0x000fe80000100800 */
[----:B------:R-:W2:Y:S04]  /*43750*/  LD.E R10, desc[UR8][R8.64+0xe70] ;  /* 0x000e7008080a7980 */ /* 0x000ea8000c101900 */
[----:B------:R-:W3:Y:S04]  /*43760*/  LD.E R14, desc[UR8][R8.64+0xe74] ;  /* 0x000e7408080e7980 */ /* 0x000ee8000c101900 */
[----:B------:R-:W4:Y:S04]  /*43770*/  LD.E R15, desc[UR8][R8.64+0xe78] ;  /* 0x000e7808080f7980 */ /* 0x000f28000c101900 */
[----:B------:R0:W4:Y:S04]  /*43780*/  LD.E R18, desc[UR8][R8.64+0xe7c] ;  /* 0x000e7c0808127980 */ /* 0x000128000c101900 */
[----:B------:R-:W4:Y:S04]  /*43790*/  LDL R19, [R1+0x110] ;  /* 0x0001100001137983 */ /* 0x000f280000100800 */
[----:B------:R-:W4:Y:S04]  /*437a0*/  LDL R26, [R1+0x114] ;  /* 0x00011400011a7983 */ /* 0x000f280000100800 */
[----:B------:R-:W4:Y:S04]  /*437b0*/  LDL R21, [R1+0x118] ;  /* 0x0001180001157983 */ /* 0x000f280000100800 */
[----:B0-----:R-:W4:Y:S04]  /*437c0*/  LDL R22, [R1+0x11c] ;  /* 0x00011c0001167983 */ /* 0x001f280000100800 */
[----:B-1----:R-:W4:Y:S01]  /*437d0*/  LDL.64 R6, [R1+0x100] ;  /* 0x0001000001067983 */ /* 0x002f220000100a00 */
        /* <DEDUP_REMOVED lines=118> */
[----:B-1----:R-:W-:-:S04]  /*43f40*/  IMAD.WIDE.U32 R10, R20, R142, RZ ;  /* 0x0000008e140a7225 */ /* 0x002fc800078e00ff */
[----:B------:R-:W-:-:S04]  /*43f50*/  IMAD.WIDE.U32 R244, R20, R244, RZ ;  /* 0x000000f414f47225 */ /* 0x000fc800078e00ff */
[----:B------:R-:W-:Y:S01]  /*43f60*/  IMAD R15, R10, 0x7effffff, RZ ;  /* 0x7effffff0a0f7824 */ /* 0x000fe200078e02ff */
[----:B------:R-:W2:Y:S03]  /*43f70*/  LDL.LU R142, [R1+0x1c0] ;  /* 0x0001c000018e7983 */ /* 0x000ea60000300800 */
        /* <DEDUP_REMOVED lines=46> */
[----:B------:R-:W-:Y:S04]  /*44260*/  STL [R1+0x118], R24 ;  /* 0x0001181801007387 */ /* 0x000fe80000100800 */
[----:B------:R1:W-:Y:S04]  /*44270*/  STL [R1+0x11c], R26 ;  /* 0x00011c1a01007387 */ /* 0x0003e80000100800 */
[----:B------:R-:W2:Y:S04]  /*44280*/  LD.E R10, desc[UR8][R6.64+0xea0] ;  /* 0x000ea008060a7980 */ /* 0x000ea8000c101900 */
[----:B------:R-:W3:Y:S04]  /*44290*/  LD.E R14, desc[UR8][R6.64+0xea4] ;  /* 0x000ea408060e7980 */ /* 0x000ee8000c101900 */
[----:B------:R-:W4:Y:S04]  /*442a0*/  LD.E R15, desc[UR8][R6.64+0xea8] ;  /* 0x000ea808060f7980 */ /* 0x000f28000c101900 */
[----:B------:R0:W4:Y:S04]  /*442b0*/  LD.E R18, desc[UR8][R6.64+0xeac] ;  /* 0x000eac0806127980 */ /* 0x000128000c101900 */
[----:B------:R-:W4:Y:S04]  /*442c0*/  LDL R19, [R1+0x110] ;  /* 0x0001100001137983 */ /* 0x000f280000100800 */
[----:B------:R-:W4:Y:S04]  /*442d0*/  LDL R31, [R1+0x114] ;  /* 0x00011400011f7983 */ /* 0x000f280000100800 */
[----:B------:R-:W1:Y:S04]  /*442e0*/  LDL R21, [R1+0x118] ;  /* 0x0001180001157983 */ /* 0x000e680000100800 */
[----:B0-----:R-:W4:Y:S04]  /*442f0*/  LDL R22, [R1+0x11c] ;  /* 0x00011c0001167983 */ /* 0x001f280000100800 */
[----:B------:R-:W4:Y:S01]  /*44300*/  LDL.64 R8, [R1+0x100] ;  /* 0x0001000001087983 */ /* 0x000f220000100a00 */
        /* <DEDUP_REMOVED lines=412> */
[----:B------:R-:W-:-:S03]  /*45cd0*/  IMAD.WIDE.U32 R30, R20, R142, RZ ;  /* 0x0000008e141e7225 */ /* 0x000fc600078e00ff */
[----:B------:R-:W4:Y:S01]  /*45ce0*/  LDL.LU R142, [R1+0x278] ;  /* 0x00027800018e7983 */ /* 0x000f220000300800 */
        /* <DEDUP_REMOVED lines=471> */
[C---:B------:R-:W-:Y:S01]  /*47a60*/  ISETP.LE.U32.AND P0, PT, R25.reuse, UR6, PT ;  /* 0x0000000619007c0c */ /* 0x040fe2000bf03070 */
[----:B------:R-:W-:Y:S01]  /*47a70*/  IADD3 R9, PT, PT, -R25, UR6, RZ ;  /* 0x0000000619097c10 */ /* 0x000fe2000fffe1ff */
[----:B------:R-:W0:Y:S11]  /*47a80*/  LDCU.64 UR6, c[0x0][0x488] ;  /* 0x00009100ff0677ac */ /* 0x000e360008000a00 */
[----:B------:R-:W-:-:S05]  /*47a90*/  @!P0 IADD3 R9, PT, PT, R9, 0x7f000001, RZ ;  /* 0x7f00000109098810 */ /* 0x000fca0007ffe0ff */
[----:B------:R-:W-:-:S04]  /*47aa0*/  IMAD.WIDE.U32 R8, R202, R9, RZ ;  /* 0x00000009ca087225 */ /* 0x000fc800078e00ff */
[----:B------:R-:W-:-:S04]  /*47ab0*/  IMAD R25, R8, 0x7effffff, RZ ;  /* 0x7effffff08197824 */ /* 0x000fc800078e02ff */
[----:B------:R-:W-:-:S05]  /*47ac0*/  IMAD.HI.U32 R8, R25, 0x7f000001, R8 ;  /* 0x7f00000119087827 */ /* 0x000fca00078e0008 */
[----:B------:R-:W-:-:S13]  /*47ad0*/  ISETP.GE.U32.AND P0, PT, R8, 0x7f000001, PT ;  /* 0x7f0000010800780c */ /* 0x000fda0003f06070 */
[----:B------:R-:W-:-:S05]  /*47ae0*/  @P0 IADD3 R8, PT, PT, R8, -0x7f000001, RZ ;  /* 0x80ffffff08080810 */ /* 0x000fca0007ffe0ff */
        /* <DEDUP_REMOVED lines=18> */
[----:B-1----:R-:W-:-:S04]  /*47c10*/  IMAD.HI.U32 R22, R35, 0x7f000001, R30 ;  /* 0x7f00000123167827 */ /* 0x002fc800078e001e */
        /* <DEDUP_REMOVED lines=21> */
[----:B-1----:R-:W-:-:S02]  /*47d70*/  @P0 IADD3 R6, PT, PT, R6, -0x7f000001, RZ ;  /* 0x80ffffff06060810 */ /* 0x002fc40007ffe0ff */
[----:B--2---:R-:W-:Y:S02]  /*47d80*/  @P1 IADD3 R8, PT, PT, R8, -0x7f000001, RZ ;  /* 0x80ffffff08081810 */ /* 0x004fe40007ffe0ff */
[----:B---3--:R-:W-:Y:S02]  /*47d90*/  @P2 IADD3 R22, PT, PT, R22, -0x7f000001, RZ ;  /* 0x80ffffff16162810 */ /* 0x008fe40007ffe0ff */
[----:B----4-:R-:W-:Y:S01]  /*47da0*/  @P3 IADD3 R24, PT, PT, R24, -0x7f000001, RZ ;  /* 0x80ffffff18183810 */ /* 0x010fe20007ffe0ff */
[----:B------:R1:W-:Y:S04]  /*47db0*/  STL [R1+0x110], R6 ;  /* 0x0001100601007387 */ /* 0x0003e80000100800 */
[----:B------:R-:W-:Y:S04]  /*47dc0*/  STL [R1+0x114], R8 ;  /* 0x0001140801007387 */ /* 0x000fe80000100800 */
[----:B------:R-:W-:Y:S04]  /*47dd0*/  STL [R1+0x118], R22 ;  /* 0x0001181601007387 */ /* 0x000fe80000100800 */
        /* <DEDUP_REMOVED lines=9> */
[----:B-1----:R-:W4:Y:S01]  /*47e70*/  LDL.64 R6, [R1+0x100] ;  /* 0x0001000001067983 */ /* 0x002f220000100a00 */
[CC--:B------:R-:W-:Y:S01]  /*47e80*/  ISETP.GE.U32.AND P0, PT, R171.reuse, R142.reuse, PT ;  /* 0x0000008eab00720c */ /* 0x0c0fe20003f06070 */
[----:B------:R-:W-:-:S02]  /*47e90*/  IADD3 R171, PT, PT, R171, -R142, RZ ;  /* 0x8000008eabab7210 */ /* 0x000fc40007ffe0ff */
[----:B------:R-:W4:Y:S10]  /*47ea0*/  LDL.LU R142, [R1+0x274] ;  /* 0x00027400018e7983 */ /* 0x000f340000300800 */
[----:B------:R-:W-:-:S05]  /*47eb0*/  @!P0 IADD3 R171, PT, PT, R171, 0x7f000001, RZ ;  /* 0x7f000001abab8810 */ /* 0x000fca0007ffe0ff */
[----:B--2---:R-:W-:-:S04]  /*47ec0*/  IMAD.WIDE.U32 R24, R202, R171, RZ ;  /* 0x000000abca187225 */ /* 0x004fc800078e00ff */
        /* <DEDUP_REMOVED lines=117> */
[CC--:B------:R-:W-:Y:S01]  /*48620*/  ISETP.GE.U32.AND P0, PT, R172.reuse, R142.reuse, PT ;  /* 0x0000008eac00720c */ /* 0x0c0fe20003f06070 */
[----:B------:R-:W-:-:S02]  /*48630*/  IADD3 R172, PT, PT, R172, -R142, RZ ;  /* 0x8000008eacac7210 */ /* 0x000fc40007ffe0ff */
[----:B------:R-:W2:Y:S10]  /*48640*/  LDL.LU R142, [R1+0x270] ;  /* 0x00027000018e7983 */ /* 0x000eb40000300800 */
        /* <DEDUP_REMOVED lines=425> */
[----:B------:R-:W4:Y:S01]  /*4a0e0*/  LDL.64 R20, [R1+0x100] ;  /* 0x0001000001147983 */ /* 0x000f220000100a00 */
[----:B0-----:R-:W-:-:S04]  /*4a0f0*/  IMAD.WIDE.U32 R24, R205, R175, RZ ;  /* 0x000000afcd187225 */ /* 0x001fc800078e00ff */
[----:B------:R-:W-:-:S04]  /*4a100*/  IMAD R8, R24, 0x7effffff, RZ ;  /* 0x7effffff18087824 */ /* 0x000fc800078e02ff */
[----:B------:R-:W-:-:S05]  /*4a110*/  IMAD.HI.U32 R25, R8, 0x7f000001, R24 ;  /* 0x7f00000108197827 */ /* 0x000fca00078e0018 */
[----:B------:R-:W-:-:S13]  /*4a120*/  ISETP.GE.U32.AND P0, PT, R25, 0x7f000001, PT ;  /* 0x7f0000011900780c */ /* 0x000fda0003f06070 */
[----:B------:R-:W-:-:S05]  /*4a130*/  @P0 IADD3 R25, PT, PT, R25, -0x7f000001, RZ ;  /* 0x80ffffff19190810 */ /* 0x000fca0007ffe0ff */
[----:B------:R-:W-:-:S04]  /*4a140*/  IMAD.WIDE.U32 R24, R0, R25, RZ ;  /* 0x0000001900187225 */ /* 0x000fc800078e00ff */
[----:B-1----:R-:W-:-:S04]  /*4a150*/  IMAD R6, R24, 0x7effffff, RZ ;  /* 0x7effffff18067824 */ /* 0x002fc800078e02ff */
        /* <DEDUP_REMOVED lines=52> */
[CC--:B------:R-:W-:Y:S01]  /*4a4a0*/  ISETP.GE.U32.AND P0, PT, R176.reuse, R142.reuse, PT ;  /* 0x0000008eb000720c */ /* 0x0c0fe20003f06070 */
[----:B------:R-:W-:-:S02]  /*4a4b0*/  IADD3 R176, PT, PT, R176, -R142, RZ ;  /* 0x8000008eb0b07210 */ /* 0x000fc40007ffe0ff */
[----:B------:R-:W4:Y:S10]  /*4a4c0*/  LDL.LU R142, [R1+0x260] ;  /* 0x00026000018e7983 */ /* 0x000f340000300800 */
[----:B------:R-:W-:-:S05]  /*4a4d0*/  @!P0 IADD3 R176, PT, PT, R176, 0x7f000001, RZ ;  /* 0x7f000001b0b08810 */ /* 0x000fca0007ffe0ff */
[----:B0-----:R-:W-:-:S04]  /*4a4e0*/  IMAD.WIDE.U32 R24, R202, R176, RZ ;  /* 0x000000b0ca187225 */ /* 0x001fc800078e00ff */
[----:B------:R-:W-:-:S04]  /*4a4f0*/  IMAD R6, R24, 0x7effffff, RZ ;  /* 0x7effffff18067824 */ /* 0x000fc800078e02ff */
[----:B------:R-:W-:-:S05]  /*4a500*/  IMAD.HI.U32 R6, R6, 0x7f000001, R24 ;  /* 0x7f00000106067827 */ /* 0x000fca00078e0018 */
[----:B------:R-:W-:-:S13]  /*4a510*/  ISETP.GE.U32.AND P0, PT, R6, 0x7f000001, PT ;  /* 0x7f0000010600780c */ /* 0x000fda0003f06070 */
[----:B------:R-:W-:-:S05]  /*4a520*/  @P0 IADD3 R6, PT, PT, R6, -0x7f000001, RZ ;  /* 0x80ffffff06060810 */ /* 0x000fca0007ffe0ff */
[----:B-1----:R-:W-:-:S04]  /*4a530*/  IMAD.WIDE.U32 R20, R3, R6, RZ ;  /* 0x0000000603147225 */ /* 0x002fc800078e00ff */
        /* <DEDUP_REMOVED lines=50> */
[----:B------:R-:W1:Y:S04]  /*4a860*/  LDL R14, [R1+0x118] ;  /* 0x00011800010e7983 */ /* 0x000e680000100800 */
[----:B------:R-:W4:Y:S04]  /*4a870*/  LDL R30, [R1+0x11c] ;  /* 0x00011c00011e7983 */ /* 0x000f280000100800 */
[----:B0-----:R-:W4:Y:S01]  /*4a880*/  LDL.64 R20, [R1+0x100] ;  /* 0x0001000001147983 */ /* 0x001f220000100a00 */
        /* <DEDUP_REMOVED lines=59> */
[CC--:B------:R-:W-:Y:S01]  /*4ac40*/  ISETP.GE.U32.AND P0, PT, R177.reuse, R142.reuse, PT ;  /* 0x0000008eb100720c */ /* 0x0c0fe20003f06070 */
[----:B------:R-:W-:-:S02]  /*4ac50*/  IADD3 R177, PT, PT, R177, -R142, RZ ;  /* 0x8000008eb1b17210 */ /* 0x000fc40007ffe0ff */
[----:B------:R-:W4:Y:S10]  /*4ac60*/  LDL.LU R142, [R1+0x25c] ;  /* 0x00025c00018e7983 */ /* 0x000f340000300800 */
        /* <DEDUP_REMOVED lines=111> */
[----:B------:R-:W3:Y:S01]  /*4b360*/  LDL R10, [R1+0x110] ;  /* 0x00011000010a7983 */ /* 0x000ee20000100800 */
[CC--:B------:R-:W-:Y:S01]  /*4b370*/  ISETP.GE.U32.AND P0, PT, R178.reuse, R142.reuse, PT ;  /* 0x0000008eb200720c */ /* 0x0c0fe20003f06070 */
[----:B------:R-:W-:-:S02]  /*4b380*/  IADD3 R178, PT, PT, R178, -R142, RZ ;  /* 0x8000008eb2b27210 */ /* 0x000fc40007ffe0ff */
[----:B------:R-:W4:Y:S04]  /*4b390*/  LDL.LU R142, [R1+0x258] ;  /* 0x00025800018e7983 */ /* 0x000f280000300800 */
[----:B0-----:R-:W3:Y:S04]  /*4b3a0*/  LD.E R18, desc[UR8][R6.64+0x1088] ;  /* 0x0010880806127980 */ /* 0x001ee8000c101900 */
[----:B-1----:R-:W3:Y:S02]  /*4b3b0*/  LD.E R20, desc[UR8][R6.64+0x108c] ;  /* 0x00108c0806147980 */ /* 0x002ee4000c101900 */
        /* <DEDUP_REMOVED lines=9> */
[----:B------:R0:W4:Y:S03]  /*4b450*/  LD.E R14, desc[UR8][R6.64+0x1084] ;  /* 0x00108408060e7980 */ /* 0x000126000c101900 */
[----:B------:R-:W-:-:S13]  /*4b460*/  ISETP.GE.U32.AND P0, PT, R21, 0x7f000001, PT ;  /* 0x7f0000011500780c */ /* 0x000fda0003f06070 */
[----:B------:R-:W-:-:S05]  /*4b470*/  @P0 IADD3 R21, PT, PT, R21, -0x7f000001, RZ ;  /* 0x80ffffff15150810 */ /* 0x000fca0007ffe0ff */
[----:B--2---:R-:W-:-:S04]  /*4b480*/  IMAD.WIDE.U32 R8, R9, R21, RZ ;  /* 0x0000001509087225 */ /* 0x004fc800078e00ff */
[----:B------:R-:W-:-:S04]  /*4b490*/  IMAD R11, R8, 0x7effffff, RZ ;  /* 0x7effffff080b7824 */ /* 0x000fc800078e02ff */
[----:B------:R-:W-:-:S05]  /*4b4a0*/  IMAD.HI.U32 R9, R11, 0x7f000001, R8 ;  /* 0x7f0000010b097827 */ /* 0x000fca00078e0008 */
[----:B------:R-:W-:-:S13]  /*4b4b0*/  ISETP.GE.U32.AND P0, PT, R9, 0x7f000001, PT ;  /* 0x7f0000010900780c */ /* 0x000fda0003f06070 */
[----:B------:R-:W-:-:S04]  /*4b4c0*/  @P0 IADD3 R9, PT, PT, R9, -0x7f000001, RZ ;  /* 0x80ffffff09090810 */ /* 0x000fc80007ffe0ff */
[----:B---3--:R-:W-:-:S05]  /*4b4d0*/  IADD3 R22, PT, PT, R9, R10, RZ ;  /* 0x0000000a09167210 */ /* 0x008fca0007ffe0ff */
[----:B------:R1:W-:Y:S04]  /*4b4e0*/  STL [R1+0x110], R22 ;  /* 0x0001101601007387 */ /* 0x0003e80000100800 */
[----:B------:R-:W2:Y:S04]  /*4b4f0*/  LDL R25, [R1+0x114] ;  /* 0x0001140001197983 */ /* 0x000ea80000100800 */
[----:B------:R-:W3:Y:S04]  /*4b500*/  LDL R9, [R1+0x118] ;  /* 0x0001180001097983 */ /* 0x000ee80000100800 */
[----:B------:R-:W3:Y:S04]  /*4b510*/  LDL R31, [R1+0x11c] ;  /* 0x00011c00011f7983 */ /* 0x000ee80000100800 */
[----:B------:R-:W3:Y:S01]  /*4b520*/  LDL.64 R10, [R1+0x100] ;  /* 0x00010000010a7983 */ /* 0x000ee20000100a00 */
[----:B------:R-:W-:-:S04]  /*4b530*/  IMAD.WIDE.U32 R18, R18, R21, RZ ;  /* 0x0000001512127225 */ /* 0x000fc800078e00ff */
[----:B0-----:R-:W-:-:S04]  /*4b540*/  IMAD R7, R18, 0x7effffff, RZ ;  /* 0x7effffff12077824 */ /* 0x001fc800078e02ff */
[----:B------:R-:W-:-:S04]  /*4b550*/  IMAD.HI.U32 R18, R7, 0x7f000001, R18 ;  /* 0x7f00000107127827 */ /* 0x000fc800078e0012 */
[----:B----4-:R-:W-:-:S04]  /*4b560*/  IMAD.WIDE.U32 R14, R14, R21, RZ ;  /* 0x000000150e0e7225 */ /* 0x010fc800078e00ff */
[----:B------:R-:W-:-:S04]  /*4b570*/  IMAD.WIDE.U32 R20, R20, R21, RZ ;  /* 0x0000001514147225 */ /* 0x000fc800078e00ff */
[----:B------:R-:W-:Y:S02]  /*4b580*/  IMAD R6, R14, 0x7effffff, RZ ;  /* 0x7effffff0e067824 */ /* 0x000fe400078e02ff */
[----:B------:R-:W-:Y:S02]  /*4b590*/  IMAD R8, R20, 0x7effffff, RZ ;  /* 0x7effffff14087824 */ /* 0x000fe400078e02ff */
        /* <DEDUP_REMOVED lines=9> */
[----:B-1----:R-:W-:Y:S02]  /*4b630*/  @P0 IADD3 R22, PT, PT, R22, -0x7f000001, RZ ;  /* 0x80ffffff16160810 */ /* 0x002fe40007ffe0ff */
[----:B--2---:R-:W-:Y:S02]  /*4b640*/  IADD3 R6, PT, PT, R6, R25, RZ ;  /* 0x0000001906067210 */ /* 0x004fe40007ffe0ff */
[----:B---3--:R-:W-:Y:S02]  /*4b650*/  IADD3 R24, PT, PT, R18, R9, RZ ;  /* 0x0000000912187210 */ /* 0x008fe40007ffe0ff */
[----:B------:R-:W-:Y:S01]  /*4b660*/  IADD3 R26, PT, PT, R8, R31, RZ ;  /* 0x0000001f081a7210 */ /* 0x000fe20007ffe0ff */
[----:B------:R-:W-:Y:S02]  /*4b670*/  ISETP.GE.U32.AND P1, PT, R6, 0x7f000001, PT ;  /* 0x7f0000010600780c */ /* 0x000fe40003f26070 */
[----:B------:R-:W-:Y:S02]  /*4b680*/  ISETP.GE.U32.AND P2, PT, R24, 0x7f000001, PT ;  /* 0x7f0000011800780c */ /* 0x000fe40003f46070 */
[----:B------:R-:W-:Y:S01]  /*4b690*/  ISETP.GE.U32.AND P3, PT, R26, 0x7f000001, PT ;  /* 0x7f0000011a00780c */ /* 0x000fe20003f66070 */
[----:B------:R0:W-:Y:S04]  /*4b6a0*/  STL [R1+0x114], R6 ;  /* 0x0001140601007387 */ /* 0x0001e80000100800 */
[----:B------:R1:W-:Y:S04]  /*4b6b0*/  STL [R1+0x118], R24 ;  /* 0x0001181801007387 */ /* 0x0003e80000100800 */
[----:B------:R2:W-:Y:S04]  /*4b6c0*/  STL [R1+0x11c], R26 ;  /* 0x00011c1a01007387 */ /* 0x0005e80000100800 */
[----:B------:R-:W-:Y:S01]  /*4b6d0*/  STL [R1+0x110], R22 ;  /* 0x0001101601007387 */ /* 0x000fe20000100800 */
[----:B0-----:R-:W-:-:S02]  /*4b6e0*/  @P1 IADD3 R6, PT, PT, R6, -0x7f000001, RZ ;  /* 0x80ffffff06061810 */ /* 0x001fc40007ffe0ff */
[----:B-1----:R-:W-:Y:S02]  /*4b6f0*/  @P2 IADD3 R24, PT, PT, R24, -0x7f000001, RZ ;  /* 0x80ffffff18182810 */ /* 0x002fe40007ffe0ff */
[----:B--2---:R-:W-:Y:S01]  /*4b700*/  @P3 IADD3 R26, PT, PT, R26, -0x7f000001, RZ ;  /* 0x80ffffff1a1a3810 */ /* 0x004fe20007ffe0ff */
        /* <DEDUP_REMOVED lines=2633> */
[C---:B------:R-:W-:Y:S01]  /*55ba0*/  ISETP.GE.U32.AND P0, PT, R200.reuse, R142, PT ;  /* 0x0000008ec800720c */ /* 0x040fe20003f06070 */
[----:B------:R-:W-:Y:S01]  /*55bb0*/  IMAD.WIDE.U32 R24, R39, R40, RZ ;  /* 0x0000002827187225 */ /* 0x000fe200078e00ff */
[----:B------:R-:W-:-:S03]  /*55bc0*/  IADD3 R200, PT, PT, R200, -R142, RZ ;  /* 0x8000008ec8c87210 */ /* 0x000fc60007ffe0ff */
[----:B------:R-:W-:-:S04]  /*55bd0*/  IMAD.WIDE.U32 R20, R39, R41, RZ ;  /* 0x0000002927147225 */ /* 0x000fc800078e00ff */
[----:B-1----:R-:W-:Y:S02]  /*55be0*/  IMAD R18, R24, 0x7effffff, RZ ;  /* 0x7effffff18127824 */ /* 0x002fe400078e02ff */
[----:B--2---:R-:W-:-:S04]  /*55bf0*/  IMAD.WIDE.U32 R30, R40, R39, RZ ;  /* 0x00000027281e7225 */ /* 0x004fc800078e00ff */
[----:B------:R-:W-:Y:S01]  /*55c00*/  IMAD.HI.U32 R24, R18, 0x7f000001, R24 ;  /* 0x7f00000112187827 */ /* 0x000fe200078e0018 */
[----:B------:R-:W2:Y:S01]  /*55c10*/  LDL.LU R142, [R1+0x294] ;  /* 0x00029400018e7983 */ /* 0x000ea20000300800 */
[----:B------:R-:W-:-:S03]  /*55c20*/  @!P0 IADD3 R200, PT, PT, R200, 0x7f000001, RZ ;  /* 0x7f000001c8c88810 */ /* 0x000fc60007ffe0ff */
[----:B------:R-:W-:Y:S01]  /*55c30*/  ISETP.GE.U32.AND P0, PT, R24, 0x7f000001, PT ;  /* 0x7f0000011800780c */ /* 0x000fe20003f06070 */
[----:B------:R-:W-:Y:S02]  /*55c40*/  IMAD R33, R20, 0x7effffff, RZ ;  /* 0x7effffff14217824 */ /* 0x000fe400078e02ff */
[----:B------:R-:W-:-:S04]  /*55c50*/  IMAD.WIDE.U32 R18, R202, R200, RZ ;  /* 0x000000c8ca127225 */ /* 0x000fc800078e00ff */
[----:B------:R-:W-:-:S04]  /*55c60*/  IMAD.HI.U32 R42, R33, 0x7f000001, R20 ;  /* 0x7f000001212a7827 */ /* 0x000fc800078e0014 */
[----:B------:R-:W-:-:S04]  /*55c70*/  IMAD R25, R18, 0x7effffff, RZ ;  /* 0x7effffff12197824 */ /* 0x000fc800078e02ff */
[----:B------:R-:W-:Y:S01]  /*55c80*/  IMAD.HI.U32 R22, R25, 0x7f000001, R18 ;  /* 0x7f00000119167827 */ /* 0x000fe200078e0012 */
[----:B------:R-:W-:Y:S01]  /*55c90*/  ISETP.GE.U32.AND P2, PT, R42, 0x7f000001, PT ;  /* 0x7f0000012a00780c */ /* 0x000fe20003f46070 */
[----:B------:R-:W-:-:S03]  /*55ca0*/  @P0 IADD3 R24, PT, PT, R24, -0x7f000001, RZ ;  /* 0x80ffffff18180810 */ /* 0x000fc60007ffe0ff */
[----:B------:R-:W-:Y:S01]  /*55cb0*/  ISETP.GE.U32.AND P0, PT, R22, 0x7f000001, PT ;  /* 0x7f0000011600780c */ /* 0x000fe20003f06070 */
[----:B------:R-:W-:Y:S02]  /*55cc0*/  IMAD R35, R30, 0x7effffff, RZ ;  /* 0x7effffff1e237824 */ /* 0x000fe400078e02ff */
[----:B------:R-:W-:-:S04]  /*55cd0*/  IMAD.WIDE.U32 R20, R40, R40, RZ ;  /* 0x0000002828147225 */ /* 0x000fc800078e00ff */
[----:B------:R-:W-:-:S04]  /*55ce0*/  IMAD.HI.U32 R37, R35, 0x7f000001, R30 ;  /* 0x7f00000123257827 */ /* 0x000fc800078e001e */
[----:B------:R-:W-:Y:S01]  /*55cf0*/  IMAD.WIDE.U32 R30, R41, R41, RZ ;  /* 0x00000029291e7225 */ /* 0x000fe200078e00ff */
[----:B------:R-:W-:-:S03]  /*55d00*/  ISETP.GE.U32.AND P1, PT, R24, 0x7f000001, PT ;  /* 0x7f0000011800780c */ /* 0x000fc60003f26070 */
[----:B------:R-:W-:Y:S01]  /*55d10*/  IMAD R33, R20, 0x7effffff, RZ ;  /* 0x7effffff14217824 */ /* 0x000fe200078e02ff */
[----:B------:R-:W-:Y:S01]  /*55d20*/  ISETP.GE.U32.AND P3, PT, R37, 0x7f000001, PT ;  /* 0x7f0000012500780c */ /* 0x000fe20003f66070 */
[----:B------:R-:W-:Y:S01]  /*55d30*/  @P2 IADD3 R42, PT, PT, R42, -0x7f000001, RZ ;  /* 0x80ffffff2a2a2810 */ /* 0x000fe20007ffe0ff */
[----:B------:R-:W-:Y:S01]  /*55d40*/  IMAD R35, R30, 0x7effffff, RZ ;  /* 0x7effffff1e237824 */ /* 0x000fe200078e02ff */
[----:B------:R-:W-:Y:S01]  /*55d50*/  @P0 IADD3 R22, PT, PT, R22, -0x7f000001, RZ ;  /* 0x80ffffff16160810 */ /* 0x000fe20007ffe0ff */
[----:B------:R-:W-:-:S04]  /*55d60*/  IMAD.WIDE.U32 R18, R39, R39, RZ ;  /* 0x0000002727127225 */ /* 0x000fc800078e00ff */
[----:B------:R-:W-:Y:S01]  /*55d70*/  IMAD.HI.U32 R45, R33, 0x7f000001, R20 ;  /* 0x7f000001212d7827 */ /* 0x000fe200078e0014 */
[----:B------:R-:W-:-:S03]  /*55d80*/  ISETP.GE.U32.AND P0, PT, R42, 0x7f000001, PT ;  /* 0x7f0000012a00780c */ /* 0x000fc60003f06070 */
[----:B------:R-:W-:-:S04]  /*55d90*/  IMAD.HI.U32 R35, R35, 0x7f000001, R30 ;  /* 0x7f00000123237827 */ /* 0x000fc800078e001e */
[----:B------:R-:W-:-:S04]  /*55da0*/  IMAD.WIDE.U32 R20, R3, R22, RZ ;  /* 0x0000001603147225 */ /* 0x000fc800078e00ff */
[----:B------:R-:W-:Y:S02]  /*55db0*/  IMAD R25, R18, 0x7effffff, RZ ;  /* 0x7effffff12197824 */ /* 0x000fe400078e02ff */
[----:B------:R-:W-:-:S04]  /*55dc0*/  IMAD.WIDE.U32 R30, R41, R39, RZ ;  /* 0x00000027291e7225 */ /* 0x000fc800078e00ff */
[----:B------:R-:W-:Y:S01]  /*55dd0*/  IMAD R33, R20, 0x7effffff, RZ ;  /* 0x7effffff14217824 */ /* 0x000fe200078e02ff */
[----:B------:R-:W-:Y:S01]  /*55de0*/  ISETP.GE.U32.AND P4, PT, R35, 0x7f000001, PT ;  /* 0x7f0000012300780c */ /* 0x000fe20003f86070 */
[----:B------:R-:W-:Y:S01]  /*55df0*/  IMAD.HI.U32 R19, R25, 0x7f000001, R18 ;  /* 0x7f00000119137827 */ /* 0x000fe200078e0012 */
[----:B------:R-:W-:Y:S02]  /*55e00*/  @P3 IADD3 R37, PT, PT, R37, -0x7f000001, RZ ;  /* 0x80ffffff25253810 */ /* 0x000fe40007ffe0ff */
[----:B------:R-:W-:Y:S01]  /*55e10*/  @P1 IADD3 R24, PT, PT, R24, -0x7f000001, RZ ;  /* 0x80ffffff18181810 */ /* 0x000fe20007ffe0ff */
[----:B------:R-:W-:Y:S02]  /*55e20*/  IMAD R25, R30, 0x7effffff, RZ ;  /* 0x7effffff1e197824 */ /* 0x000fe400078e02ff */
[----:B------:R-:W-:Y:S01]  /*55e30*/  IMAD.HI.U32 R46, R33, 0x7f000001, R20 ;  /* 0x7f000001212e7827 */ /* 0x000fe200078e0014 */
[----:B------:R-:W-:-:S03]  /*55e40*/  ISETP.GE.U32.AND P1, PT, R45, 0x7f000001, PT ;  /* 0x7f0000012d00780c */ /* 0x000fc60003f26070 */
[----:B------:R-:W-:Y:S01]  /*55e50*/  IMAD.HI.U32 R55, R25, 0x7f000001, R30 ;  /* 0x7f00000119377827 */ /* 0x000fe200078e001e */
[----:B------:R-:W-:-:S03]  /*55e60*/  IADD3 R18, PT, PT, R24, R37, RZ ;  /* 0x0000002518127210 */ /* 0x000fc60007ffe0ff */
[----:B------:R-:W-:Y:S01]  /*55e70*/  IMAD.WIDE.U32 R24, R40, R41, RZ ;  /* 0x0000002928187225 */ /* 0x000fe200078e00ff */
[----:B------:R-:W-:Y:S01]  /*55e80*/  @P0 IADD3 R42, PT, PT, R42, -0x7f000001, RZ ;  /* 0x80ffffff2a2a0810 */ /* 0x000fe20007ffe0ff */
[----:B------:R-:W-:Y:S02]  /*55e90*/  ISETP.GE.U32.AND P0, PT, R46, 0x7f000001, PT ;  /* 0x7f0000012e00780c */ /* 0x000fe40003f06070 */
[----:B------:R-:W-:-:S04]  /*55ea0*/  IMAD.WIDE.U32 R30, R41, R40, RZ ;  /* 0x00000028291e7225 */ /* 0x000fc800078e00ff */
[----:B------:R-:W-:Y:S01]  /*55eb0*/  IMAD R21, R24, 0x7effffff, RZ ;  /* 0x7effffff18157824 */ /* 0x000fe200078e02ff */
[----:B------:R-:W-:Y:S01]  /*55ec0*/  @P4 IADD3 R35, PT, PT, R35, -0x7f000001, RZ ;  /* 0x80ffffff23234810 */ /* 0x000fe20007ffe0ff */
[----:B------:R-:W-:Y:S02]  /*55ed0*/  IMAD R33, R30, 0x7effffff, RZ ;  /* 0x7effffff1e217824 */ /* 0x000fe400078e02ff */
[----:B------:R-:W-:-:S04]  /*55ee0*/  IMAD.HI.U32 R53, R21, 0x7f000001, R24 ;  /* 0x7f00000115357827 */ /* 0x000fc800078e0018 */
[----:B------:R-:W-:-:S04]  /*55ef0*/  IMAD.WIDE.U32 R24, R40, R108, RZ ;  /* 0x0000006c28187225 */ /* 0x000fc800078e00ff */
[----:B------:R-:W-:Y:S01]  /*55f00*/  IMAD.WIDE.U32 R36, R35, 0x5fffffa, RZ ;  /* 0x05fffffa23247825 */ /* 0x000fe200078e00ff */
[----:B------:R-:W-:-:S03]  /*55f10*/  @P1 IADD3 R45, PT, PT, R45, -0x7f000001, RZ ;  /* 0x80ffffff2d2d1810 */ /* 0x000fc60007ffe0ff */
[----:B------:R-:W-:-:S04]  /*55f20*/  IMAD.HI.U32 R21, R33, 0x7f000001, R30 ;  /* 0x7f00000121157827 */ /* 0x000fc800078e001e */
[----:B------:R-:W-:Y:S02]  /*55f30*/  IMAD R35, R35, 0x6, RZ ;  /* 0x0000000623237824 */ /* 0x000fe400078e02ff */
[----:B------:R-:W-:Y:S02]  /*55f40*/  IMAD R33, R24, 0x7effffff, RZ ;  /* 0x7effffff18217824 */ /* 0x000fe400078e02ff */
[----:B------:R-:W-:Y:S01]  /*55f50*/  IMAD.WIDE.U32 R30, R41, R108, RZ ;  /* 0x0000006c291e7225 */ /* 0x000fe200078e00ff */
[----:B------:R-:W-:-:S03]  /*55f60*/  @P0 IADD3 R46, PT, PT, R46, -0x7f000001, RZ ;  /* 0x80ffffff2e2e0810 */ /* 0x000fc60007ffe0ff */
[----:B------:R-:W-:Y:S01]  /*55f70*/  IMAD.HI.U32 R20, R35, 0x7f000001, R36 ;  /* 0x7f00000123147827 */ /* 0x000fe200078e0024 */
[----:B------:R-:W-:-:S03]  /*55f80*/  IADD3 R42, PT, PT, R42, R45, RZ ;  /* 0x0000002d2a2a7210 */ /* 0x000fc60007ffe0ff */
[----:B------:R-:W-:-:S04]  /*55f90*/  IMAD.HI.U32 R48, R33, 0x7f000001, R24 ;  /* 0x7f00000121307827 */ /* 0x000fc800078e0018 */
[----:B------:R-:W-:-:S04]  /*55fa0*/  IMAD.WIDE.U32 R36, R108, R40, RZ ;  /* 0x000000286c247225 */ /* 0x000fc800078e00ff */
[----:B------:R-:W-:-:S04]  /*55fb0*/  IMAD.WIDE.U32 R44, R108, R41, RZ ;  /* 0x000000296c2c7225 */ /* 0x000fc800078e00ff */
[----:B------:R-:W-:Y:S02]  /*55fc0*/  IMAD R35, R30, 0x7effffff, RZ ;  /* 0x7effffff1e237824 */ /* 0x000fe400078e02ff */
[----:B------:R-:W-:Y:S02]  /*55fd0*/  IMAD R47, R36, 0x7effffff, RZ ;  /* 0x7effffff242f7824 */ /* 0x000fe400078e02ff */
[----:B------:R-:W-:Y:S02]  /*55fe0*/  IMAD R51, R44, 0x7effffff, RZ ;  /* 0x7effffff2c337824 */ /* 0x000fe400078e02ff */
[----:B------:R-:W-:Y:S01]  /*55ff0*/  IMAD.HI.U32 R50, R35, 0x7f000001, R30 ;  /* 0x7f00000123327827 */ /* 0x000fe200078e001e */
[----:B------:R-:W-:-:S03]  /*56000*/  ISETP.GE.U32.AND P2, PT, R48, 0x7f000001, PT ;  /* 0x7f0000013000780c */ /* 0x000fc60003f46070 */
[----:B------:R-:W-:-:S04]  /*56010*/  IMAD.HI.U32 R22, R47, 0x7f000001, R36 ;  /* 0x7f0000012f167827 */ /* 0x000fc800078e0024 */
[----:B------:R-:W-:-:S06]  /*56020*/  IMAD.HI.U32 R51, R51, 0x7f000001, R44 ;  /* 0x7f00000133337827 */ /* 0x000fcc00078e002c */
[----:B------:R-:W-:Y:S01]  /*56030*/  @P2 IADD3 R48, PT, PT, R48, -0x7f000001, RZ ;  /* 0x80ffffff30302810 */ /* 0x000fe20007ffe0ff */
[----:B------:R-:W-:-:S13]  /*56040*/  ISETP.GE.U32.AND P5, PT, R51, 0x7f000001, PT ;  /* 0x7f0000013300780c */ /* 0x000fda0003fa6070 */
[----:B------:R-:W-:Y:S01]  /*56050*/  @P5 IADD3 R51, PT, PT, R51, -0x7f000001, RZ ;  /* 0x80ffffff33335810 */ /* 0x000fe20007ffe0ff */
[----:B------:R-:W-:-:S13]  /*56060*/  ISETP.GE.U32.AND P4, PT, R50, 0x7f000001, PT ;  /* 0x7f0000013200780c */ /* 0x000fda0003f86070 */
[----:B------:R-:W-:Y:S01]  /*56070*/  @P4 IADD3 R50, PT, PT, R50, -0x7f000001, RZ ;  /* 0x80ffffff32324810 */ /* 0x000fe20007ffe0ff */
[----:B---3--:R-:W-:-:S04]  /*56080*/  IMAD.WIDE.U32 R24, R8, R46, RZ ;  /* 0x0000002e08187225 */ /* 0x008fc800078e00ff */
[----:B----4-:R-:W-:-:S04]  /*56090*/  IMAD.WIDE.U32 R8, R9, R46, RZ ;  /* 0x0000002e09087225 */ /* 0x010fc800078e00ff */
[----:B------:R-:W-:-:S04]  /*560a0*/  IMAD.WIDE.U32 R30, R10, R46, RZ ;  /* 0x0000002e0a1e7225 */ /* 0x000fc800078e00ff */
[----:B------:R-:W-:Y:S02]  /*560b0*/  IMAD R33, R24, 0x7effffff, RZ ;  /* 0x7effffff18217824 */ /* 0x000fe400078e02ff */
[----:B------:R-:W-:-:S04]  /*560c0*/  IMAD.WIDE.U32 R10, R11, R46, RZ ;  /* 0x0000002e0b0a7225 */ /* 0x000fc800078e00ff */
[----:B------:R-:W-:Y:S02]  /*560d0*/  IMAD R35, R8, 0x7effffff, RZ ;  /* 0x7effffff08237824 */ /* 0x000fe400078e02ff */
[----:B------:R-:W-:Y:S02]  /*560e0*/  IMAD R37, R30, 0x7effffff, RZ ;  /* 0x7effffff1e257824 */ /* 0x000fe400078e02ff */
[----:B------:R-:W-:-:S04]  /*560f0*/  IMAD.HI.U32 R45, R33, 0x7f000001, R24 ;  /* 0x7f000001212d7827 */ /* 0x000fc800078e0018 */
        /* <DEDUP_REMOVED lines=8> */
[----:B------:R-:W-:-:S04]  /*56180*/  IMAD.WIDE.U32 R24, R48, 0x5fffffa, RZ ;  /* 0x05fffffa30187825 */ /* 0x000fc800078e00ff */
[----:B------:R-:W-:-:S04]  /*56190*/  IMAD R33, R48, 0x6, RZ ;  /* 0x0000000630217824 */ /* 0x000fc800078e02ff */
[----:B------:R-:W-:Y:S02]  /*561a0*/  @P0 IADD3 R45, PT, PT, R45, -0x7f000001, RZ ;  /* 0x80ffffff2d2d0810 */ /* 0x000fe40007ffe0ff */
[----:B------:R-:W-:Y:S02]  /*561b0*/  @P1 IADD3 R47, PT, PT, R47, -0x7f000001, RZ ;  /* 0x80ffffff2f2f1810 */ /* 0x000fe40007ffe0ff */
[----:B------:R-:W-:Y:S02]  /*561c0*/  @P2 IADD3 R36, PT, PT, R36, -0x7f000001, RZ ;  /* 0x80ffffff24242810 */ /* 0x000fe40007ffe0ff */
[----:B------:R-:W-:Y:S02]  /*561d0*/  @P3 IADD3 R37, PT, PT, R37, -0x7f000001, RZ ;  /* 0x80ffffff25253810 */ /* 0x000fe40007ffe0ff */
[----:B------:R-:W-:Y:S01]  /*561e0*/  IADD3 R14, PT, PT, R45, R14, RZ ;  /* 0x0000000e2d0e7210 */ /* 0x000fe20007ffe0ff */
[----:B------:R-:W-:Y:S01]  /*561f0*/  IMAD.HI.U32 R44, R33, 0x7f000001, R24 ;  /* 0x7f000001212c7827 */ /* 0x000fe200078e0018 */
[----:B------:R-:W-:-:S02]  /*56200*/  IADD3 R26, PT, PT, R47, R26, RZ ;  /* 0x0000001a2f1a7210 */ /* 0x000fc40007ffe0ff */
[----:B------:R-:W-:Y:S02]  /*56210*/  IADD3 R24, PT, PT, R36, R15, RZ ;  /* 0x0000000f24187210 */ /* 0x000fe40007ffe0ff */
[----:B------:R-:W-:Y:S01]  /*56220*/  IADD3 R32, PT, PT, R37, R32, RZ ;  /* 0x0000002025207210 */ /* 0x000fe20007ffe0ff */
[----:B------:R-:W-:Y:S01]  /*56230*/  ISETP.GE.U32.AND P1, PT, R14, 0x7f000001, PT ;  /* 0x7f0000010e00780c */ /* 0x000fe20003f26070 */
[----:B------:R-:W-:Y:S01]  /*56240*/  ISETP.GE.U32.AND P2, PT, R26, 0x7f000001, PT ;  /* 0x7f0000011a00780c */ /* 0x000fe20003f46070 */
[----:B------:R-:W-:Y:S02]  /*56250*/  ISETP.GE.U32.AND P5, PT, R24, 0x7f000001, PT ;  /* 0x7f0000011800780c */ /* 0x000fe40003fa6070 */
[----:B------:R-:W-:Y:S01]  /*56260*/  ISETP.GE.U32.AND P6, PT, R32, 0x7f000001, PT ;  /* 0x7f0000012000780c */ /* 0x000fe20003fc6070 */
[----:B------:R-:W-:Y:S01]  /*56270*/  IMAD.WIDE.U32 R8, R108, R108, RZ ;  /* 0x0000006c6c087225 */ /* 0x000fe200078e00ff */
[----:B------:R0:W-:Y:S04]  /*56280*/  STL [R1+0x110], R14 ;  /* 0x0001100e01007387 */ /* 0x0001e80000100800 */
[----:B------:R1:W-:Y:S01]  /*56290*/  STL [R1+0x114], R26 ;  /* 0x0001141a01007387 */ /* 0x0003e20000100800 */
[----:B------:R-:W-:-:S03]  /*562a0*/  IMAD R35, R8, 0x7effffff, RZ ;  /* 0x7effffff08237824 */ /* 0x000fc600078e02ff */
[----:B------:R3:W-:Y:S01]  /*562b0*/  STL [R1+0x118], R24 ;  /* 0x0001181801007387 */ /* 0x0007e20000100800 */
[----:B------:R-:W-:-:S04]  /*562c0*/  IMAD.HI.U32 R8, R35, 0x7f000001, R8 ;  /* 0x7f00000123087827 */ /* 0x000fc800078e0008 */
[C---:B------:R-:W-:Y:S01]  /*562d0*/  IMAD.WIDE.U32 R36, R51.reuse, 0x5fffffa, RZ ;  /* 0x05fffffa33247825 */ /* 0x040fe200078e00ff */
[----:B------:R4:W-:Y:S03]  /*562e0*/  STL [R1+0x11c], R32 ;  /* 0x00011c2001007387 */ /* 0x0009e60000100800 */
[----:B------:R-:W-:Y:S01]  /*562f0*/  IMAD R9, R51, 0x6, RZ ;  /* 0x0000000633097824 */ /* 0x000fe200078e02ff */
[----:B0-----:R-:W-:Y:S02]  /*56300*/  @P1 IADD3 R14, PT, PT, R14, -0x7f000001, RZ ;  /* 0x80ffffff0e0e1810 */ /* 0x001fe40007ffe0ff */
[----:B-1----:R-:W-:Y:S02]  /*56310*/  @P2 IADD3 R26, PT, PT, R26, -0x7f000001, RZ ;  /* 0x80ffffff1a1a2810 */ /* 0x002fe40007ffe0ff */
[----:B---3--:R-:W-:Y:S02]  /*56320*/  @P5 IADD3 R24, PT, PT, R24, -0x7f000001, RZ ;  /* 0x80ffffff18185810 */ /* 0x008fe40007ffe0ff */
[----:B----4-:R-:W-:Y:S01]  /*56330*/  @P6 IADD3 R32, PT, PT, R32, -0x7f000001, RZ ;  /* 0x80ffffff20206810 */ /* 0x010fe20007ffe0ff */
[----:B------:R-:W-:Y:S04]  /*56340*/  STL [R1+0x110], R14 ;  /* 0x0001100e01007387 */ /* 0x000fe80000100800 */
[----:B------:R-:W-:Y:S04]  /*56350*/  STL [R1+0x114], R26 ;  /* 0x0001141a01007387 */ /* 0x000fe80000100800 */
[----:B------:R-:W-:Y:S01]  /*56360*/  STL [R1+0x118], R24 ;  /* 0x0001181801007387 */ /* 0x000fe20000100800 */
[----:B------:R-:W-:-:S03]  /*56370*/  IMAD.HI.U32 R25, R9, 0x7f000001, R36 ;  /* 0x7f00000109197827 */ /* 0x000fc600078e0024 */
[----:B------:R0:W-:Y:S04]  /*56380*/  STL [R1+0x11c], R32 ;  /* 0x00011c2001007387 */ /* 0x0001e80000100800 */
[----:B------:R-:W3:Y:S01]  /*56390*/  LD.E R9, desc[UR8][R6.64+0x1350] ;  /* 0x0013500806097980 */ /* 0x000ee2000c101900 */
[----:B------:R-:W-:-:S03]  /*563a0*/  IMAD.WIDE.U32 R10, R39, R108, RZ ;  /* 0x0000006c270a7225 */ /* 0x000fc600078e00ff */
[----:B------:R-:W4:Y:S01]  /*563b0*/  LD.E R37, desc[UR8][R6.64+0x1354] ;  /* 0x0013540806257980 */ /* 0x000f22000c101900 */
[----:B------:R-:W-:-:S03]  /*563c0*/  IMAD R31, R10, 0x7effffff, RZ ;  /* 0x7effffff0a1f7824 */ /* 0x000fc600078e02ff */
[----:B------:R-:W2:Y:S04]  /*563d0*/  LD.E R36, desc[UR8][R6.64+0x1358] ;  /* 0x0013580806247980 */ /* 0x000ea8000c101900 */
[----:B------:R-:W2:Y:S01]  /*563e0*/  LD.E R33, desc[UR8][R6.64+0x135c] ;  /* 0x00135c0806217980 */ /* 0x000ea2000c101900 */
[----:B------:R-:W-:-:S04]  /*563f0*/  IMAD.HI.U32 R10, R31, 0x7f000001, R10 ;  /* 0x7f0000011f0a7827 */ /* 0x000fc800078e000a */
[----:B------:R-:W-:-:S04]  /*56400*/  IMAD.WIDE.U32 R30, R50, 0x5fffffa, RZ ;  /* 0x05fffffa321e7825 */ /* 0x000fc800078e00ff */
[----:B------:R-:W-:Y:S01]  /*56410*/  IMAD R11, R50, 0x6, RZ ;  /* 0x00000006320b7824 */ /* 0x000fe200078e02ff */
[----:B------:R-:W-:Y:S01]  /*56420*/  ISETP.GE.U32.AND P3, PT, R19, 0x7f000001, PT ;  /* 0x7f0000011300780c */ /* 0x000fe20003f66070 */
[----:B------:R-:W-:Y:S01]  /*56430*/  ISETP.GE.U32.AND P2, PT, R8, 0x7f000001, PT ;  /* 0x7f0000010800780c */ /* 0x000fe20003f46070 */
[----:B------:R-:W-:Y:S01]  /*56440*/  ISETP.GE.U32.AND P1, PT, R18, 0x7f000001, PT ;  /* 0x7f0000011200780c */ /* 0x000fe20003f26070 */
[----:B0-----:R-:W2:Y:S01]  /*56450*/  LDL R32, [R1+0x110] ;  /* 0x0001100001207983 */ /* 0x001ea20000100800 */
[----:B------:R-:W-:Y:S01]  /*56460*/  IMAD.HI.U32 R11, R11, 0x7f000001, R30 ;  /* 0x7f0000010b0b7827 */ /* 0x000fe200078e001e */
[----:B------:R-:W-:Y:S02]  /*56470*/  ISETP.GE.U32.AND P4, PT, R10, 0x7f000001, PT ;  /* 0x7f0000010a00780c */ /* 0x000fe40003f86070 */
[----:B------:R-:W2:Y:S04]  /*56480*/  LDL R7, [R1+0x118] ;  /* 0x0001180001077983 */ /* 0x000ea80000100800 */
[----:B------:R-:W2:Y:S01]  /*56490*/  LDL R6, [R1+0x11c] ;  /* 0x00011c0001067983 */ /* 0x000ea20000100800 */
[----:B------:R-:W-:Y:S01]  /*564a0*/  ISETP.GE.U32.AND P0, PT, R11, 0x7f000001, PT ;  /* 0x7f0000010b00780c */ /* 0x000fe20003f06070 */
[----:B------:R-:W-:Y:S01]  /*564b0*/  @P3 IADD3 R19, PT, PT, R19, -0x7f000001, RZ ;  /* 0x80ffffff13133810 */ /* 0x000fe20007ffe0ff */
[----:B------:R-:W-:Y:S01]  /*564c0*/  ISETP.GE.U32.AND P3, PT, R42, 0x7f000001, PT ;  /* 0x7f0000012a00780c */ /* 0x000fe20003f66070 */
[----:B------:R-:W-:-:S02]  /*564d0*/  @P2 IADD3 R8, PT, PT, R8, -0x7f000001, RZ ;  /* 0x80ffffff08082810 */ /* 0x000fc40007ffe0ff */
[----:B------:R-:W-:Y:S02]  /*564e0*/  @P1 IADD3 R18, PT, PT, R18, -0x7f000001, RZ ;  /* 0x80ffffff12121810 */ /* 0x000fe40007ffe0ff */
[----:B------:R-:W-:Y:S01]  /*564f0*/  @P4 IADD3 R10, PT, PT, R10, -0x7f000001, RZ ;  /* 0x80ffffff0a0a4810 */ /* 0x000fe20007ffe0ff */
[----:B------:R-:W-:Y:S01]  /*56500*/  ISETP.GE.U32.AND P2, PT, R19, 0x7f000001, PT ;  /* 0x7f0000011300780c */ /* 0x000fe20003f46070 */
[----:B------:R-:W-:-:S04]  /*56510*/  ISETP.GE.U32.AND P4, PT, R44, 0x7f000001, PT ;  /* 0x7f0000012c00780c */ /* 0x000fc80003f86070 */
[----:B------:R-:W-:Y:S01]  /*56520*/  @P0 IADD3 R11, PT, PT, R11, -0x7f000001, RZ ;  /* 0x80ffffff0b0b0810 */ /* 0x000fe20007ffe0ff */
[----:B------:R-:W-:Y:S01]  /*56530*/  ISETP.GE.U32.AND P1, PT, R53, 0x7f000001, PT ;  /* 0x7f0000013500780c */ /* 0x000fe20003f26070 */
[----:B------:R-:W-:Y:S01]  /*56540*/  ISETP.GE.U32.AND P0, PT, R55, 0x7f000001, PT ;  /* 0x7f0000013700780c */ /* 0x000fe20003f06070 */
[----:B------:R-:W-:Y:S01]  /*56550*/  ISETP.GE.U32.AND P5, PT, R10, 0x7f000001, PT ;  /* 0x7f0000010a00780c */ /* 0x000fe20003fa6070 */
[----:B------:R-:W-:Y:S01]  /*56560*/  IMAD.WIDE.U32 R14, R8, 0x5fffffa, RZ ;  /* 0x05fffffa080e7825 */ /* 0x000fe200078e00ff */
[----:B------:R-:W-:-:S03]  /*56570*/  IADD3 R18, PT, PT, R18, R11, RZ ;  /* 0x0000000b12127210 */ /* 0x000fc60007ffe0ff */
[----:B------:R-:W-:Y:S02]  /*56580*/  IMAD R11, R8, 0x6, RZ ;  /* 0x00000006080b7824 */ /* 0x000fe400078e02ff */
[----:B------:R-:W2:Y:S01]  /*56590*/  LDL R8, [R1+0x114] ;  /* 0x0001140001087983 */ /* 0x000ea20000100800 */
[----:B------:R-:W-:Y:S01]  /*565a0*/  @P3 IADD3 R42, PT, PT, R42, -0x7f000001, RZ ;  /* 0x80ffffff2a2a3810 */ /* 0x000fe20007ffe0ff */
[----:B------:R-:W-:Y:S01]  /*565b0*/  ISETP.GE.U32.AND P3, PT, R18, 0x7f000001, PT ;  /* 0x7f0000011200780c */ /* 0x000fe20003f66070 */
[----:B------:R-:W-:Y:S02]  /*565c0*/  @P2 IADD3 R19, PT, PT, R19, -0x7f000001, RZ ;  /* 0x80ffffff13132810 */ /* 0x000fe40007ffe0ff */
[----:B------:R-:W-:Y:S02]  /*565d0*/  @P4 IADD3 R44, PT, PT, R44, -0x7f000001, RZ ;  /* 0x80ffffff2c2c4810 */ /* 0x000fe40007ffe0ff */
[----:B------:R-:W-:Y:S02]  /*565e0*/  @P1 IADD3 R53, PT, PT, R53, -0x7f000001, RZ ;  /* 0x80ffffff35351810 */ /* 0x000fe40007ffe0ff */
[----:B------:R-:W-:Y:S01]  /*565f0*/  @P0 IADD3 R55, PT, PT, R55, -0x7f000001, RZ ;  /* 0x80ffffff37370810 */ /* 0x000fe20007ffe0ff */
[----:B------:R-:W-:Y:S01]  /*56600*/  ISETP.GE.U32.AND P1, PT, R25, 0x7f000001, PT ;  /* 0x7f0000011900780c */ /* 0x000fe20003f26070 */
[----:B------:R-:W-:Y:S01]  /*56610*/  ISETP.GE.U32.AND P0, PT, R22, 0x7f000001, PT ;  /* 0x7f0000011600780c */ /* 0x000fe20003f06070 */
[----:B------:R-:W-:Y:S01]  /*56620*/  @P5 IADD3 R10, PT, PT, R10, -0x7f000001, RZ ;  /* 0x80ffffff0a0a5810 */ /* 0x000fe20007ffe0ff */
[----:B------:R-:W-:Y:S01]  /*56630*/  IMAD.HI.U32 R26, R11, 0x7f000001, R14 ;  /* 0x7f0000010b1a7827 */ /* 0x000fe200078e000e */
[----:B------:R-:W-:Y:S01]  /*56640*/  IADD3 R11, PT, PT, R19, R44, RZ ;  /* 0x0000002c130b7210 */ /* 0x000fe20007ffe0ff */
[----:B------:R-:W-:Y:S01]  /*56650*/  ISETP.GE.U32.AND P2, PT, R20, 0x7f000001, PT ;  /* 0x7f0000011400780c */ /* 0x000fe20003f46070 */
[----:B------:R-:W-:Y:S01]  /*56660*/  IADD3 R10, PT, PT, R10, R53, RZ ;  /* 0x000000350a0a7210 */ /* 0x000fe20007ffe0ff */
[----:B------:R-:W-:-:S02]  /*56670*/  IMAD.WIDE.U32 R30, R108, R39, RZ ;  /* 0x000000276c1e7225 */ /* 0x000fc400078e00ff */
[----:B------:R-:W-:Y:S01]  /*56680*/  ISETP.GE.U32.AND P4, PT, R11, 0x7f000001, PT ;  /* 0x7f0000010b00780c */ /* 0x000fe20003f86070 */
[----:B------:R-:W-:Y:S02]  /*56690*/  @P3 IADD3 R18, PT, PT, R18, -0x7f000001, RZ ;  /* 0x80ffffff12123810 */ /* 0x000fe40007ffe0ff */
[----:B------:R-:W-:Y:S01]  /*566a0*/  IADD3 R35, PT, PT, R42, R55, RZ ;  /* 0x000000372a237210 */ /* 0x000fe20007ffe0ff */
[----:B------:R-:W-:Y:S01]  /*566b0*/  ISETP.GE.U32.AND P5, PT, R21, 0x7f000001, PT ;  /* 0x7f0000011500780c */ /* 0x000fe20003fa6070 */
[----:B------:R-:W-:Y:S01]  /*566c0*/  ISETP.GE.U32.AND P3, PT, R10, 0x7f000001, PT ;  /* 0x7f0000010a00780c */ /* 0x000fe20003f66070 */
[----:B------:R-:W-:Y:S01]  /*566d0*/  IMAD R14, R30, 0x7effffff, RZ ;  /* 0x7effffff1e0e7824 */ /* 0x000fe200078e02ff */
[----:B------:R-:W-:Y:S02]  /*566e0*/  @P1 IADD3 R25, PT, PT, R25, -0x7f000001, RZ ;  /* 0x80ffffff19191810 */ /* 0x000fe40007ffe0ff */
[----:B------:R-:W-:Y:S01]  /*566f0*/  @P0 IADD3 R22, PT, PT, R22, -0x7f000001, RZ ;  /* 0x80ffffff16160810 */ /* 0x000fe20007ffe0ff */
[----:B------:R-:W-:Y:S01]  /*56700*/  ISETP.GE.U32.AND P0, PT, R26, 0x7f000001, PT ;  /* 0x7f0000011a00780c */ /* 0x000fe20003f06070 */
[----:B------:R-:W-:Y:S01]  /*56710*/  ISETP.GE.U32.AND P1, PT, R35, 0x7f000001, PT ;  /* 0x7f0000012300780c */ /* 0x000fe20003f26070 */
[----:B------:R-:W-:Y:S01]  /*56720*/  IMAD.HI.U32 R19, R14, 0x7f000001, R30 ;  /* 0x7f0000010e137827 */ /* 0x000fe200078e001e */
[----:B------:R-:W-:Y:S01]  /*56730*/  IADD3 R18, PT, PT, R18, R25, RZ ;  /* 0x0000001912127210 */ /* 0x000fe20007ffe0ff */
[----:B------:R-:W2:Y:S02]  /*56740*/  LDL.64 R30, [R1+0x100] ;  /* 0x00010000011e7983 */ /* 0x000ea40000100a00 */
[----:B------:R-:W-:Y:S01]  /*56750*/  IMAD.WIDE.U32 R24, R22, 0x5fffffa, RZ ;  /* 0x05fffffa16187825 */ /* 0x000fe200078e00ff */
[----:B------:R-:W-:-:S02]  /*56760*/  @P2 IADD3 R20, PT, PT, R20, -0x7f000001, RZ ;  /* 0x80ffffff14142810 */ /* 0x000fc40007ffe0ff */
[----:B------:R-:W-:Y:S01]  /*56770*/  @P4 IADD3 R11, PT, PT, R11, -0x7f000001, RZ ;  /* 0x80ffffff0b0b4810 */ /* 0x000fe20007ffe0ff */
[----:B------:R-:W-:Y:S01]  /*56780*/  IMAD R15, R22, 0x6, RZ ;  /* 0x00000006160f7824 */ /* 0x000fe200078e02ff */
[----:B------:R-:W-:Y:S02]  /*56790*/  @P5 IADD3 R21, PT, PT, R21, -0x7f000001, RZ ;  /* 0x80ffffff15155810 */ /* 0x000fe40007ffe0ff */
[----:B------:R-:W-:Y:S01]  /*567a0*/  @P3 IADD3 R10, PT, PT, R10, -0x7f000001, RZ ;  /* 0x80ffffff0a0a3810 */ /* 0x000fe20007ffe0ff */
[----:B------:R-:W-:Y:S01]  /*567b0*/  ISETP.GE.U32.AND P4, PT, R18, 0x7f000001, PT ;  /* 0x7f0000011200780c */ /* 0x000fe20003f86070 */
[----:B------:R-:W-:Y:S01]  /*567c0*/  IMAD.HI.U32 R24, R15, 0x7f000001, R24 ;  /* 0x7f0000010f187827 */ /* 0x000fe200078e0018 */
[----:B------:R-:W-:Y:S01]  /*567d0*/  IADD3 R11, PT, PT, R11, R20, RZ ;  /* 0x000000140b0b7210 */ /* 0x000fe20007ffe0ff */
[----:B------:R-:W-:Y:S01]  /*567e0*/  ISETP.GE.U32.AND P3, PT, R19, 0x7f000001, PT ;  /* 0x7f0000011300780c */ /* 0x000fe20003f66070 */
[----:B------:R-:W-:Y:S02]  /*567f0*/  IADD3 R10, PT, PT, R10, R21, RZ ;  /* 0x000000150a0a7210 */ /* 0x000fe40007ffe0ff */
[----:B------:R-:W-:-:S02]  /*56800*/  @P0 IADD3 R26, PT, PT, R26, -0x7f000001, RZ ;  /* 0x80ffffff1a1a0810 */ /* 0x000fc40007ffe0ff */
[----:B------:R-:W-:Y:S01]  /*56810*/  @P1 IADD3 R35, PT, PT, R35, -0x7f000001, RZ ;  /* 0x80ffffff23231810 */ /* 0x000fe20007ffe0ff */
[----:B------:R-:W-:Y:S01]  /*56820*/  ISETP.GE.U32.AND P2, PT, R24, 0x7f000001, PT ;  /* 0x7f0000011800780c */ /* 0x000fe20003f46070 */
[----:B------:R-:W-:Y:S01]  /*56830*/  ISETP.GE.U32.AND P1, PT, R11, 0x7f000001, PT ;  /* 0x7f0000010b00780c */ /* 0x000fe20003f26070 */
[----:B------:R-:W-:Y:S01]  /*56840*/  ISETP.GE.U32.AND P0, PT, R10, 0x7f000001, PT ;  /* 0x7f0000010a00780c */ /* 0x000fe20003f06070 */
[----:B------:R-:W-:Y:S02]  /*56850*/  IADD3 R14, PT, PT, R35, R26, RZ ;  /* 0x0000001a230e7210 */ /* 0x000fe40007ffe0ff */
[----:B------:R-:W-:Y:S02]  /*56860*/  @P4 IADD3 R18, PT, PT, R18, -0x7f000001, RZ ;  /* 0x80ffffff12124810 */ /* 0x000fe40007ffe0ff */
[----:B------:R-:W-:Y:S01]  /*56870*/  @P3 IADD3 R19, PT, PT, R19, -0x7f000001, RZ ;  /* 0x80ffffff13133810 */ /* 0x000fe20007ffe0ff */
[----:B------:R-:W-:Y:S02]  /*56880*/  ISETP.GE.U32.AND P3, PT, R14, 0x7f000001, PT ;  /* 0x7f0000010e00780c */ /* 0x000fe40003f66070 */
[----:B------:R-:W-:-:S03]  /*56890*/  IMAD.WIDE.U32 R20, R18, R39, RZ ;  /* 0x0000002712147225 */ /* 0x000fc600078e00ff */
[----:B------:R-:W-:Y:S02]  /*568a0*/  @P2 IADD3 R24, PT, PT, R24, -0x7f000001, RZ ;  /* 0x80ffffff18182810 */ /* 0x000fe40007ffe0ff */
[----:B------:R-:W-:Y:S02]  /*568b0*/  @P1 IADD3 R11, PT, PT, R11, -0x7f000001, RZ ;  /* 0x80ffffff0b0b1810 */ /* 0x000fe40007ffe0ff */
[----:B------:R-:W-:Y:S01]  /*568c0*/  @P0 IADD3 R10, PT, PT, R10, -0x7f000001, RZ ;  /* 0x80ffffff0a0a0810 */ /* 0x000fe20007ffe0ff */
[----:B------:R-:W-:Y:S01]  /*568d0*/  IMAD R15, R20, 0x7effffff, RZ ;  /* 0x7effffff140f7824 */ /* 0x000fe200078e02ff */
[----:B------:R-:W-:-:S03]  /*568e0*/  IADD3 R26, PT, PT, R11, R24, RZ ;  /* 0x000000180b1a7210 */ /* 0x000fc60007ffe0ff */
[----:B------:R-:W-:-:S04]  /*568f0*/  IMAD.HI.U32 R53, R15, 0x7f000001, R20 ;  /* 0x7f0000010f357827 */ /* 0x000fc800078e0014 */
[----:B------:R-:W-:Y:S01]  /*56900*/  IMAD.WIDE.U32 R44, R18, R40, RZ ;  /* 0x00000028122c7225 */ /* 0x000fe200078e00ff */
[----:B------:R-:W-:Y:S02]  /*56910*/  IADD3 R22, PT, PT, R10, R19, RZ ;  /* 0x000000130a167210 */ /* 0x000fe40007ffe0ff */
[----:B------:R-:W-:Y:S01]  /*56920*/  @P3 IADD3 R14, PT, PT, R14, -0x7f000001, RZ ;  /* 0x80ffffff0e0e3810 */ /* 0x000fe20007ffe0ff */
[----:B------:R-:W-:-:S04]  /*56930*/  IMAD.WIDE.U32 R20, R18, R41, RZ ;  /* 0x0000002912147225 */ /* 0x000fc800078e00ff */
[----:B------:R-:W-:Y:S01]  /*56940*/  IMAD.WIDE.U32 R18, R18, R108, RZ ;  /* 0x0000006c12127225 */ /* 0x000fe200078e00ff */
[----:B------:R-:W-:-:S03]  /*56950*/  ISETP.GE.U32.AND P1, PT, R26, 0x7f000001, PT ;  /* 0x7f0000011a00780c */ /* 0x000fc60003f26070 */
[----:B------:R-:W-:Y:S02]  /*56960*/  IMAD R10, R20, 0x7effffff, RZ ;  /* 0x7effffff140a7824 */ /* 0x000fe400078e02ff */
[----:B------:R-:W-:-:S04]  /*56970*/  IMAD.WIDE.U32 R24, R14, R41, RZ ;  /* 0x000000290e187225 */ /* 0x000fc800078e00ff */
[----:B------:R-:W-:Y:S01]  /*56980*/  IMAD R11, R18, 0x7effffff, RZ ;  /* 0x7effffff120b7824 */ /* 0x000fe200078e02ff */
[----:B------:R-:W-:Y:S01]  /*56990*/  ISETP.GE.U32.AND P0, PT, R22, 0x7f000001, PT ;  /* 0x7f0000011600780c */ /* 0x000fe20003f06070 */
[----:B------:R-:W-:-:S04]  /*569a0*/  IMAD.HI.U32 R10, R10, 0x7f000001, R20 ;  /* 0x7f0000010a0a7827 */ /* 0x000fc800078e0014 */
[----:B------:R-:W-:Y:S02]  /*569b0*/  IMAD R35, R24, 0x7effffff, RZ ;  /* 0x7effffff18237824 */ /* 0x000fe400078e02ff */
[----:B------:R-:W-:-:S04]  /*569c0*/  IMAD.WIDE.U32 R20, R14, R39, RZ ;  /* 0x000000270e147225 */ /* 0x000fc800078e00ff */
[----:B------:R-:W-:-:S04]  /*569d0*/  IMAD.HI.U32 R48, R11, 0x7f000001, R18 ;  /* 0x7f0000010b307827 */ /* 0x000fc800078e0012 */
[----:B------:R-:W-:-:S04]  /*569e0*/  IMAD.WIDE.U32 R18, R14, R40, RZ ;  /* 0x000000280e127225 */ /* 0x000fc800078e00ff */
[----:B------:R-:W-:-:S04]  /*569f0*/  IMAD.HI.U32 R50, R35, 0x7f000001, R24 ;  /* 0x7f00000123327827 */ /* 0x000fc800078e0018 */
[----:B------:R-:W-:Y:S02]  /*56a00*/  IMAD R11, R20, 0x7effffff, RZ ;  /* 0x7effffff140b7824 */ /* 0x000fe400078e02ff */
[----:B------:R-:W-:-:S04]  /*56a10*/  IMAD.WIDE.U32 R24, R14, R108, RZ ;  /* 0x0000006c0e187225 */ /* 0x000fc800078e00ff */
[----:B------:R-:W-:Y:S01]  /*56a20*/  IMAD R35, R18, 0x7effffff, RZ ;  /* 0x7effffff12237824 */ /* 0x000fe200078e02ff */
[----:B------:R-:W-:Y:S01]  /*56a30*/  @P1 IADD3 R26, PT, PT, R26, -0x7f000001, RZ ;  /* 0x80ffffff1a1a1810 */ /* 0x000fe20007ffe0ff */
[----:B------:R-:W-:-:S04]  /*56a40*/  IMAD.HI.U32 R55, R11, 0x7f000001, R20 ;  /* 0x7f0000010b377827 */ /* 0x000fc800078e0014 */
[----:B------:R-:W-:-:S04]  /*56a50*/  IMAD.HI.U32 R57, R35, 0x7f000001, R18 ;  /* 0x7f00000123397827 */ /* 0x000fc800078e0012 */
[----:B------:R-:W-:Y:S01]  /*56a60*/  IMAD R11, R24, 0x7effffff, RZ ;  /* 0x7effffff180b7824 */ /* 0x000fe200078e02ff */
[----:B------:R-:W-:Y:S01]  /*56a70*/  @P0 IADD3 R22, PT, PT, R22, -0x7f000001, RZ ;  /* 0x80ffffff16160810 */ /* 0x000fe20007ffe0ff */
[----:B------:R-:W-:-:S04]  /*56a80*/  IMAD.WIDE.U32 R18, R26, R40, RZ ;  /* 0x000000281a127225 */ /* 0x000fc800078e00ff */
[----:B------:R-:W-:-:S04]  /*56a90*/  IMAD.HI.U32 R52, R11, 0x7f000001, R24 ;  /* 0x7f0000010b347827 */ /* 0x000fc800078e0018 */
[----:B------:R-:W-:Y:S02]  /*56aa0*/  IMAD R15, R44, 0x7effffff, RZ ;  /* 0x7effffff2c0f7824 */ /* 0x000fe400078e02ff */
[----:B------:R-:W-:Y:S02]  /*56ab0*/  IMAD R11, R18, 0x7effffff, RZ ;  /* 0x7effffff120b7824 */ /* 0x000fe400078e02ff */
[----:B------:R-:W-:-:S04]  /*56ac0*/  IMAD.WIDE.U32 R20, R22, R40, RZ ;  /* 0x0000002816147225 */ /* 0x000fc800078e00ff */
[----:B------:R-:W-:-:S04]  /*56ad0*/  IMAD.HI.U32 R15, R15, 0x7f000001, R44 ;  /* 0x7f0000010f0f7827 */ /* 0x000fc800078e002c */
[----:B------:R-:W-:-:S04]  /*56ae0*/  IMAD.HI.U32 R42, R11, 0x7f000001, R18 ;  /* 0x7f0000010b2a7827 */ /* 0x000fc800078e0012 */
[----:B------:R-:W-:-:S04]  /*56af0*/  IMAD.WIDE.U32 R44, R22, R41, RZ ;  /* 0x00000029162c7225 */ /* 0x000fc800078e00ff */
[----:B------:R-:W-:Y:S02]  /*56b00*/  IMAD R25, R20, 0x7effffff, RZ ;  /* 0x7effffff14197824 */ /* 0x000fe400078e02ff */
[----:B------:R-:W-:-:S04]  /*56b10*/  IMAD.WIDE.U32 R18, R26, R39, RZ ;  /* 0x000000271a127225 */ /* 0x000fc800078e00ff */
[----:B------:R-:W-:Y:S01]  /*56b20*/  IMAD R35, R44, 0x7effffff, RZ ;  /* 0x7effffff2c237824 */ /* 0x000fe200078e02ff */
[----:B------:R-:W-:Y:S01]  /*56b30*/  ISETP.GE.U32.AND P1, PT, R42, 0x7f000001, PT ;  /* 0x7f0000012a00780c */ /* 0x000fe20003f26070 */
[----:B------:R-:W-:-:S04]  /*56b40*/  IMAD.HI.U32 R54, R25, 0x7f000001, R20 ;  /* 0x7f00000119367827 */ /* 0x000fc800078e0014 */
[----:B------:R-:W-:Y:S01]  /*56b50*/  IMAD.WIDE.U32 R20, R26, R41, RZ ;  /* 0x000000291a147225 */ /* 0x000fe200078e00ff */
[----:B------:R-:W-:-:S03]  /*56b60*/  ISETP.GE.U32.AND P0, PT, R48, 0x7f000001, PT ;  /* 0x7f0000013000780c */ /* 0x000fc60003f06070 */
[----:B------:R-:W-:Y:S01]  /*56b70*/  IMAD.HI.U32 R56, R35, 0x7f000001, R44 ;  /* 0x7f00000123387827 */ /* 0x000fe200078e002c */
[----:B------:R-:W-:-:S03]  /*56b80*/  ISETP.GE.U32.AND P2, PT, R50, 0x7f000001, PT ;  /* 0x7f0000013200780c */ /* 0x000fc60003f46070 */
[----:B------:R-:W-:Y:S02]  /*56b90*/  IMAD R11, R18, 0x7effffff, RZ ;  /* 0x7effffff120b7824 */ /* 0x000fe400078e02ff */
[----:B------:R-:W-:Y:S02]  /*56ba0*/  IMAD R35, R20, 0x7effffff, RZ ;  /* 0x7effffff14237824 */ /* 0x000fe400078e02ff */
[----:B------:R-:W-:-:S04]  /*56bb0*/  IMAD.WIDE.U32 R24, R26, R108, RZ ;  /* 0x0000006c1a187225 */ /* 0x000fc800078e00ff */
[----:B------:R-:W-:-:S04]  /*56bc0*/  IMAD.HI.U32 R14, R11, 0x7f000001, R18 ;  /* 0x7f0000010b0e7827 */ /* 0x000fc800078e0012 */
[----:B------:R-:W-:Y:S01]  /*56bd0*/  IMAD.HI.U32 R26, R35, 0x7f000001, R20 ;  /* 0x7f000001231a7827 */ /* 0x000fe200078e0014 */
[----:B------:R-:W-:Y:S01]  /*56be0*/  @P1 IADD3 R42, PT, PT, R42, -0x7f000001, RZ ;  /* 0x80ffffff2a2a1810 */ /* 0x000fe20007ffe0ff */
[----:B------:R-:W-:-:S03]  /*56bf0*/  ISETP.GE.U32.AND P3, PT, R14, 0x7f000001, PT ;  /* 0x7f0000010e00780c */ /* 0x000fc60003f66070 */
[----:B------:R-:W-:Y:S01]  /*56c00*/  ISETP.GE.U32.AND P5, PT, R26, 0x7f000001, PT ;  /* 0x7f0000011a00780c */ /* 0x000fe20003fa6070 */
[----:B------:R-:W-:Y:S01]  /*56c10*/  @P0 IADD3 R48, PT, PT, R48, -0x7f000001, RZ ;  /* 0x80ffffff30300810 */ /* 0x000fe20007ffe0ff */
[----:B------:R-:W-:Y:S01]  /*56c20*/  ISETP.GE.U32.AND P4, PT, R53, 0x7f000001, PT ;  /* 0x7f0000013500780c */ /* 0x000fe20003f86070 */
[----:B------:R-:W-:Y:S01]  /*56c30*/  @P2 IADD3 R50, PT, PT, R50, -0x7f000001, RZ ;  /* 0x80ffffff32322810 */ /* 0x000fe20007ffe0ff */
[----:B------:R-:W-:Y:S01]  /*56c40*/  ISETP.GE.U32.AND P0, PT, R52, 0x7f000001, PT ;  /* 0x7f0000013400780c */ /* 0x000fe20003f06070 */
[----:B------:R-:W-:Y:S01]  /*56c50*/  ISETP.GE.U32.AND P2, PT, R42, 0x7f000001, PT ;  /* 0x7f0000012a00780c */ /* 0x000fe20003f46070 */
[----:B------:R-:W-:-:S04]  /*56c60*/  IMAD.WIDE.U32 R18, R48, 0x5fffffa, RZ ;  /* 0x05fffffa30127825 */ /* 0x000fc800078e00ff */
[----:B------:R-:W-:Y:S02]  /*56c70*/  IMAD R45, R24, 0x7effffff, RZ ;  /* 0x7effffff182d7824 */ /* 0x000fe400078e02ff */
[----:B------:R-:W-:Y:S01]  /*56c80*/  IMAD R11, R48, 0x6, RZ ;  /* 0x00000006300b7824 */ /* 0x000fe200078e02ff */
[----:B------:R-:W-:Y:S01]  /*56c90*/  ISETP.GE.U32.AND P1, PT, R54, 0x7f000001, PT ;  /* 0x7f0000013600780c */ /* 0x000fe20003f26070 */
[----:B------:R-:W-:-:S04]  /*56ca0*/  IMAD.HI.U32 R45, R45, 0x7f000001, R24 ;  /* 0x7f0000012d2d7827 */ /* 0x000fc800078e0018 */
[----:B------:R-:W-:Y:S01]  /*56cb0*/  IMAD.HI.U32 R35, R11, 0x7f000001, R18 ;  /* 0x7f0000010b237827 */ /* 0x000fe200078e0012 */
[----:B------:R-:W-:Y:S01]  /*56cc0*/  @P3 IADD3 R14, PT, PT, R14, -0x7f000001, RZ ;  /* 0x80ffffff0e0e3810 */ /* 0x000fe20007ffe0ff */
[----:B------:R-:W-:Y:S01]  /*56cd0*/  ISETP.GE.U32.AND P3, PT, R15, 0x7f000001, PT ;  /* 0x7f0000010f00780c */ /* 0x000fe20003f66070 */
[----:B------:R-:W-:Y:S02]  /*56ce0*/  @P5 IADD3 R26, PT, PT, R26, -0x7f000001, RZ ;  /* 0x80ffffff1a1a5810 */ /* 0x000fe40007ffe0ff */
[----:B------:R-:W-:Y:S01]  /*56cf0*/  @P4 IADD3 R53, PT, PT, R53, -0x7f000001, RZ ;  /* 0x80ffffff35354810 */ /* 0x000fe20007ffe0ff */
[----:B------:R-:W-:Y:S01]  /*56d00*/  IMAD.WIDE.U32 R20, R50, 0x5fffffa, RZ ;  /* 0x05fffffa32147825 */ /* 0x000fe200078e00ff */
[----:B------:R-:W-:Y:S01]  /*56d10*/  ISETP.GE.U32.AND P4, PT, R45, 0x7f000001, PT ;  /* 0x7f0000012d00780c */ /* 0x000fe20003f86070 */
[----:B------:R-:W-:Y:S01]  /*56d20*/  ISETP.GE.U32.AND P5, PT, R14, 0x7f000001, PT ;  /* 0x7f0000010e00780c */ /* 0x000fe20003fa6070 */
[----:B------:R-:W-:Y:S01]  /*56d30*/  ISETP.GE.U32.AND P6, PT, R35, 0x7f000001, PT ;  /* 0x7f0000012300780c */ /* 0x000fe20003fc6070 */
[----:B------:R-:W-:-:S02]  /*56d40*/  @P0 IADD3 R52, PT, PT, R52, -0x7f000001, RZ ;  /* 0x80ffffff34340810 */ /* 0x000fc40007ffe0ff */
[----:B------:R-:W-:Y:S01]  /*56d50*/  @P2 IADD3 R42, PT, PT, R42, -0x7f000001, RZ ;  /* 0x80ffffff2a2a2810 */ /* 0x000fe20007ffe0ff */
[----:B------:R-:W-:Y:S01]  /*56d60*/  IMAD R25, R50, 0x6, RZ ;  /* 0x0000000632197824 */ /* 0x000fe200078e02ff */
[----:B------:R-:W-:Y:S01]  /*56d70*/  ISETP.GE.U32.AND P2, PT, R26, 0x7f000001, PT ;  /* 0x7f0000011a00780c */ /* 0x000fe20003f46070 */
[----:B------:R-:W-:Y:S01]  /*56d80*/  ISETP.GE.U32.AND P0, PT, R10, 0x7f000001, PT ;  /* 0x7f0000010a00780c */ /* 0x000fe20003f06070 */
[----:B------:R-:W-:-:S04]  /*56d90*/  IMAD.WIDE.U32 R46, R22, R108, RZ ;  /* 0x0000006c162e7225 */ /* 0x000fc800078e00ff */
[----:B------:R-:W-:-:S04]  /*56da0*/  IMAD.HI.U32 R24, R25, 0x7f000001, R20 ;  /* 0x7f00000119187827 */ /* 0x000fc800078e0014 */
[----:B------:R-:W-:-:S04]  /*56db0*/  IMAD.WIDE.U32 R18, R52, 0x5fffffa, RZ ;  /* 0x05fffffa34127825 */ /* 0x000fc800078e00ff */
[----:B------:R-:W-:Y:S02]  /*56dc0*/  IMAD R11, R52, 0x6, RZ ;  /* 0x00000006340b7824 */ /* 0x000fe400078e02ff */
[----:B------:R-:W-:Y:S01]  /*56dd0*/  IMAD R51, R46, 0x7effffff, RZ ;  /* 0x7effffff2e337824 */ /* 0x000fe200078e02ff */
[----:B------:R-:W-:Y:S02]  /*56de0*/  @P1 IADD3 R54, PT, PT, R54, -0x7f000001, RZ ;  /* 0x80ffffff36361810 */ /* 0x000fe40007ffe0ff */
[----:B------:R-:W-:Y:S01]  /*56df0*/  @P3 IADD3 R15, PT, PT, R15, -0x7f000001, RZ ;  /* 0x80ffffff0f0f3810 */ /* 0x000fe20007ffe0ff */
[----:B------:R-:W-:Y:S01]  /*56e00*/  ISETP.GE.U32.AND P1, PT, R56, 0x7f000001, PT ;  /* 0x7f0000013800780c */ /* 0x000fe20003f26070 */
[----:B------:R-:W-:Y:S01]  /*56e10*/  ISETP.GE.U32.AND P3, PT, R24, 0x7f000001, PT ;  /* 0x7f0000011800780c */ /* 0x000fe20003f66070 */
[----:B------:R-:W-:Y:S01]  /*56e20*/  IMAD.HI.U32 R44, R11, 0x7f000001, R18 ;  /* 0x7f0000010b2c7827 */ /* 0x000fe200078e0012 */
[----:B------:R-:W-:Y:S02]  /*56e30*/  @P4 IADD3 R45, PT, PT, R45, -0x7f000001, RZ ;  /* 0x80ffffff2d2d4810 */ /* 0x000fe40007ffe0ff */
[----:B------:R-:W-:Y:S01]  /*56e40*/  IADD3 R11, PT, PT, R42, R53, RZ ;  /* 0x000000352a0b7210 */ /* 0x000fe20007ffe0ff */
[----:B------:R-:W-:Y:S01]  /*56e50*/  IMAD.HI.U32 R46, R51, 0x7f000001, R46 ;  /* 0x7f000001332e7827 */ /* 0x000fe200078e002e */
[----:B------:R-:W-:-:S02]  /*56e60*/  @P5 IADD3 R14, PT, PT, R14, -0x7f000001, RZ ;  /* 0x80ffffff0e0e5810 */ /* 0x000fc40007ffe0ff */
[----:B------:R-:W-:Y:S02]  /*56e70*/  @P6 IADD3 R35, PT, PT, R35, -0x7f000001, RZ ;  /* 0x80ffffff23236810 */ /* 0x000fe40007ffe0ff */
[----:B------:R-:W-:Y:S01]  /*56e80*/  @P2 IADD3 R26, PT, PT, R26, -0x7f000001, RZ ;  /* 0x80ffffff1a1a2810 */ /* 0x000fe20007ffe0ff */
[----:B------:R-:W-:Y:S01]  /*56e90*/  ISETP.GE.U32.AND P4, PT, R45, 0x7f000001, PT ;  /* 0x7f0000012d00780c */ /* 0x000fe20003f86070 */
[----:B------:R-:W-:Y:S01]  /*56ea0*/  ISETP.GE.U32.AND P5, PT, R44, 0x7f000001, PT ;  /* 0x7f0000012c00780c */ /* 0x000fe20003fa6070 */
[----:B------:R-:W-:Y:S01]  /*56eb0*/  ISETP.GE.U32.AND P6, PT, R11, 0x7f000001, PT ;  /* 0x7f0000010b00780c */ /* 0x000fe20003fc6070 */
[----:B------:R-:W-:Y:S02]  /*56ec0*/  @P0 IADD3 R10, PT, PT, R10, -0x7f000001, RZ ;  /* 0x80ffffff0a0a0810 */ /* 0x000fe40007ffe0ff */
[----:B------:R-:W-:Y:S01]  /*56ed0*/  IADD3 R19, PT, PT, R14, R35, RZ ;  /* 0x000000230e137210 */ /* 0x000fe20007ffe0ff */
[----:B------:R-:W-:Y:S01]  /*56ee0*/  ISETP.GE.U32.AND P0, PT, R46, 0x7f000001, PT ;  /* 0x7f0000012e00780c */ /* 0x000fe20003f06070 */
[----:B------:R-:W-:Y:S01]  /*56ef0*/  IADD3 R18, PT, PT, R26, R15, RZ ;  /* 0x0000000f1a127210 */ /* 0x000fe20007ffe0ff */
[----:B------:R-:W-:Y:S01]  /*56f00*/  IMAD.WIDE.U32 R20, R54, 0x5fffffa, RZ ;  /* 0x05fffffa36147825 */ /* 0x000fe200078e00ff */
[----:B------:R-:W-:Y:S01]  /*56f10*/  @P1 IADD3 R56, PT, PT, R56, -0x7f000001, RZ ;  /* 0x80ffffff38381810 */ /* 0x000fe20007ffe0ff */
[----:B------:R-:W-:Y:S01]  /*56f20*/  ISETP.GE.U32.AND P2, PT, R19, 0x7f000001, PT ;  /* 0x7f0000011300780c */ /* 0x000fe20003f46070 */
[----:B------:R-:W-:Y:S01]  /*56f30*/  @P3 IADD3 R24, PT, PT, R24, -0x7f000001, RZ ;  /* 0x80ffffff18183810 */ /* 0x000fe20007ffe0ff */
[----:B------:R-:W-:Y:S01]  /*56f40*/  ISETP.GE.U32.AND P1, PT, R55, 0x7f000001, PT ;  /* 0x7f0000013700780c */ /* 0x000fe20003f26070 */
[----:B------:R-:W-:Y:S01]  /*56f50*/  ISETP.GE.U32.AND P3, PT, R18, 0x7f000001, PT ;  /* 0x7f0000011200780c */ /* 0x000fe20003f66070 */
[----:B------:R-:W-:-:S02]  /*56f60*/  IMAD R25, R54, 0x6, RZ ;  /* 0x0000000636197824 */ /* 0x000fc400078e02ff */
[----:B------:R-:W-:-:S04]  /*56f70*/  IMAD.WIDE.U32 R14, R56, 0x5fffffa, RZ ;  /* 0x05fffffa380e7825 */ /* 0x000fc800078e00ff */
[----:B------:R-:W-:Y:S01]  /*56f80*/  IMAD.HI.U32 R20, R25, 0x7f000001, R20 ;  /* 0x7f00000119147827 */ /* 0x000fe200078e0014 */
[----:B------:R-:W-:-:S03]  /*56f90*/  @P4 IADD3 R45, PT, PT, R45, -0x7f000001, RZ ;  /* 0x80ffffff2d2d4810 */ /* 0x000fc60007ffe0ff */
[----:B------:R-:W-:Y:S01]  /*56fa0*/  IMAD R21, R56, 0x6, RZ ;  /* 0x0000000638157824 */ /* 0x000fe200078e02ff */
[----:B------:R-:W-:Y:S02]  /*56fb0*/  @P5 IADD3 R44, PT, PT, R44, -0x7f000001, RZ ;  /* 0x80ffffff2c2c5810 */ /* 0x000fe40007ffe0ff */
[----:B------:R-:W-:Y:S02]  /*56fc0*/  @P6 IADD3 R11, PT, PT, R11, -0x7f000001, RZ ;  /* 0x80ffffff0b0b6810 */ /* 0x000fe40007ffe0ff */
[----:B------:R-:W-:Y:S01]  /*56fd0*/  @P0 IADD3 R46, PT, PT, R46, -0x7f000001, RZ ;  /* 0x80ffffff2e2e0810 */ /* 0x000fe20007ffe0ff */
[----:B------:R-:W-:Y:S01]  /*56fe0*/  ISETP.GE.U32.AND P0, PT, R57, 0x7f000001, PT ;  /* 0x7f0000013900780c */ /* 0x000fe20003f06070 */
[----:B------:R-:W-:Y:S01]  /*56ff0*/  IMAD.HI.U32 R26, R21, 0x7f000001, R14 ;  /* 0x7f000001151a7827 */ /* 0x000fe200078e000e */
[----:B------:R-:W-:Y:S02]  /*57000*/  IADD3 R14, PT, PT, R45, R10, RZ ;  /* 0x0000000a2d0e7210 */ /* 0x000fe40007ffe0ff */
[----:B------:R-:W-:-:S02]  /*57010*/  IADD3 R35, PT, PT, R11, R44, RZ ;  /* 0x0000002c0b237210 */ /* 0x000fc40007ffe0ff */
[----:B------:R-:W-:Y:S01]  /*57020*/  @P2 IADD3 R19, PT, PT, R19, -0x7f000001, RZ ;  /* 0x80ffffff13132810 */ /* 0x000fe20007ffe0ff */
[----:B------:R-:W-:Y:S01]  /*57030*/  IMAD.WIDE.U32 R10, R46, 0x5fffffa, RZ ;  /* 0x05fffffa2e0a7825 */ /* 0x000fe200078e00ff */
[----:B------:R-:W-:Y:S02]  /*57040*/  @P1 IADD3 R55, PT, PT, R55, -0x7f000001, RZ ;  /* 0x80ffffff37371810 */ /* 0x000fe40007ffe0ff */
[----:B------:R-:W-:Y:S01]  /*57050*/  @P3 IADD3 R18, PT, PT, R18, -0x7f000001, RZ ;  /* 0x80ffffff12123810 */ /* 0x000fe20007ffe0ff */
[----:B------:R-:W-:Y:S01]  /*57060*/  IMAD R15, R46, 0x6, RZ ;  /* 0x000000062e0f7824 */ /* 0x000fe200078e02ff */
[----:B------:R-:W-:Y:S01]  /*57070*/  IADD3 R19, PT, PT, R19, R24, RZ ;  /* 0x0000001813137210 */ /* 0x000fe20007ffe0ff */
[----:B------:R-:W-:Y:S01]  /*57080*/  ISETP.GE.U32.AND P5, PT, R14, 0x7f000001, PT ;  /* 0x7f0000010e00780c */ /* 0x000fe20003fa6070 */
[----:B------:R-:W-:Y:S01]  /*57090*/  ISETP.GE.U32.AND P1, PT, R26, 0x7f000001, PT ;  /* 0x7f0000011a00780c */ /* 0x000fe20003f26070 */
[----:B------:R-:W-:Y:S01]  /*570a0*/  ISETP.GE.U32.AND P3, PT, R35, 0x7f000001, PT ;  /* 0x7f0000012300780c */ /* 0x000fe20003f66070 */
[----:B------:R-:W-:Y:S01]  /*570b0*/  IMAD.HI.U32 R45, R15, 0x7f000001, R10 ;  /* 0x7f0000010f2d7827 */ /* 0x000fe200078e000a */
[----:B------:R-:W-:Y:S01]  /*570c0*/  IADD3 R18, PT, PT, R18, R55, RZ ;  /* 0x0000003712127210 */ /* 0x000fe20007ffe0ff */
[----:B------:R-:W-:Y:S01]  /*570d0*/  ISETP.GE.U32.AND P2, PT, R20, 0x7f000001, PT ;  /* 0x7f0000011400780c */ /* 0x000fe20003f46070 */
[----:B------:R-:W-:Y:S01]  /*570e0*/  ISETP.GE.U32.AND P4, PT, R19, 0x7f000001, PT ;  /* 0x7f0000011300780c */ /* 0x000fe20003f86070 */
[----:B------:R-:W-:Y:S01]  /*570f0*/  @P0 IADD3 R57, PT, PT, R57, -0x7f000001, RZ ;  /* 0x80ffffff39390810 */ /* 0x000fe20007ffe0ff */
[----:B------:R-:W-:Y:S01]  /*57100*/  ISETP.GE.U32.AND P6, PT, R45, 0x7f000001, PT ;  /* 0x7f0000012d00780c */ /* 0x000fe20003fc6070 */
[----:B------:R-:W-:Y:S01]  /*57110*/  ISETP.GE.U32.AND P0, PT, R18, 0x7f000001, PT ;  /* 0x7f0000011200780c */ /* 0x000fe20003f06070 */
[----:B------:R-:W-:-:S03]  /*57120*/  IMAD.WIDE.U32 R10, R22, R39, RZ ;  /* 0x00000027160a7225 */ /* 0x000fc600078e00ff */
[----:B------:R-:W-:Y:S01]  /*57130*/  @P5 IADD3 R14, PT, PT, R14, -0x7f000001, RZ ;  /* 0x80ffffff0e0e5810 */ /* 0x000fe20007ffe0ff */
[----:B------:R-:W-:Y:S01]  /*57140*/  IMAD R15, R10, 0x7effffff, RZ ;  /* 0x7effffff0a0f7824 */ /* 0x000fe200078e02ff */
[----:B------:R-:W-:Y:S02]  /*57150*/  @P1 IADD3 R26, PT, PT, R26, -0x7f000001, RZ ;  /* 0x80ffffff1a1a1810 */ /* 0x000fe40007ffe0ff */
[----:B------:R-:W-:Y:S02]  /*57160*/  @P3 IADD3 R35, PT, PT, R35, -0x7f000001, RZ ;  /* 0x80ffffff23233810 */ /* 0x000fe40007ffe0ff */
[----:B------:R-:W-:Y:S02]  /*57170*/  @P2 IADD3 R20, PT, PT, R20, -0x7f000001, RZ ;  /* 0x80ffffff14142810 */ /* 0x000fe40007ffe0ff */
[----:B------:R-:W-:Y:S01]  /*57180*/  @P4 IADD3 R19, PT, PT, R19, -0x7f000001, RZ ;  /* 0x80ffffff13134810 */ /* 0x000fe20007ffe0ff */
[----:B------:R-:W-:Y:S01]  /*57190*/  IMAD.HI.U32 R47, R15, 0x7f000001, R10 ;  /* 0x7f0000010f2f7827 */ /* 0x000fe200078e000a */
[----:B------:R-:W-:-:S02]  /*571a0*/  IADD3 R14, PT, PT, R14, R57, RZ ;  /* 0x000000390e0e7210 */ /* 0x000fc40007ffe0ff */
[----:B------:R-:W-:Y:S02]  /*571b0*/  IADD3 R35, PT, PT, R35, R26, RZ ;  /* 0x0000001a23237210 */ /* 0x000fe40007ffe0ff */
[----:B------:R-:W-:Y:S02]  /*571c0*/  @P6 IADD3 R45, PT, PT, R45, -0x7f000001, RZ ;  /* 0x80ffffff2d2d6810 */ /* 0x000fe40007ffe0ff */
[----:B------:R-:W-:Y:S02]  /*571d0*/  @P0 IADD3 R18, PT, PT, R18, -0x7f000001, RZ ;  /* 0x80ffffff12120810 */ /* 0x000fe40007ffe0ff */
[----:B------:R-:W-:Y:S01]  /*571e0*/  IADD3 R51, PT, PT, R19, R20, RZ ;  /* 0x0000001413337210 */ /* 0x000fe20007ffe0ff */
[----:B------:R-:W-:Y:S01]  /*571f0*/  ISETP.GE.U32.AND P1, PT, R47, 0x7f000001, PT ;  /* 0x7f0000012f00780c */ /* 0x000fe20003f26070 */
[----:B------:R-:W-:Y:S01]  /*57200*/  ISETP.GE.U32.AND P0, PT, R14, 0x7f000001, PT ;  /* 0x7f0000010e00780c */ /* 0x000fe20003f06070 */
[----:B------:R-:W-:Y:S01]  /*57210*/  ISETP.GE.U32.AND P3, PT, R35, 0x7f000001, PT ;  /* 0x7f0000012300780c */ /* 0x000fe20003f66070 */
[----:B------:R-:W-:Y:S01]  /*57220*/  IADD3 R45, PT, PT, R18, R45, RZ ;  /* 0x0000002d122d7210 */ /* 0x000fe20007ffe0ff */
[----:B------:R-:W-:Y:S01]  /*57230*/  IMAD.WIDE.U32 R10, R205, R200, RZ ;  /* 0x000000c8cd0a7225 */ /* 0x000fe200078e00ff */
[----:B------:R-:W-:-:S03]  /*57240*/  ISETP.GE.U32.AND P2, PT, R51, 0x7f000001, PT ;  /* 0x7f0000013300780c */ /* 0x000fc60003f46070 */
[----:B------:R-:W-:Y:S01]  /*57250*/  IMAD R15, R10, 0x7effffff, RZ ;  /* 0x7effffff0a0f7824 */ /* 0x000fe200078e02ff */
[----:B------:R-:W-:-:S03]  /*57260*/  ISETP.GE.U32.AND P4, PT, R45, 0x7f000001, PT ;  /* 0x7f0000012d00780c */ /* 0x000fc60003f86070 */
[----:B------:R-:W-:Y:S01]  /*57270*/  IMAD.HI.U32 R55, R15, 0x7f000001, R10 ;  /* 0x7f0000010f377827 */ /* 0x000fe200078e000a */
[----:B------:R-:W-:Y:S02]  /*57280*/  @P1 IADD3 R47, PT, PT, R47, -0x7f000001, RZ ;  /* 0x80ffffff2f2f1810 */ /* 0x000fe40007ffe0ff */
[----:B------:R-:W-:Y:S02]  /*57290*/  @P0 IADD3 R14, PT, PT, R14, -0x7f000001, RZ ;  /* 0x80ffffff0e0e0810 */ /* 0x000fe40007ffe0ff */
[----:B------:R-:W-:Y:S01]  /*572a0*/  @P3 IADD3 R35, PT, PT, R35, -0x7f000001, RZ ;  /* 0x80ffffff23233810 */ /* 0x000fe20007ffe0ff */
[----:B------:R-:W-:Y:S01]  /*572b0*/  ISETP.GE.U32.AND P0, PT, R55, 0x7f000001, PT ;  /* 0x7f0000013700780c */ /* 0x000fe20003f06070 */
[----:B------:R-:W-:Y:S02]  /*572c0*/  @P2 IADD3 R51, PT, PT, R51, -0x7f000001, RZ ;  /* 0x80ffffff33332810 */ /* 0x000fe40007ffe0ff */
[----:B------:R-:W-:Y:S01]  /*572d0*/  IADD3 R47, PT, PT, R14, R47, RZ ;  /* 0x0000002f0e2f7210 */ /* 0x000fe20007ffe0ff */
[----:B------:R-:W-:Y:S01]  /*572e0*/  IMAD.WIDE.U32 R14, R35, R108, RZ ;  /* 0x0000006c230e7225 */ /* 0x000fe200078e00ff */
[----:B------:R-:W-:-:S03]  /*572f0*/  @P4 IADD3 R45, PT, PT, R45, -0x7f000001, RZ ;  /* 0x80ffffff2d2d4810 */ /* 0x000fc60007ffe0ff */
[----:B------:R-:W-:-:S04]  /*57300*/  IMAD.WIDE.U32 R10, R51, R39, RZ ;  /* 0x00000027330a7225 */ /* 0x000fc800078e00ff */
[----:B------:R-:W-:Y:S01]  /*57310*/  IMAD R21, R14, 0x7effffff, RZ ;  /* 0x7effffff0e157824 */ /* 0x000fe200078e02ff */
[----:B------:R-:W-:Y:S01]  /*57320*/  ISETP.GE.U32.AND P1, PT, R47, 0x7f000001, PT ;  /* 0x7f0000012f00780c */ /* 0x000fe20003f26070 */
[----:B------:R-:W-:-:S04]  /*57330*/  IMAD.WIDE.U32 R18, R45, R41, RZ ;  /* 0x000000292d127225 */ /* 0x000fc800078e00ff */
[----:B------:R-:W-:-:S04]  /*57340*/  IMAD.HI.U32 R26, R21, 0x7f000001, R14 ;  /* 0x7f000001151a7827 */ /* 0x000fc800078e000e */
[----:B------:R-:W-:Y:S01]  /*57350*/  IMAD R25, R10, 0x7effffff, RZ ;  /* 0x7effffff0a197824 */ /* 0x000fe200078e02ff */
[----:B------:R-:W-:Y:S01]  /*57360*/  @P0 IADD3 R55, PT, PT, R55, -0x7f000001, RZ ;  /* 0x80ffffff37370810 */ /* 0x000fe20007ffe0ff */
[----:B------:R-:W-:Y:S02]  /*57370*/  IMAD R53, R18, 0x7effffff, RZ ;  /* 0x7effffff12357824 */ /* 0x000fe400078e02ff */
[----:B------:R-:W-:-:S04]  /*57380*/  IMAD.WIDE.U32 R14, R51, R40, RZ ;  /* 0x00000028330e7225 */ /* 0x000fc800078e00ff */
[----:B------:R-:W-:-:S04]  /*57390*/  IMAD.HI.U32 R10, R25, 0x7f000001, R10 ;  /* 0x7f000001190a7827 */ /* 0x000fc800078e000a */
[----:B------:R-:W-:-:S04]  /*573a0*/  IMAD.HI.U32 R44, R53, 0x7f000001, R18 ;  /* 0x7f000001352c7827 */ /* 0x000fc800078e0012 */
[----:B------:R-:W-:Y:S02]  /*573b0*/  IMAD R11, R14, 0x7effffff, RZ ;  /* 0x7effffff0e0b7824 */ /* 0x000fe400078e02ff */
[----:B------:R-:W-:-:S04]  /*573c0*/  IMAD.WIDE.U32 R18, R0, R55, RZ ;  /* 0x0000003700127225 */ /* 0x000fc800078e00ff */
[----:B------:R-:W-:-:S04]  /*573d0*/  IMAD.WIDE.U32 R20, R35, R39, RZ ;  /* 0x0000002723147225 */ /* 0x000fc800078e00ff */
[----:B------:R-:W-:-:S04]  /*573e0*/  IMAD.HI.U32 R11, R11, 0x7f000001, R14 ;  /* 0x7f0000010b0b7827 */ /* 0x000fc800078e000e */
[----:B------:R-:W-:Y:S01]  /*573f0*/  IMAD R15, R18, 0x7effffff, RZ ;  /* 0x7effffff120f7824 */ /* 0x000fe200078e02ff */
[----:B------:R-:W-:Y:S01]  /*57400*/  @P1 IADD3 R47, PT, PT, R47, -0x7f000001, RZ ;  /* 0x80ffffff2f2f1810 */ /* 0x000fe20007ffe0ff */
[----:B------:R-:W-:Y:S02]  /*57410*/  IMAD R25, R20, 0x7effffff, RZ ;  /* 0x7effffff14197824 */ /* 0x000fe400078e02ff */
[----:B------:R-:W-:-:S04]  /*57420*/  IMAD.HI.U32 R22, R15, 0x7f000001, R18 ;  /* 0x7f0000010f167827 */ /* 0x000fc800078e0012 */
[----:B------:R-:W-:-:S04]  /*57430*/  IMAD.HI.U32 R14, R25, 0x7f000001, R20 ;  /* 0x7f000001190e7827 */ /* 0x000fc800078e0014 */
[----:B------:R-:W-:-:S04]  /*57440*/  IMAD.WIDE.U32 R20, R45, R108, RZ ;  /* 0x0000006c2d147225 */ /* 0x000fc800078e00ff */
[----:B------:R-:W-:-:S04]  /*57450*/  IMAD.WIDE.U32 R24, R47, R40, RZ ;  /* 0x000000282f187225 */ /* 0x000fc800078e00ff */
[----:B------:R-:W-:Y:S01]  /*57460*/  IMAD.WIDE.U32 R52, R47, R41, RZ ;  /* 0x000000292f347225 */ /* 0x000fe200078e00ff */
[----:B------:R-:W-:-:S03]  /*57470*/  ISETP.GE.U32.AND P0, PT, R22, 0x7f000001, PT ;  /* 0x7f0000011600780c */ /* 0x000fc60003f06070 */
[----:B------:R-:W-:Y:S02]  /*57480*/  IMAD R55, R20, 0x7effffff, RZ ;  /* 0x7effffff14377824 */ /* 0x000fe400078e02ff */
[----:B------:R-:W-:Y:S02]  /*57490*/  IMAD R15, R24, 0x7effffff, RZ ;  /* 0x7effffff180f7824 */ /* 0x000fe400078e02ff */
[----:B------:R-:W-:Y:S02]  /*574a0*/  IMAD R57, R52, 0x7effffff, RZ ;  /* 0x7effffff34397824 */ /* 0x000fe400078e02ff */
[----:B------:R-:W-:-:S04]  /*574b0*/  IMAD.WIDE.U32 R18, R51, R41, RZ ;  /* 0x0000002933127225 */ /* 0x000fc800078e00ff */
[----:B------:R-:W-:-:S04]  /*574c0*/  IMAD.HI.U32 R46, R55, 0x7f000001, R20 ;  /* 0x7f000001372e7827 */ /* 0x000fc800078e0014 */
[----:B------:R-:W-:-:S04]  /*574d0*/  IMAD.HI.U32 R21, R15, 0x7f000001, R24 ;  /* 0x7f0000010f157827 */ /* 0x000fc800078e0018 */
[----:B------:R-:W-:-:S04]  /*574e0*/  IMAD.HI.U32 R48, R57, 0x7f000001, R52 ;  /* 0x7f00000139307827 */ /* 0x000fc800078e0034 */
[----:B------:R-:W-:Y:S02]  /*574f0*/  IMAD R15, R18, 0x7effffff, RZ ;  /* 0x7effffff120f7824 */ /* 0x000fe400078e02ff */
[----:B------:R-:W-:-:S04]  /*57500*/  IMAD.WIDE.U32 R24, R35, R40, RZ ;  /* 0x0000002823187225 */ /* 0x000fc800078e00ff */
[----:B------:R-:W-:-:S04]  /*57510*/  IMAD.WIDE.U32 R52, R45, R39, RZ ;  /* 0x000000272d347225 */ /* 0x000fc800078e00ff */
[----:B------:R-:W-:-:S04]  /*57520*/  IMAD.HI.U32 R15, R15, 0x7f000001, R18 ;  /* 0x7f0000010f0f7827 */ /* 0x000fc800078e0012 */
[----:B------:R-:W-:Y:S02]  /*57530*/  IMAD R57, R24, 0x7effffff, RZ ;  /* 0x7effffff18397824 */ /* 0x000fe400078e02ff */
[----:B------:R-:W-:-:S04]  /*57540*/  IMAD.WIDE.U32 R54, R47, R108, RZ ;  /* 0x0000006c2f367225 */ /* 0x000fc800078e00ff */
[----:B------:R-:W-:Y:S02]  /*57550*/  IMAD R59, R52, 0x7effffff, RZ ;  /* 0x7effffff343b7824 */ /* 0x000fe400078e02ff */
[----:B------:R-:W-:Y:S01]  /*57560*/  IMAD.WIDE.U32 R18, R51, R108, RZ ;  /* 0x0000006c33127225 */ /* 0x000fe200078e00ff */
[----:B------:R-:W-:Y:S01]  /*57570*/  @P0 IADD3 R22, PT, PT, R22, -0x7f000001, RZ ;  /* 0x80ffffff16160810 */ /* 0x000fe20007ffe0ff */
[----:B------:R-:W-:Y:S02]  /*57580*/  ISETP.GE.U32.AND P0, PT, R26, 0x7f000001, PT ;  /* 0x7f0000011a00780c */ /* 0x000fe40003f06070 */
[----:B------:R-:W-:-:S04]  /*57590*/  IMAD.HI.U32 R20, R57, 0x7f000001, R24 ;  /* 0x7f00000139147827 */ /* 0x000fc800078e0018 */
[----:B------:R-:W-:Y:S02]  /*575a0*/  IMAD R61, R54, 0x7effffff, RZ ;  /* 0x7effffff363d7824 */ /* 0x000fe400078e02ff */
[----:B------:R-:W-:-:S04]  /*575b0*/  IMAD.HI.U32 R42, R59, 0x7f000001, R52 ;  /* 0x7f0000013b2a7827 */ /* 0x000fc800078e0034 */
[----:B------:R-:W-:Y:S02]  /*575c0*/  IMAD R25, R18, 0x7effffff, RZ ;  /* 0x7effffff12197824 */ /* 0x000fe400078e02ff */
[----:B------:R-:W-:-:S04]  /*575d0*/  IMAD.WIDE.U32 R52, R35, R41, RZ ;  /* 0x0000002923347225 */ /* 0x000fc800078e00ff */
[----:B------:R-:W-:-:S04]  /*575e0*/  IMAD.HI.U32 R50, R61, 0x7f000001, R54 ;  /* 0x7f0000013d327827 */ /* 0x000fc800078e0036 */
[----:B------:R-:W-:-:S04]  /*575f0*/  IMAD.HI.U32 R18, R25, 0x7f000001, R18 ;  /* 0x7f00000119127827 */ /* 0x000fc800078e0012 */
[----:B------:R-:W-:-:S04]  /*57600*/  IMAD.WIDE.U32 R54, R45, R40, RZ ;  /* 0x000000282d367225 */ /* 0x000fc800078e00ff */
[----:B------:R-:W-:Y:S02]  /*57610*/  IMAD R19, R52, 0x7effffff, RZ ;  /* 0x7effffff34137824 */ /* 0x000fe400078e02ff */
[----:B---3--:R-:W-:-:S04]  /*57620*/  IMAD.WIDE.U32 R24, R9, R22, RZ ;  /* 0x0000001609187225 */ /* 0x008fc800078e00ff */
[----:B------:R-:W-:-:S04]  /*57630*/  IMAD.WIDE.U32 R56, R47, R39, RZ ;  /* 0x000000272f387225 */ /* 0x000fc800078e00ff */
[----:B------:R-:W-:Y:S02]  /*57640*/  IMAD R59, R54, 0x7effffff, RZ ;  /* 0x7effffff363b7824 */ /* 0x000fe400078e02ff */
[----:B------:R-:W-:-:S04]  /*57650*/  IMAD.HI.U32 R9, R19, 0x7f000001, R52 ;  /* 0x7f00000113097827 */ /* 0x000fc800078e0034 */
[----:B------:R-:W-:Y:S01]  /*57660*/  IMAD R19, R24, 0x7effffff, RZ ;  /* 0x7effffff18137824 */ /* 0x000fe200078e02ff */
[----:B------:R-:W-:Y:S01]  /*57670*/  @P0 IADD3 R26, PT, PT, R26, -0x7f000001, RZ ;  /* 0x80ffffff1a1a0810 */ /* 0x000fe20007ffe0ff */
[----:B------:R-:W-:Y:S02]  /*57680*/  IMAD R61, R56, 0x7effffff, RZ ;  /* 0x7effffff383d7824 */ /* 0x000fe400078e02ff */
[----:B------:R-:W-:-:S04]  /*57690*/  IMAD.HI.U32 R65, R59, 0x7f000001, R54 ;  /* 0x7f0000013b417827 */ /* 0x000fc800078e0036 */
[----:B------:R-:W-:Y:S01]  /*576a0*/  IMAD.HI.U32 R59, R19, 0x7f000001, R24 ;  /* 0x7f000001133b7827 */ /* 0x000fe200078e0018 */
[----:B------:R-:W-:-:S03]  /*576b0*/  ISETP.GE.U32.AND P1, PT, R44, 0x7f000001, PT ;  /* 0x7f0000012c00780c */ /* 0x000fc60003f26070 */
[----:B----4-:R-:W-:-:S04]  /*576c0*/  IMAD.WIDE.U32 R24, R37, R22, RZ ;  /* 0x0000001625187225 */ /* 0x010fc800078e00ff */
[----:B------:R-:W-:-:S04]  /*576d0*/  IMAD.WIDE.U32 R54, R26, 0x5fffffa, RZ ;  /* 0x05fffffa1a367825 */ /* 0x000fc800078e00ff */
[----:B------:R-:W-:-:S04]  /*576e0*/  IMAD.HI.U32 R61, R61, 0x7f000001, R56 ;  /* 0x7f0000013d3d7827 */ /* 0x000fc800078e0038 */
[----:B------:R-:W-:Y:S01]  /*576f0*/  IMAD R57, R26, 0x6, RZ ;  /* 0x000000061a397824 */ /* 0x000fe200078e02ff */
[----:B------:R-:W-:Y:S01]  /*57700*/  ISETP.GE.U32.AND P2, PT, R46, 0x7f000001, PT ;  /* 0x7f0000012e00780c */ /* 0x000fe20003f46070 */
[----:B------:R-:W-:Y:S02]  /*57710*/  IMAD R19, R24, 0x7effffff, RZ ;  /* 0x7effffff18137824 */ /* 0x000fe400078e02ff */
[----:B--2---:R-:W-:-:S04]  /*57720*/  IMAD.WIDE.U32 R36, R36, R22, RZ ;  /* 0x0000001624247225 */ /* 0x004fc800078e00ff */
[----:B------:R-:W-:-:S04]  /*57730*/  IMAD.WIDE.U32 R52, R33, R22, RZ ;  /* 0x0000001621347225 */ /* 0x000fc800078e00ff */
[----:B------:R-:W-:-:S04]  /*57740*/  IMAD.HI.U32 R57, R57, 0x7f000001, R54 ;  /* 0x7f00000139397827 */ /* 0x000fc800078e0036 */
[----:B------:R-:W-:-:S04]  /*57750*/  IMAD.HI.U32 R55, R19, 0x7f000001, R24 ;  /* 0x7f00000113377827 */ /* 0x000fc800078e0018 */
[----:B------:R-:W-:Y:S02]  /*57760*/  IMAD R19, R36, 0x7effffff, RZ ;  /* 0x7effffff24137824 */ /* 0x000fe400078e02ff */
[----:B------:R-:W-:Y:S01]  /*57770*/  IMAD R25, R52, 0x7effffff, RZ ;  /* 0x7effffff34197824 */ /* 0x000fe200078e02ff */
[----:B------:R-:W-:Y:S01]  /*57780*/  ISETP.GE.U32.AND P3, PT, R11, 0x7f000001, PT ;  /* 0x7f0000010b00780c */ /* 0x000fe20003f66070 */
[----:B------:R-:W-:Y:S01]  /*57790*/  @P1 IADD3 R44, PT, PT, R44, -0x7f000001, RZ ;  /* 0x80ffffff2c2c1810 */ /* 0x000fe20007ffe0ff */
[----:B------:R-:W-:-:S04]  /*577a0*/  IMAD.HI.U32 R26, R19, 0x7f000001, R36 ;  /* 0x7f000001131a7827 */ /* 0x000fc800078e0024 */
[----:B------:R-:W-:Y:S01]  /*577b0*/  IMAD.HI.U32 R53, R25, 0x7f000001, R52 ;  /* 0x7f00000119357827 */ /* 0x000fe200078e0034 */
[----:B------:R-:W-:Y:S01]  /*577c0*/  ISETP.GE.U32.AND P1, PT, R55, 0x7f000001, PT ;  /* 0x7f0000013700780c */ /* 0x000fe20003f26070 */
[----:B------:R-:W-:Y:S01]  /*577d0*/  ISETP.GE.U32.AND P0, PT, R59, 0x7f000001, PT ;  /* 0x7f0000013b00780c */ /* 0x000fe20003f06070 */
[----:B------:R-:W-:Y:S01]  /*577e0*/  @P2 IADD3 R46, PT, PT, R46, -0x7f000001, RZ ;  /* 0x80ffffff2e2e2810 */ /* 0x000fe20007ffe0ff */
[----:B------:R-:W-:Y:S01]  /*577f0*/  ISETP.GE.U32.AND P2, PT, R26, 0x7f000001, PT ;  /* 0x7f0000011a00780c */ /* 0x000fe20003f46070 */
[----:B------:R-:W-:Y:S02]  /*57800*/  ISETP.GE.U32.AND P4, PT, R53, 0x7f000001, PT ;  /* 0x7f0000013500780c */ /* 0x000fe40003f86070 */
[----:B------:R-:W-:Y:S01]  /*57810*/  @P3 IADD3 R11, PT, PT, R11, -0x7f000001, RZ ;  /* 0x80ffffff0b0b3810 */ /* 0x000fe20007ffe0ff */
[----:B------:R-:W-:-:S06]  /*57820*/  IMAD.WIDE.U32 R24, R44, 0x5fffffa, RZ ;  /* 0x05fffffa2c187825 */ /* 0x000fcc00078e00ff */
[----:B------:R-:W-:Y:S01]  /*57830*/  @P1 IADD3 R55, PT, PT, R55, -0x7f000001, RZ ;  /* 0x80ffffff37371810 */ /* 0x000fe20007ffe0ff */
[----:B------:R-:W-:Y:S01]  /*57840*/  ISETP.GE.U32.AND P1, PT, R11, 0x7f000001, PT ;  /* 0x7f0000010b00780c */ /* 0x000fe20003f26070 */
[----:B------:R-:W-:Y:S01]  /*57850*/  @P0 IADD3 R59, PT, PT, R59, -0x7f000001, RZ ;  /* 0x80ffffff3b3b0810 */ /* 0x000fe20007ffe0ff */
[----:B------:R-:W-:Y:S01]  /*57860*/  IMAD R19, R44, 0x6, RZ ;  /* 0x000000062c137824 */ /* 0x000fe200078e02ff */
[----:B------:R-:W-:Y:S02]  /*57870*/  @P2 IADD3 R26, PT, PT, R26, -0x7f000001, RZ ;  /* 0x80ffffff1a1a2810 */ /* 0x000fe40007ffe0ff */
[----:B------:R-:W-:Y:S02]  /*57880*/  @P4 IADD3 R53, PT, PT, R53, -0x7f000001, RZ ;  /* 0x80ffffff35354810 */ /* 0x000fe40007ffe0ff */
[----:B------:R-:W-:Y:S02]  /*57890*/  IADD3 R8, PT, PT, R55, R8, RZ ;  /* 0x0000000837087210 */ /* 0x000fe40007ffe0ff */
[----:B------:R-:W-:Y:S01]  /*578a0*/  IADD3 R22, PT, PT, R59, R32, RZ ;  /* 0x000000203b167210 */ /* 0x000fe20007ffe0ff */
[----:B------:R-:W-:Y:S01]  /*578b0*/  IMAD.HI.U32 R19, R19, 0x7f000001, R24 ;  /* 0x7f00000113137827 */ /* 0x000fe200078e0018 */
[----:B------:R-:W-:-:S02]  /*578c0*/  IADD3 R24, PT, PT, R26, R7, RZ ;  /* 0x000000071a187210 */ /* 0x000fc40007ffe0ff */
[----:B------:R-:W-:Y:S01]  /*578d0*/  IADD3 R26, PT, PT, R53, R6, RZ ;  /* 0x00000006351a7210 */ /* 0x000fe20007ffe0ff */
[----:B------:R-:W-:Y:S01]  /*578e0*/  ISETP.GE.U32.AND P6, PT, R8, 0x7f000001, PT ;  /* 0x7f0000010800780c */ /* 0x000fe20003fc6070 */
[----:B------:R-:W-:Y:S01]  /*578f0*/  ISETP.GE.U32.AND P3, PT, R22, 0x7f000001, PT ;  /* 0x7f0000011600780c */ /* 0x000fe20003f66070 */
[----:B------:R-:W-:Y:S01]  /*57900*/  ISETP.GE.U32.AND P0, PT, R14, 0x7f000001, PT ;  /* 0x7f0000010e00780c */ /* 0x000fe20003f06070 */
[----:B------:R-:W-:Y:S01]  /*57910*/  ISETP.GE.U32.AND P4, PT, R24, 0x7f000001, PT ;  /* 0x7f0000011800780c */ /* 0x000fe20003f86070 */
[----:B------:R-:W-:Y:S01]  /*57920*/  @P1 IADD3 R11, PT, PT, R11, -0x7f000001, RZ ;  /* 0x80ffffff0b0b1810 */ /* 0x000fe20007ffe0ff */
[----:B------:R-:W-:Y:S01]  /*57930*/  ISETP.GE.U32.AND P1, PT, R26, 0x7f000001, PT ;  /* 0x7f0000011a00780c */ /* 0x000fe20003f26070 */
[----:B------:R-:W-:Y:S01]  /*57940*/  ISETP.GE.U32.AND P2, PT, R15, 0x7f000001, PT ;  /* 0x7f0000010f00780c */ /* 0x000fe20003f46070 */
[----:B------:R-:W-:Y:S01]  /*57950*/  ISETP.GE.U32.AND P5, PT, R18, 0x7f000001, PT ;  /* 0x7f0000011200780c */ /* 0x000fe20003fa6070 */
[----:B------:R0:W-:Y:S04]  /*57960*/  STL [R1+0x110], R22 ;  /* 0x0001101601007387 */ /* 0x0001e80000100800 */
[----:B------:R1:W-:Y:S04]  /*57970*/  STL [R1+0x114], R8 ;  /* 0x0001140801007387 */ /* 0x0003e80000100800 */
[----:B------:R2:W-:Y:S04]  /*57980*/  STL [R1+0x118], R24 ;  /* 0x0001181801007387 */ /* 0x0005e80000100800 */
[----:B------:R3:W-:Y:S01]  /*57990*/  STL [R1+0x11c], R26 ;  /* 0x00011c1a01007387 */ /* 0x0007e20000100800 */
[----:B------:R-:W-:-:S02]  /*579a0*/  @P0 IADD3 R14, PT, PT, R14, -0x7f000001, RZ ;  /* 0x80ffffff0e0e0810 */ /* 0x000fc40007ffe0ff */
[----:B0-----:R-:W-:Y:S02]  /*579b0*/  @P3 IADD3 R22, PT, PT, R22, -0x7f000001, RZ ;  /* 0x80ffffff16163810 */ /* 0x001fe40007ffe0ff */
[----:B-1----:R-:W-:Y:S02]  /*579c0*/  @P6 IADD3 R8, PT, PT, R8, -0x7f000001, RZ ;  /* 0x80ffffff08086810 */ /* 0x002fe40007ffe0ff */
[----:B--2---:R-:W-:Y:S02]  /*579d0*/  @P4 IADD3 R24, PT, PT, R24, -0x7f000001, RZ ;  /* 0x80ffffff18184810 */ /* 0x004fe40007ffe0ff */
[----:B---3--:R-:W-:Y:S01]  /*579e0*/  @P1 IADD3 R26, PT, PT, R26, -0x7f000001, RZ ;  /* 0x80ffffff1a1a1810 */ /* 0x008fe20007ffe0ff */
[----:B------:R-:W-:Y:S04]  /*579f0*/  STL [R1+0x110], R22 ;  /* 0x0001101601007387 */ /* 0x000fe80000100800 */
[----:B------:R-:W-:Y:S01]  /*57a00*/  STL [R1+0x114], R8 ;  /* 0x0001140801007387 */ /* 0x000fe20000100800 */
[----:B------:R-:W-:Y:S01]  /*57a10*/  IMAD.WIDE.U32 R36, R46, 0x5fffffa, RZ ;  /* 0x05fffffa2e247825 */ /* 0x000fe200078e00ff */
[----:B------:R-:W-:-:S02]  /*57a20*/  @P2 IADD3 R15, PT, PT, R15, -0x7f000001, RZ ;  /* 0x80ffffff0f0f2810 */ /* 0x000fc40007ffe0ff */
[----:B------:R-:W-:Y:S01]  /*57a30*/  STL [R1+0x118], R24 ;  /* 0x0001181801007387 */ /* 0x000fe20000100800 */
[----:B------:R-:W-:Y:S01]  /*57a40*/  ISETP.GE.U32.AND P2, PT, R9, 0x7f000001, PT ;  /* 0x7f0000010900780c */ /* 0x000fe20003f46070 */
[----:B------:R-:W-:Y:S02]  /*57a50*/  IADD3 R6, PT, PT, R11, R14, RZ ;  /* 0x0000000e0b067210 */ /* 0x000fe40007ffe0ff */
[----:B------:R0:W-:Y:S01]  /*57a60*/  STL [R1+0x11c], R26 ;  /* 0x00011c1a01007387 */ /* 0x0001e20000100800 */
[----:B------:R-:W-:-:S03]  /*57a70*/  IMAD R33, R46, 0x6, RZ ;  /* 0x000000062e217824 */ /* 0x000fc600078e02ff */
[----:B------:R-:W2:Y:S01]  /*57a80*/  LD.E R14, desc[UR8][R30.64+0x1360] ;  /* 0x001360081e0e7980 */ /* 0x000ea2000c101900 */
[----:B------:R-:W-:Y:S01]  /*57a90*/  @P5 IADD3 R18, PT, PT, R18, -0x7f000001, RZ ;  /* 0x80ffffff12125810 */ /* 0x000fe20007ffe0ff */
[----:B------:R-:W-:Y:S01]  /*57aa0*/  ISETP.GE.U32.AND P0, PT, R20, 0x7f000001, PT ;  /* 0x7f0000011400780c */ /* 0x000fe20003f06070 */
[----:B------:R-:W-:Y:S01]  /*57ab0*/  IMAD.HI.U32 R37, R33, 0x7f000001, R36 ;  /* 0x7f00000121257827 */ /* 0x000fe200078e0024 */
[----:B------:R-:W-:Y:S01]  /*57ac0*/  ISETP.GE.U32.AND P5, PT, R15, 0x7f000001, PT ;  /* 0x7f0000010f00780c */ /* 0x000fe20003fa6070 */
[----:B------:R-:W3:Y:S04]  /*57ad0*/  LD.E R36, desc[UR8][R30.64+0x1364] ;  /* 0x001364081e247980 */ /* 0x000ee8000c101900 */
[----:B0-----:R-:W4:Y:S01]  /*57ae0*/  LD.E R26, desc[UR8][R30.64+0x1368] ;  /* 0x001368081e1a7980 */ /* 0x001f22000c101900 */
[----:B------:R-:W-:-:S03]  /*57af0*/  ISETP.GE.U32.AND P1, PT, R42, 0x7f000001, PT ;  /* 0x7f0000012a00780c */ /* 0x000fc60003f26070 */
[----:B------:R0:W2:Y:S01]  /*57b00*/  LD.E R33, desc[UR8][R30.64+0x136c] ;  /* 0x00136c081e217980 */ /* 0x0000a2000c101900 */
[----:B------:R-:W-:Y:S01]  /*57b10*/  @P2 IADD3 R9, PT, PT, R9, -0x7f000001, RZ ;  /* 0x80ffffff09092810 */ /* 0x000fe20007ffe0ff */
[----:B------:R-:W-:Y:S01]  /*57b20*/  ISETP.GE.U32.AND P2, PT, R50, 0x7f000001, PT ;  /* 0x7f0000013200780c */ /* 0x000fe20003f46070 */
[----:B------:R-:W-:Y:S01]  /*57b30*/  ISETP.GE.U32.AND P4, PT, R18, 0x7f000001, PT ;  /* 0x7f0000011200780c */ /* 0x000fe20003f86070 */
[----:B------:R-:W-:Y:S01]  /*57b40*/  ISETP.GE.U32.AND P6, PT, R48, 0x7f000001, PT ;  /* 0x7f0000013000780c */ /* 0x000fe20003fc6070 */
[----:B------:R-:W-:Y:S01]  /*57b50*/  ISETP.GE.U32.AND P3, PT, R10, 0x7f000001, PT ;  /* 0x7f0000010a00780c */ /* 0x000fe20003f66070 */
[----:B------:R-:W2:Y:S01]  /*57b60*/  LDL R32, [R1+0x110] ;  /* 0x0001100001207983 */ /* 0x000ea20000100800 */
[----:B------:R-:W-:-:S03]  /*57b70*/  @P0 IADD3 R20, PT, PT, R20, -0x7f000001, RZ ;  /* 0x80ffffff14140810 */ /* 0x000fc60007ffe0ff */
[----:B------:R-:W2:Y:S01]  /*57b80*/  LDL.64 R52, [R1+0x100] ;  /* 0x0001000001347983 */ /* 0x000ea20000100a00 */
[----:B------:R-:W-:-:S04]  /*57b90*/  @P5 IADD3 R15, PT, PT, R15, -0x7f000001, RZ ;  /* 0x80ffffff0f0f5810 */ /* 0x000fc80007ffe0ff */
[----:B------:R-:W-:Y:S02]  /*57ba0*/  IADD3 R7, PT, PT, R15, R20, RZ ;  /* 0x000000140f077210 */ /* 0x000fe40007ffe0ff */
[----:B------:R-:W-:Y:S02]  /*57bb0*/  @P1 IADD3 R42, PT, PT, R42, -0x7f000001, RZ ;  /* 0x80ffffff2a2a1810 */ /* 0x000fe40007ffe0ff */
[----:B------:R-:W-:Y:S01]  /*57bc0*/  @P2 IADD3 R50, PT, PT, R50, -0x7f000001, RZ ;  /* 0x80ffffff32322810 */ /* 0x000fe20007ffe0ff */
[----:B------:R-:W-:-:S04]  /*57bd0*/  ISETP.GE.U32.AND P1, PT, R7, 0x7f000001, PT ;  /* 0x7f0000010700780c */ /* 0x000fc80003f26070 */
[----:B0-----:R-:W-:-:S04]  /*57be0*/  IMAD.WIDE.U32 R30, R50, 0x5fffffa, RZ ;  /* 0x05fffffa321e7825 */ /* 0x001fc800078e00ff */
[----:B------:R-:W-:Y:S01]  /*57bf0*/  IMAD R11, R50, 0x6, RZ ;  /* 0x00000006320b7824 */ /* 0x000fe200078e02ff */
[----:B------:R-:W-:Y:S02]  /*57c00*/  @P4 IADD3 R18, PT, PT, R18, -0x7f000001, RZ ;  /* 0x80ffffff12124810 */ /* 0x000fe40007ffe0ff */
[----:B------:R-:W-:Y:S01]  /*57c10*/  @P6 IADD3 R48, PT, PT, R48, -0x7f000001, RZ ;  /* 0x80ffffff30306810 */ /* 0x000fe20007ffe0ff */
[----:B------:R-:W-:Y:S01]  /*57c20*/  IMAD.HI.U32 R22, R11, 0x7f000001, R30 ;  /* 0x7f0000010b167827 */ /* 0x000fe200078e001e */
[----:B------:R-:W-:-:S03]  /*57c30*/  IADD3 R8, PT, PT, R18, R9, RZ ;  /* 0x0000000912087210 */ /* 0x000fc60007ffe0ff */
[C---:B------:R-:W-:Y:S01]  /*57c40*/  IMAD.WIDE.U32 R24, R48.reuse, 0x5fffffa, RZ ;  /* 0x05fffffa30187825 */ /* 0x040fe200078e00ff */
[----:B------:R-:W2:Y:S03]  /*57c50*/  LDL R11, [R1+0x114] ;  /* 0x00011400010b7983 */ /* 0x000ea60000100800 */
[----:B------:R-:W-:Y:S01]  /*57c60*/  IMAD R9, R48, 0x6, RZ ;  /* 0x0000000630097824 */ /* 0x000fe200078e02ff */
[----:B------:R-:W-:Y:S01]  /*57c70*/  ISETP.GE.U32.AND P4, PT, R57, 0x7f000001, PT ;  /* 0x7f0000013900780c */ /* 0x000fe20003f86070 */
[----:B------:R-:W-:Y:S02]  /*57c80*/  @P1 IADD3 R7, PT, PT, R7, -0x7f000001, RZ ;  /* 0x80ffffff07071810 */ /* 0x000fe40007ffe0ff */
[----:B------:R-:W-:Y:S01]  /*57c90*/  @P3 IADD3 R10, PT, PT, R10, -0x7f000001, RZ ;  /* 0x80ffffff0a0a3810 */ /* 0x000fe20007ffe0ff */
[----:B------:R-:W-:Y:S01]  /*57ca0*/  ISETP.GE.U32.AND P5, PT, R37, 0x7f000001, PT ;  /* 0x7f0000012500780c */ /* 0x000fe20003fa6070 */
[----:B------:R-:W-:Y:S01]  /*57cb0*/  ISETP.GE.U32.AND P6, PT, R6, 0x7f000001, PT ;  /* 0x7f0000010600780c */ /* 0x000fe20003fc6070 */
[----:B------:R-:W-:Y:S01]  /*57cc0*/  IMAD.HI.U32 R25, R9, 0x7f000001, R24 ;  /* 0x7f00000109197827 */ /* 0x000fe200078e0018 */
[----:B------:R-:W-:Y:S01]  /*57cd0*/  IADD3 R15, PT, PT, R7, R42, RZ ;  /* 0x0000002a070f7210 */ /* 0x000fe20007ffe0ff */
[----:B------:R-:W2:Y:S04]  /*57ce0*/  LDL R9, [R1+0x118] ;  /* 0x0001180001097983 */ /* 0x000ea80000100800 */
[----:B------:R-:W2:Y:S01]  /*57cf0*/  LDL R7, [R1+0x11c] ;  /* 0x00011c0001077983 */ /* 0x000ea20000100800 */
[----:B------:R-:W-:Y:S01]  /*57d00*/  ISETP.GE.U32.AND P3, PT, R10, 0x7f000001, PT ;  /* 0x7f0000010a00780c */ /* 0x000fe20003f66070 */
[----:B------:R-:W-:Y:S01]  /*57d10*/  ISETP.GE.U32.AND P2, PT, R65, 0x7f000001, PT ;  /* 0x7f0000014100780c */ /* 0x000fe20003f46070 */
[----:B------:R-:W-:Y:S01]  /*57d20*/  @P4 IADD3 R57, PT, PT, R57, -0x7f000001, RZ ;  /* 0x80ffffff39394810 */ /* 0x000fe20007ffe0ff */
[----:B------:R-:W-:Y:S01]  /*57d30*/  ISETP.GE.U32.AND P4, PT, R8, 0x7f000001, PT ;  /* 0x7f0000010800780c */ /* 0x000fe20003f86070 */
[----:B------:R-:W-:-:S02]  /*57d40*/  @P5 IADD3 R37, PT, PT, R37, -0x7f000001, RZ ;  /* 0x80ffffff25255810 */ /* 0x000fc40007ffe0ff */
[----:B------:R-:W-:Y:S01]  /*57d50*/  @P6 IADD3 R6, PT, PT, R6, -0x7f000001, RZ ;  /* 0x80ffffff06066810 */ /* 0x000fe20007ffe0ff */
[----:B------:R-:W-:Y:S01]  /*57d60*/  ISETP.GE.U32.AND P0, PT, R21, 0x7f000001, PT ;  /* 0x7f0000011500780c */ /* 0x000fe20003f06070 */
[----:B------:R-:W-:-:S05]  /*57d70*/  ISETP.GE.U32.AND P1, PT, R19, 0x7f000001, PT ;  /* 0x7f0000011300780c */ /* 0x000fca0003f26070 */
[----:B------:R-:W-:Y:S02]  /*57d80*/  @P3 IADD3 R10, PT, PT, R10, -0x7f000001, RZ ;  /* 0x80ffffff0a0a3810 */ /* 0x000fe40007ffe0ff */
[----:B------:R-:W-:Y:S02]  /*57d90*/  IADD3 R6, PT, PT, R6, R37, RZ ;  /* 0x0000002506067210 */ /* 0x000fe40007ffe0ff */
[----:B------:R-:W-:Y:S01]  /*57da0*/  @P2 IADD3 R65, PT, PT, R65, -0x7f000001, RZ ;  /* 0x80ffffff41412810 */ /* 0x000fe20007ffe0ff */
[----:B------:R-:W-:Y:S01]  /*57db0*/  ISETP.GE.U32.AND P2, PT, R25, 0x7f000001, PT ;  /* 0x7f0000011900780c */ /* 0x000fe20003f46070 */
[----:B------:R-:W-:Y:S02]  /*57dc0*/  IADD3 R10, PT, PT, R10, R57, RZ ;  /* 0x000000390a0a7210 */ /* 0x000fe40007ffe0ff */
[----:B------:R-:W-:Y:S01]  /*57dd0*/  @P4 IADD3 R8, PT, PT, R8, -0x7f000001, RZ ;  /* 0x80ffffff08084810 */ /* 0x000fe20007ffe0ff */
[----:B------:R-:W-:Y:S01]  /*57de0*/  ISETP.GE.U32.AND P6, PT, R6, 0x7f000001, PT ;  /* 0x7f0000010600780c */ /* 0x000fe20003fc6070 */
[----:B------:R-:W-:Y:S01]  /*57df0*/  ISETP.GE.U32.AND P3, PT, R22, 0x7f000001, PT ;  /* 0x7f0000011600780c */ /* 0x000fe20003f66070 */
[----:B------:R-:W-:Y:S01]  /*57e00*/  ISETP.GE.U32.AND P5, PT, R15, 0x7f000001, PT ;  /* 0x7f0000010f00780c */ /* 0x000fe20003fa6070 */
[----:B------:R-:W-:Y:S01]  /*57e10*/  ISETP.GE.U32.AND P4, PT, R10, 0x7f000001, PT ;  /* 0x7f0000010a00780c */ /* 0x000fe20003f86070 */
[----:B------:R-:W-:-:S02]  /*57e20*/  IADD3 R8, PT, PT, R8, R65, RZ ;  /* 0x0000004108087210 */ /* 0x000fc40007ffe0ff */
[----:B------:R-:W-:Y:S02]  /*57e30*/  @P0 IADD3 R21, PT, PT, R21, -0x7f000001, RZ ;  /* 0x80ffffff15150810 */ /* 0x000fe40007ffe0ff */
[----:B------:R-:W-:Y:S01]  /*57e40*/  @P1 IADD3 R19, PT, PT, R19, -0x7f000001, RZ ;  /* 0x80ffffff13131810 */ /* 0x000fe20007ffe0ff */
[----:B------:R-:W-:Y:S01]  /*57e50*/  ISETP.GE.U32.AND P0, PT, R61, 0x7f000001, PT ;  /* 0x7f0000013d00780c */ /* 0x000fe20003f06070 */
[----:B------:R-:W-:Y:S01]  /*57e60*/  ISETP.GE.U32.AND P1, PT, R8, 0x7f000001, PT ;  /* 0x7f0000010800780c */ /* 0x000fe20003f26070 */
[----:B------:R-:W-:Y:S01]  /*57e70*/  @P2 IADD3 R25, PT, PT, R25, -0x7f000001, RZ ;  /* 0x80ffffff19192810 */ /* 0x000fe20007ffe0ff */
[----:B------:R-:W-:Y:S01]  /*57e80*/  IMAD R18, R21, 0x6, RZ ;  /* 0x0000000615127824 */ /* 0x000fe200078e02ff */
[----:B------:R-:W-:Y:S02]  /*57e90*/  @P6 IADD3 R6, PT, PT, R6, -0x7f000001, RZ ;  /* 0x80ffffff06066810 */ /* 0x000fe40007ffe0ff */
[----:B------:R-:W-:Y:S02]  /*57ea0*/  @P3 IADD3 R22, PT, PT, R22, -0x7f000001, RZ ;  /* 0x80ffffff16163810 */ /* 0x000fe40007ffe0ff */
[----:B------:R-:W-:Y:S01]  /*57eb0*/  @P5 IADD3 R15, PT, PT, R15, -0x7f000001, RZ ;  /* 0x80ffffff0f0f5810 */ /* 0x000fe20007ffe0ff */
[----:B------:R-:W-:Y:S01]  /*57ec0*/  IMAD.WIDE.U32 R20, R21, 0x5fffffa, RZ ;  /* 0x05fffffa15147825 */ /* 0x000fe200078e00ff */
[----:B------:R-:W-:-:S02]  /*57ed0*/  @P4 IADD3 R10, PT, PT, R10, -0x7f000001, RZ ;  /* 0x80ffffff0a0a4810 */ /* 0x000fc40007ffe0ff */
[----:B------:R-:W-:Y:S02]  /*57ee0*/  IADD3 R6, PT, PT, R6, R25, RZ ;  /* 0x0000001906067210 */ /* 0x000fe40007ffe0ff */
[----:B------:R-:W-:Y:S01]  /*57ef0*/  IADD3 R56, PT, PT, R15, R22, RZ ;  /* 0x000000160f387210 */ /* 0x000fe20007ffe0ff */
[----:B------:R-:W-:Y:S01]  /*57f00*/  IMAD.HI.U32 R18, R18, 0x7f000001, R20 ;  /* 0x7f00000112127827 */ /* 0x000fe200078e0014 */
[----:B------:R-:W-:Y:S02]  /*57f10*/  IADD3 R19, PT, PT, R10, R19, RZ ;  /* 0x000000130a137210 */ /* 0x000fe40007ffe0ff */
[----:B------:R-:W-:Y:S01]  /*57f20*/  @P0 IADD3 R61, PT, PT, R61, -0x7f000001, RZ ;  /* 0x80ffffff3d3d0810 */ /* 0x000fe20007ffe0ff */
[----:B------:R-:W-:Y:S01]  /*57f30*/  ISETP.GE.U32.AND P3, PT, R6, 0x7f000001, PT ;  /* 0x7f0000010600780c */ /* 0x000fe20003f66070 */
[----:B------:R-:W-:Y:S01]  /*57f40*/  @P1 IADD3 R8, PT, PT, R8, -0x7f000001, RZ ;  /* 0x80ffffff08081810 */ /* 0x000fe20007ffe0ff */
[----:B------:R-:W-:Y:S01]  /*57f50*/  ISETP.GE.U32.AND P4, PT, R56, 0x7f000001, PT ;  /* 0x7f0000013800780c */ /* 0x000fe20003f86070 */
[----:B------:R-:W-:Y:S01]  /*57f60*/  ISETP.GE.U32.AND P2, PT, R18, 0x7f000001, PT ;  /* 0x7f0000011200780c */ /* 0x000fe20003f46070 */
[----:B------:R-:W-:Y:S01]  /*57f70*/  ISETP.GE.U32.AND P0, PT, R19, 0x7f000001, PT ;  /* 0x7f0000011300780c */ /* 0x000fe20003f06070 */
[----:B------:R-:W-:-:S05]  /*57f80*/  IADD3 R8, PT, PT, R8, R61, RZ ;  /* 0x0000003d08087210 */ /* 0x000fca0007ffe0ff */
[----:B------:R-:W-:-:S03]  /*57f90*/  ISETP.GE.U32.AND P1, PT, R8, 0x7f000001, PT ;  /* 0x7f0000010800780c */ /* 0x000fc60003f26070 */
[----:B------:R-:W-:Y:S02]  /*57fa0*/  @P3 IADD3 R6, PT, PT, R6, -0x7f000001, RZ ;  /* 0x80ffffff06063810 */ /* 0x000fe40007ffe0ff */
[----:B------:R-:W-:Y:S02]  /*57fb0*/  @P4 IADD3 R56, PT, PT, R56, -0x7f000001, RZ ;  /* 0x80ffffff38384810 */ /* 0x000fe40007ffe0ff */
[----:B------:R-:W-:Y:S02]  /*57fc0*/  @P2 IADD3 R18, PT, PT, R18, -0x7f000001, RZ ;  /* 0x80ffffff12122810 */ /* 0x000fe40007ffe0ff */
[----:B------:R-:W-:Y:S01]  /*57fd0*/  @P0 IADD3 R19, PT, PT, R19, -0x7f000001, RZ ;  /* 0x80ffffff13130810 */ /* 0x000fe20007ffe0ff */
[----:B------:R-:W-:-:S04]  /*57fe0*/  IMAD.WIDE.U32 R24, R6, R108, RZ ;  /* 0x0000006c06187225 */ /* 0x000fc800078e00ff */
[----:B------:R-:W-:-:S04]  /*57ff0*/  IMAD.WIDE.U32 R30, R56, R41, RZ ;  /* 0x00000029381e7225 */ /* 0x000fc800078e00ff */
[----:B------:R-:W-:Y:S01]  /*58000*/  IMAD.WIDE.U32 R20, R6, R39, RZ ;  /* 0x0000002706147225 */ /* 0x000fe200078e00ff */
[----:B------:R-:W-:-:S03]  /*58010*/  IADD3 R10, PT, PT, R19, R18, RZ ;  /* 0x00000012130a7210 */ /* 0x000fc60007ffe0ff */
[----:B------:R-:W-:Y:S02]  /*58020*/  IMAD R18, R24, 0x7effffff, RZ ;  /* 0x7effffff18127824 */ /* 0x000fe400078e02ff */
[----:B------:R-:W-:Y:S01]  /*58030*/  IMAD R19, R30, 0x7effffff, RZ ;  /* 0x7effffff1e137824 */ /* 0x000fe200078e02ff */
[----:B------:R-:W-:Y:S01]  /*58040*/  @P1 IADD3 R8, PT, PT, R8, -0x7f000001, RZ ;  /* 0x80ffffff08081810 */ /* 0x000fe20007ffe0ff */
[----:B------:R-:W-:Y:S02]  /*58050*/  IMAD R15, R20, 0x7effffff, RZ ;  /* 0x7effffff140f7824 */ /* 0x000fe400078e02ff */
[----:B------:R-:W-:-:S04]  /*58060*/  IMAD.HI.U32 R18, R18, 0x7f000001, R24 ;  /* 0x7f00000112127827 */ /* 0x000fc800078e0018 */
[----:B------:R-:W-:-:S04]  /*58070*/  IMAD.HI.U32 R19, R19, 0x7f000001, R30 ;  /* 0x7f00000113137827 */ /* 0x000fc800078e001e */
[----:B------:R-:W-:-:S04]  /*58080*/  IMAD.WIDE.U32 R24, R56, R108, RZ ;  /* 0x0000006c38187225 */ /* 0x000fc800078e00ff */
[----:B------:R-:W-:Y:S01]  /*58090*/  IMAD.WIDE.U32 R30, R8, R40, RZ ;  /* 0x00000028081e7225 */ /* 0x000fe200078e00ff */
[----:B------:R-:W-:-:S03]  /*580a0*/  ISETP.GE.U32.AND P0, PT, R10, 0x7f000001, PT ;  /* 0x7f0000010a00780c */ /* 0x000fc60003f06070 */
[----:B------:R-:W-:-:S04]  /*580b0*/  IMAD.HI.U32 R61, R15, 0x7f000001, R20 ;  /* 0x7f0000010f3d7827 */ /* 0x000fc800078e0014 */
[----:B------:R-:W-:Y:S02]  /*580c0*/  IMAD R15, R24, 0x7effffff, RZ ;  /* 0x7effffff180f7824 */ /* 0x000fe400078e02ff */
        /* <DEDUP_REMOVED lines=10> */
[----:B------:R-:W-:Y:S01]  /*58170*/  IMAD R21, R30, 0x7effffff, RZ ;  /* 0x7effffff1e157824 */ /* 0x000fe200078e02ff */
[----:B------:R-:W-:Y:S01]  /*58180*/  @P0 IADD3 R10, PT, PT, R10, -0x7f000001, RZ ;  /* 0x80ffffff0a0a0810 */ /* 0x000fe20007ffe0ff */
[----:B------:R-:W-:-:S04]  /*58190*/  IMAD.HI.U32 R58, R57, 0x7f000001, R54 ;  /* 0x7f000001393a7827 */ /* 0x000fc800078e0036 */
[----:B------:R-:W-:Y:S02]  /*581a0*/  IMAD R15, R24, 0x7effffff, RZ ;  /* 0x7effffff180f7824 */ /* 0x000fe400078e02ff */
[----:B------:R-:W-:Y:S01]  /*581b0*/  IMAD.HI.U32 R69, R21, 0x7f000001, R30 ;  /* 0x7f00000115457827 */ /* 0x000fe200078e001e */
[----:B------:R-:W-:-:S03]  /*581c0*/  ISETP.GE.U32.AND P0, PT, R18, 0x7f000001, PT ;  /* 0x7f0000011200780c */ /* 0x000fc60003f06070 */
[----:B------:R-:W-:-:S04]  /*581d0*/  IMAD.WIDE.U32 R54, R8, R108, RZ ;  /* 0x0000006c08367225 */ /* 0x000fc800078e00ff */
[----:B------:R-:W-:-:S04]  /*581e0*/  IMAD.WIDE.U32 R20, R10, R39, RZ ;  /* 0x000000270a147225 */ /* 0x000fc800078e00ff */
[----:B------:R-:W-:Y:S01]  /*581f0*/  IMAD.HI.U32 R67, R15, 0x7f000001, R24 ;  /* 0x7f0000010f437827 */ /* 0x000fe200078e0018 */
[----:B------:R-:W-:-:S03]  /*58200*/  ISETP.GE.U32.AND P1, PT, R19, 0x7f000001, PT ;  /* 0x7f0000011300780c */ /* 0x000fc60003f26070 */
[----:B------:R-:W-:Y:S02]  /*58210*/  IMAD R37, R54, 0x7effffff, RZ ;  /* 0x7effffff36257824 */ /* 0x000fe400078e02ff */
[----:B------:R-:W-:Y:S02]  /*58220*/  IMAD R15, R20, 0x7effffff, RZ ;  /* 0x7effffff140f7824 */ /* 0x000fe400078e02ff */
[----:B------:R-:W-:-:S04]  /*58230*/  IMAD.WIDE.U32 R24, R10, R40, RZ ;  /* 0x000000280a187225 */ /* 0x000fc800078e00ff */
[----:B------:R-:W-:-:S04]  /*58240*/  IMAD.HI.U32 R62, R37, 0x7f000001, R54 ;  /* 0x7f000001253e7827 */ /* 0x000fc800078e0036 */
[----:B------:R-:W-:-:S04]  /*58250*/  IMAD.HI.U32 R22, R15, 0x7f000001, R20 ;  /* 0x7f0000010f167827 */ /* 0x000fc800078e0014 */
[----:B------:R-:W-:-:S04]  /*58260*/  IMAD.WIDE.U32 R30, R10, R41, RZ ;  /* 0x000000290a1e7225 */ /* 0x000fc800078e00ff */
[----:B------:R-:W-:Y:S01]  /*58270*/  IMAD R37, R24, 0x7effffff, RZ ;  /* 0x7effffff18257824 */ /* 0x000fe200078e02ff */
[----:B------:R-:W-:Y:S01]  /*58280*/  @P0 IADD3 R18, PT, PT, R18, -0x7f000001, RZ ;  /* 0x80ffffff12120810 */ /* 0x000fe20007ffe0ff */
[----:B------:R-:W-:Y:S02]  /*58290*/  IMAD R57, R30, 0x7effffff, RZ ;  /* 0x7effffff1e397824 */ /* 0x000fe400078e02ff */
[----:B------:R-:W-:Y:S01]  /*582a0*/  IMAD.HI.U32 R42, R37, 0x7f000001, R24 ;  /* 0x7f000001252a7827 */ /* 0x000fe200078e0018 */
[----:B------:R-:W-:Y:S01]  /*582b0*/  ISETP.GE.U32.AND P0, PT, R22, 0x7f000001, PT ;  /* 0x7f0000011600780c */ /* 0x000fe20003f06070 */
[----:B------:R-:W-:Y:S02]  /*582c0*/  @P1 IADD3 R19, PT, PT, R19, -0x7f000001, RZ ;  /* 0x80ffffff13131810 */ /* 0x000fe40007ffe0ff */
[----:B------:R-:W-:Y:S01]  /*582d0*/  IMAD.HI.U32 R30, R57, 0x7f000001, R30 ;  /* 0x7f000001391e7827 */ /* 0x000fe200078e001e */
[----:B------:R-:W-:Y:S01]  /*582e0*/  ISETP.GE.U32.AND P1, PT, R48, 0x7f000001, PT ;  /* 0x7f0000013000780c */ /* 0x000fe20003f26070 */
[----:B------:R-:W-:Y:S01]  /*582f0*/  ISETP.GE.U32.AND P2, PT, R42, 0x7f000001, PT ;  /* 0x7f0000012a00780c */ /* 0x000fe20003f46070 */
[----:B------:R-:W-:Y:S01]  /*58300*/  ISETP.GE.U32.AND P4, PT, R61, 0x7f000001, PT ;  /* 0x7f0000013d00780c */ /* 0x000fe20003f86070 */
[----:B------:R-:W-:Y:S01]  /*58310*/  IMAD.WIDE.U32 R20, R10, R108, RZ ;  /* 0x0000006c0a147225 */ /* 0x000fe200078e00ff */
[----:B------:R-:W-:-:S03]  /*58320*/  ISETP.GE.U32.AND P3, PT, R30, 0x7f000001, PT ;  /* 0x7f0000011e00780c */ /* 0x000fc60003f66070 */
[----:B------:R-:W-:Y:S02]  /*58330*/  IMAD R15, R20, 0x7effffff, RZ ;  /* 0x7effffff140f7824 */ /* 0x000fe400078e02ff */
[----:B------:R-:W-:Y:S02]  /*58340*/  @P0 IADD3 R22, PT, PT, R22, -0x7f000001, RZ ;  /* 0x80ffffff16160810 */ /* 0x000fe40007ffe0ff */
[----:B------:R-:W-:-:S04]  /*58350*/  IMAD.HI.U32 R44, R15, 0x7f000001, R20 ;  /* 0x7f0000010f2c7827 */ /* 0x000fc800078e0014 */
[----:B------:R-:W-:Y:S01]  /*58360*/  IMAD.WIDE.U32 R24, R18, 0x5fffffa, RZ ;  /* 0x05fffffa12187825 */ /* 0x000fe200078e00ff */
[----:B------:R-:W-:Y:S01]  /*58370*/  @P1 IADD3 R48, PT, PT, R48, -0x7f000001, RZ ;  /* 0x80ffffff30301810 */ /* 0x000fe20007ffe0ff */
[----:B------:R-:W-:Y:S01]  /*58380*/  ISETP.GE.U32.AND P1, PT, R50, 0x7f000001, PT ;  /* 0x7f0000013200780c */ /* 0x000fe20003f26070 */
[----:B------:R-:W-:Y:S01]  /*58390*/  ISETP.GE.U32.AND P5, PT, R22, 0x7f000001, PT ;  /* 0x7f0000011600780c */ /* 0x000fe20003fa6070 */
[----:B------:R-:W-:Y:S02]  /*583a0*/  @P2 IADD3 R42, PT, PT, R42, -0x7f000001, RZ ;  /* 0x80ffffff2a2a2810 */ /* 0x000fe40007ffe0ff */
[----:B------:R-:W-:Y:S01]  /*583b0*/  @P4 IADD3 R61, PT, PT, R61, -0x7f000001, RZ ;  /* 0x80ffffff3d3d4810 */ /* 0x000fe20007ffe0ff */
[----:B------:R-:W-:Y:S01]  /*583c0*/  IMAD R31, R18, 0x6, RZ ;  /* 0x00000006121f7824 */ /* 0x000fe200078e02ff */
[----:B------:R-:W-:Y:S01]  /*583d0*/  ISETP.GE.U32.AND P4, PT, R44, 0x7f000001, PT ;  /* 0x7f0000012c00780c */ /* 0x000fe20003f86070 */
[----:B------:R-:W-:Y:S01]  /*583e0*/  @P3 IADD3 R30, PT, PT, R30, -0x7f000001, RZ ;  /* 0x80ffffff1e1e3810 */ /* 0x000fe20007ffe0ff */
[----:B------:R-:W-:Y:S01]  /*583f0*/  ISETP.GE.U32.AND P3, PT, R42, 0x7f000001, PT ;  /* 0x7f0000012a00780c */ /* 0x000fe20003f66070 */
[----:B------:R-:W-:-:S04]  /*58400*/  IMAD.HI.U32 R25, R31, 0x7f000001, R24 ;  /* 0x7f0000011f197827 */ /* 0x000fc800078e0018 */
[C---:B------:R-:W-:Y:S02]  /*58410*/  IMAD R37, R19.reuse, 0x6, RZ ;  /* 0x0000000613257824 */ /* 0x040fe400078e02ff */
[----:B------:R-:W-:Y:S01]  /*58420*/  IMAD.WIDE.U32 R18, R19, 0x5fffffa, RZ ;  /* 0x05fffffa13127825 */ /* 0x000fe200078e00ff */
[----:B------:R-:W-:Y:S01]  /*58430*/  ISETP.GE.U32.AND P0, PT, R65, 0x7f000001, PT ;  /* 0x7f0000014100780c */ /* 0x000fe20003f06070 */
[----:B------:R-:W-:Y:S01]  /*58440*/  ISETP.GE.U32.AND P6, PT, R25, 0x7f000001, PT ;  /* 0x7f0000011900780c */ /* 0x000fe20003fc6070 */
[----:B------:R-:W-:Y:S01]  /*58450*/  ISETP.GE.U32.AND P2, PT, R30, 0x7f000001, PT ;  /* 0x7f0000011e00780c */ /* 0x000fe20003f46070 */
[----:B------:R-:W-:Y:S02]  /*58460*/  @P1 IADD3 R50, PT, PT, R50, -0x7f000001, RZ ;  /* 0x80ffffff32321810 */ /* 0x000fe40007ffe0ff */
[----:B------:R-:W-:Y:S01]  /*58470*/  @P5 IADD3 R22, PT, PT, R22, -0x7f000001, RZ ;  /* 0x80ffffff16165810 */ /* 0x000fe20007ffe0ff */
[----:B------:R-:W-:Y:S01]  /*58480*/  ISETP.GE.U32.AND P1, PT, R58, 0x7f000001, PT ;  /* 0x7f0000013a00780c */ /* 0x000fe20003f26070 */
[----:B------:R-:W-:Y:S01]  /*58490*/  ISETP.GE.U32.AND P5, PT, R67, 0x7f000001, PT ;  /* 0x7f0000014300780c */ /* 0x000fe20003fa6070 */
[----:B------:R-:W-:Y:S01]  /*584a0*/  @P4 IADD3 R44, PT, PT, R44, -0x7f000001, RZ ;  /* 0x80ffffff2c2c4810 */ /* 0x000fe20007ffe0ff */
[----:B------:R-:W-:-:S04]  /*584b0*/  IMAD.HI.U32 R46, R37, 0x7f000001, R18 ;  /* 0x7f000001252e7827 */ /* 0x000fc800078e0012 */
[----:B------:R-:W-:Y:S01]  /*584c0*/  IMAD.WIDE.U32 R18, R48, 0x5fffffa, RZ ;  /* 0x05fffffa30127825 */ /* 0x000fe200078e00ff */
[----:B------:R-:W-:-:S03]  /*584d0*/  @P3 IADD3 R42, PT, PT, R42, -0x7f000001, RZ ;  /* 0x80ffffff2a2a3810 */ /* 0x000fc60007ffe0ff */
[----:B------:R-:W-:Y:S01]  /*584e0*/  IMAD R15, R48, 0x6, RZ ;  /* 0x00000006300f7824 */ /* 0x000fe200078e02ff */
[----:B------:R-:W-:Y:S01]  /*584f0*/  ISETP.GE.U32.AND P3, PT, R44, 0x7f000001, PT ;  /* 0x7f0000012c00780c */ /* 0x000fe20003f66070 */
[----:B------:R-:W-:Y:S02]  /*58500*/  @P6 IADD3 R25, PT, PT, R25, -0x7f000001, RZ ;  /* 0x80ffffff19196810 */ /* 0x000fe40007ffe0ff */
[----:B------:R-:W-:-:S04]  /*58510*/  IMAD.HI.U32 R60, R15, 0x7f000001, R18 ;  /* 0x7f0000010f3c7827 */ /* 0x000fc800078e0012 */
[----:B------:R-:W-:Y:S01]  /*58520*/  IMAD.WIDE.U32 R18, R50, 0x5fffffa, RZ ;  /* 0x05fffffa32127825 */ /* 0x000fe200078e00ff */
[----:B------:R-:W-:Y:S02]  /*58530*/  @P0 IADD3 R65, PT, PT, R65, -0x7f000001, RZ ;  /* 0x80ffffff41410810 */ /* 0x000fe40007ffe0ff */
[----:B------:R-:W-:Y:S01]  /*58540*/  @P2 IADD3 R30, PT, PT, R30, -0x7f000001, RZ ;  /* 0x80ffffff1e1e2810 */ /* 0x000fe20007ffe0ff */
[----:B------:R-:W-:Y:S01]  /*58550*/  IMAD R15, R50, 0x6, RZ ;  /* 0x00000006320f7824 */ /* 0x000fe200078e02ff */
[----:B------:R-:W-:Y:S02]  /*58560*/  @P1 IADD3 R58, PT, PT, R58, -0x7f000001, RZ ;  /* 0x80ffffff3a3a1810 */ /* 0x000fe40007ffe0ff */
[----:B------:R-:W-:Y:S02]  /*58570*/  @P5 IADD3 R67, PT, PT, R67, -0x7f000001, RZ ;  /* 0x80ffffff43435810 */ /* 0x000fe40007ffe0ff */
[----:B------:R-:W-:Y:S01]  /*58580*/  IADD3 R25, PT, PT, R22, R25, RZ ;  /* 0x0000001916197210 */ /* 0x000fe20007ffe0ff */
[----:B------:R-:W-:Y:S01]  /*58590*/  ISETP.GE.U32.AND P1, PT, R46, 0x7f000001, PT ;  /* 0x7f0000012e00780c */ /* 0x000fe20003f26070 */
[----:B------:R-:W-:Y:S01]  /*585a0*/  ISETP.GE.U32.AND P5, PT, R60, 0x7f000001, PT ;  /* 0x7f0000013c00780c */ /* 0x000fe20003fa6070 */
[----:B------:R-:W-:Y:S01]  /*585b0*/  ISETP.GE.U32.AND P6, PT, R62, 0x7f000001, PT ;  /* 0x7f0000013e00780c */ /* 0x000fe20003fc6070 */
[----:B------:R-:W-:Y:S01]  /*585c0*/  IADD3 R22, PT, PT, R30, R65, RZ ;  /* 0x000000411e167210 */ /* 0x000fe20007ffe0ff */
[----:B------:R-:W-:Y:S01]  /*585d0*/  IMAD.HI.U32 R64, R15, 0x7f000001, R18 ;  /* 0x7f0000010f407827 */ /* 0x000fe200078e0012 */
[----:B------:R-:W-:-:S02]  /*585e0*/  IADD3 R15, PT, PT, R42, R61, RZ ;  /* 0x0000003d2a0f7210 */ /* 0x000fc40007ffe0ff */
[----:B------:R-:W-:Y:S01]  /*585f0*/  @P3 IADD3 R44, PT, PT, R44, -0x7f000001, RZ ;  /* 0x80ffffff2c2c3810 */ /* 0x000fe20007ffe0ff */
[----:B------:R-:W-:Y:S01]  /*58600*/  ISETP.GE.U32.AND P0, PT, R25, 0x7f000001, PT ;  /* 0x7f0000011900780c */ /* 0x000fe20003f06070 */
[----:B------:R-:W-:Y:S01]  /*58610*/  ISETP.GE.U32.AND P2, PT, R69, 0x7f000001, PT ;  /* 0x7f0000014500780c */ /* 0x000fe20003f46070 */
[----:B------:R-:W-:Y:S01]  /*58620*/  ISETP.GE.U32.AND P4, PT, R22, 0x7f000001, PT ;  /* 0x7f0000011600780c */ /* 0x000fe20003f86070 */
[----:B------:R-:W-:Y:S01]  /*58630*/  IMAD.WIDE.U32 R54, R56, R40, RZ ;  /* 0x0000002838367225 */ /* 0x000fe200078e00ff */
[----:B------:R-:W-:Y:S01]  /*58640*/  ISETP.GE.U32.AND P3, PT, R15, 0x7f000001, PT ;  /* 0x7f0000010f00780c */ /* 0x000fe20003f66070 */
[----:B------:R-:W-:Y:S02]  /*58650*/  IADD3 R24, PT, PT, R44, R67, RZ ;  /* 0x000000432c187210 */ /* 0x000fe40007ffe0ff */
[----:B------:R-:W-:Y:S01]  /*58660*/  @P1 IADD3 R46, PT, PT, R46, -0x7f000001, RZ ;  /* 0x80ffffff2e2e1810 */ /* 0x000fe20007ffe0ff */
[----:B------:R-:W-:Y:S01]  /*58670*/  IMAD R59, R54, 0x7effffff, RZ ;  /* 0x7effffff363b7824 */ /* 0x000fe200078e02ff */
[----:B------:R-:W-:-:S02]  /*58680*/  @P5 IADD3 R60, PT, PT, R60, -0x7f000001, RZ ;  /* 0x80ffffff3c3c5810 */ /* 0x000fc40007ffe0ff */
[----:B------:R-:W-:Y:S01]  /*58690*/  @P6 IADD3 R62, PT, PT, R62, -0x7f000001, RZ ;  /* 0x80ffffff3e3e6810 */ /* 0x000fe20007ffe0ff */
[----:B------:R-:W-:Y:S01]  /*586a0*/  ISETP.GE.U32.AND P1, PT, R147, R230, PT ;  /* 0x000000e69300720c */ /* 0x000fe20003f26070 */
[----:B------:R-:W-:Y:S01]  /*586b0*/  ISETP.GE.U32.AND P5, PT, R24, 0x7f000001, PT ;  /* 0x7f0000011800780c */ /* 0x000fe20003fa6070 */
[----:B------:R-:W-:Y:S01]  /*586c0*/  IMAD.HI.U32 R55, R59, 0x7f000001, R54 ;  /* 0x7f0000013b377827 */ /* 0x000fe200078e0036 */
[----:B------:R-:W-:-:S03]  /*586d0*/  @P0 IADD3 R25, PT, PT, R25, -0x7f000001, RZ ;  /* 0x80ffffff19190810 */ /* 0x000fc60007ffe0ff */
[----:B------:R-:W-:Y:S01]  /*586e0*/  IMAD.WIDE.U32 R20, R62, 0x5fffffa, RZ ;  /* 0x05fffffa3e147825 */ /* 0x000fe200078e00ff */
[----:B------:R-:W-:Y:S02]  /*586f0*/  @P2 IADD3 R69, PT, PT, R69, -0x7f000001, RZ ;  /* 0x80ffffff45452810 */ /* 0x000fe40007ffe0ff */
[----:B------:R-:W-:Y:S01]  /*58700*/  @P4 IADD3 R22, PT, PT, R22, -0x7f000001, RZ ;  /* 0x80ffffff16164810 */ /* 0x000fe20007ffe0ff */
[----:B------:R-:W-:-:S04]  /*58710*/  IMAD.WIDE.U32 R18, R58, 0x5fffffa, RZ ;  /* 0x05fffffa3a127825 */ /* 0x000fc800078e00ff */
[----:B------:R-:W-:Y:S01]  /*58720*/  IMAD R37, R62, 0x6, RZ ;  /* 0x000000063e257824 */ /* 0x000fe200078e02ff */
[----:B------:R-:W-:Y:S01]  /*58730*/  ISETP.GE.U32.AND P0, PT, R55, 0x7f000001, PT ;  /* 0x7f0000013700780c */ /* 0x000fe20003f06070 */
[----:B------:R-:W-:Y:S02]  /*58740*/  @P3 IADD3 R15, PT, PT, R15, -0x7f000001, RZ ;  /* 0x80ffffff0f0f3810 */ /* 0x000fe40007ffe0ff */
[----:B------:R-:W-:Y:S01]  /*58750*/  IADD3 R147, PT, PT, R147, -R230, RZ ;  /* 0x800000e693937210 */ /* 0x000fe20007ffe0ff */
[----:B------:R-:W-:Y:S01]  /*58760*/  IMAD R31, R58, 0x6, RZ ;  /* 0x000000063a1f7824 */ /* 0x000fe200078e02ff */
[----:B------:R-:W-:Y:S01]  /*58770*/  IADD3 R25, PT, PT, R25, R46, RZ ;  /* 0x0000002e19197210 */ /* 0x000fe20007ffe0ff */
[----:B------:R-:W-:Y:S01]  /*58780*/  IMAD.HI.U32 R37, R37, 0x7f000001, R20 ;  /* 0x7f00000125257827 */ /* 0x000fe200078e0014 */
[----:B------:R-:W-:-:S03]  /*58790*/  IADD3 R22, PT, PT, R22, R69, RZ ;  /* 0x0000004516167210 */ /* 0x000fc60007ffe0ff */
[----:B------:R-:W-:Y:S01]  /*587a0*/  IMAD.HI.U32 R31, R31, 0x7f000001, R18 ;  /* 0x7f0000011f1f7827 */ /* 0x000fe200078e0012 */
[----:B------:R-:W-:Y:S02]  /*587b0*/  IADD3 R60, PT, PT, R15, R60, RZ ;  /* 0x0000003c0f3c7210 */ /* 0x000fe40007ffe0ff */
[----:B------:R-:W-:Y:S02]  /*587c0*/  @!P1 IADD3 R147, PT, PT, R147, 0x7f000001, RZ ;  /* 0x7f00000193939810 */ /* 0x000fe40007ffe0ff */
[----:B------:R-:W-:Y:S01]  /*587d0*/  @P5 IADD3 R24, PT, PT, R24, -0x7f000001, RZ ;  /* 0x80ffffff18185810 */ /* 0x000fe20007ffe0ff */
[----:B------:R-:W-:Y:S01]  /*587e0*/  ISETP.GE.U32.AND P1, PT, R64, 0x7f000001, PT ;  /* 0x7f0000014000780c */ /* 0x000fe20003f26070 */
[----:B------:R-:W-:Y:S01]  /*587f0*/  ISETP.GE.U32.AND P5, PT, R25, 0x7f000001, PT ;  /* 0x7f0000011900780c */ /* 0x000fe20003fa6070 */
[----:B------:R-:W-:Y:S01]  /*58800*/  ISETP.GE.U32.AND P2, PT, R37, 0x7f000001, PT ;  /* 0x7f0000012500780c */ /* 0x000fe20003f46070 */
[----:B------:R-:W-:Y:S01]  /*58810*/  ISETP.GE.U32.AND P4, PT, R22, 0x7f000001, PT ;  /* 0x7f0000011600780c */ /* 0x000fe20003f86070 */
[----:B------:R-:W-:Y:S01]  /*58820*/  IMAD.WIDE.U32 R20, R8, R39, RZ ;  /* 0x0000002708147225 */ /* 0x000fe200078e00ff */
[----:B------:R-:W-:Y:S01]  /*58830*/  ISETP.GE.U32.AND P3, PT, R31, 0x7f000001, PT ;  /* 0x7f0000011f00780c */ /* 0x000fe20003f66070 */
[----:B------:R-:W-:Y:S01]  /*58840*/  ISETP.GE.U32.AND P6, PT, R60, 0x7f000001, PT ;  /* 0x7f0000013c00780c */ /* 0x000fe20003fc6070 */
[----:B------:R-:W-:Y:S01]  /*58850*/  @P0 IADD3 R55, PT, PT, R55, -0x7f000001, RZ ;  /* 0x80ffffff37370810 */ /* 0x000fe20007ffe0ff */
[----:B------:R-:W-:-:S02]  /*58860*/  IMAD R15, R20, 0x7effffff, RZ ;  /* 0x7effffff140f7824 */ /* 0x000fc400078e02ff */
[----:B------:R-:W-:-:S04]  /*58870*/  IMAD.WIDE.U32 R18, R202, R147, RZ ;  /* 0x00000093ca127225 */ /* 0x000fc800078e00ff */
[----:B------:R-:W-:Y:S01]  /*58880*/  IMAD.HI.U32 R21, R15, 0x7f000001, R20 ;  /* 0x7f0000010f157827 */ /* 0x000fe200078e0014 */
[----:B------:R-:W-:Y:S02]  /*58890*/  IADD3 R24, PT, PT, R24, R55, RZ ;  /* 0x0000003718187210 */ /* 0x000fe40007ffe0ff */
[----:B------:R-:W-:Y:S02]  /*588a0*/  @P1 IADD3 R64, PT, PT, R64, -0x7f000001, RZ ;  /* 0x80ffffff40401810 */ /* 0x000fe40007ffe0ff */
[----:B------:R-:W-:Y:S02]  /*588b0*/  @P5 IADD3 R25, PT, PT, R25, -0x7f000001, RZ ;  /* 0x80ffffff19195810 */ /* 0x000fe40007ffe0ff */
[----:B------:R-:W-:Y:S02]  /*588c0*/  @P2 IADD3 R37, PT, PT, R37, -0x7f000001, RZ ;  /* 0x80ffffff25252810 */ /* 0x000fe40007ffe0ff */
[----:B------:R-:W-:Y:S01]  /*588d0*/  @P4 IADD3 R22, PT, PT, R22, -0x7f000001, RZ ;  /* 0x80ffffff16164810 */ /* 0x000fe20007ffe0ff */
[----:B------:R-:W-:Y:S01]  /*588e0*/  IMAD R15, R18, 0x7effffff, RZ ;  /* 0x7effffff120f7824 */ /* 0x000fe200078e02ff */
[----:B------:R-:W-:Y:S01]  /*588f0*/  ISETP.GE.U32.AND P2, PT, R21, 0x7f000001, PT ;  /* 0x7f0000011500780c */ /* 0x000fe20003f46070 */
[----:B------:R-:W-:Y:S01]  /*58900*/  ISETP.GE.U32.AND P1, PT, R24, 0x7f000001, PT ;  /* 0x7f0000011800780c */ /* 0x000fe20003f26070 */
[----:B------:R-:W-:-:S02]  /*58910*/  @P3 IADD3 R31, PT, PT, R31, -0x7f000001, RZ ;  /* 0x80ffffff1f1f3810 */ /* 0x000fc40007ffe0ff */
[----:B------:R-:W-:Y:S02]  /*58920*/  @P6 IADD3 R60, PT, PT, R60, -0x7f000001, RZ ;  /* 0x80ffffff3c3c6810 */ /* 0x000fe40007ffe0ff */
[----:B------:R-:W-:Y:S02]  /*58930*/  IADD3 R64, PT, PT, R25, R64, RZ ;  /* 0x0000004019407210 */ /* 0x000fe40007ffe0ff */
[----:B------:R-:W-:Y:S01]  /*58940*/  IADD3 R58, PT, PT, R22, R37, RZ ;  /* 0x00000025163a7210 */ /* 0x000fe20007ffe0ff */
[----:B------:R-:W-:Y:S01]  /*58950*/  IMAD.HI.U32 R20, R15, 0x7f000001, R18 ;  /* 0x7f0000010f147827 */ /* 0x000fe200078e0012 */
[----:B------:R-:W-:Y:S01]  /*58960*/  IADD3 R60, PT, PT, R60, R31, RZ ;  /* 0x0000001f3c3c7210 */ /* 0x000fe20007ffe0ff */
[----:B------:R-:W-:Y:S02]  /*58970*/  ISETP.GE.U32.AND P3, PT, R64, 0x7f000001, PT ;  /* 0x7f0000014000780c */ /* 0x000fe40003f66070 */
[----:B------:R-:W-:Y:S01]  /*58980*/  ISETP.GE.U32.AND P5, PT, R58, 0x7f000001, PT ;  /* 0x7f0000013a00780c */ /* 0x000fe20003fa6070 */
[----:B------:R-:W-:Y:S01]  /*58990*/  ISETP.GE.U32.AND P0, PT, R20, 0x7f000001, PT ;  /* 0x7f0000011400780c */ /* 0x000fe20003f06070 */
[----:B------:R-:W-:Y:S01]  /*589a0*/  ISETP.GE.U32.AND P4, PT, R60, 0x7f000001, PT ;  /* 0x7f0000013c00780c */ /* 0x000fe20003f86070 */
[----:B------:R-:W-:-:S02]  /*589b0*/  @P2 IADD3 R21, PT, PT, R21, -0x7f000001, RZ ;  /* 0x80ffffff15152810 */ /* 0x000fc40007ffe0ff */
[----:B------:R-:W-:-:S04]  /*589c0*/  @P1 IADD3 R24, PT, PT, R24, -0x7f000001, RZ ;  /* 0x80ffffff18181810 */ /* 0x000fc80007ffe0ff */
[----:B------:R-:W-:Y:S02]  /*589d0*/  IADD3 R62, PT, PT, R24, R21, RZ ;  /* 0x00000015183e7210 */ /* 0x000fe40007ffe0ff */
[----:B------:R-:W-:Y:S02]  /*589e0*/  @P3 IADD3 R64, PT, PT, R64, -0x7f000001, RZ ;  /* 0x80ffffff40403810 */ /* 0x000fe40007ffe0ff */
[----:B------:R-:W-:Y:S02]  /*589f0*/  @P5 IADD3 R58, PT, PT, R58, -0x7f000001, RZ ;  /* 0x80ffffff3a3a5810 */ /* 0x000fe40007ffe0ff */
[----:B------:R-:W-:Y:S01]  /*58a00*/  @P0 IADD3 R20, PT, PT, R20, -0x7f000001, RZ ;  /* 0x80ffffff14140810 */ /* 0x000fe20007ffe0ff */
[----:B------:R-:W-:Y:S01]  /*58a10*/  ISETP.GE.U32.AND P0, PT, R62, 0x7f000001, PT ;  /* 0x7f0000013e00780c */ /* 0x000fe20003f06070 */
[----:B------:R-:W-:Y:S01]  /*58a20*/  @P4 IADD3 R60, PT, PT, R60, -0x7f000001, RZ ;  /* 0x80ffffff3c3c4810 */ /* 0x000fe20007ffe0ff */
[----:B------:R-:W-:-:S04]  /*58a30*/  IMAD.WIDE.U32 R18, R64, R39, RZ ;  /* 0x0000002740127225 */ /* 0x000fc800078e00ff */
[----:B------:R-:W-:-:S04]  /*58a40*/  IMAD.WIDE.U32 R30, R58, R41, RZ ;  /* 0x000000293a1e7225 */ /* 0x000fc800078e00ff */
        /* <DEDUP_REMOVED lines=8> */
[----:B------:R-:W-:Y:S01]  /*58ad0*/  IMAD.WIDE.U32 R30, R60, R39, RZ ;  /* 0x000000273c1e7225 */ /* 0x000fe200078e00ff */
[----:B------:R-:W-:-:S03]  /*58ae0*/  @P0 IADD3 R62, PT, PT, R62, -0x7f000001, RZ ;  /* 0x80ffffff3e3e0810 */ /* 0x000fc60007ffe0ff */
[----:B------:R-:W-:-:S04]  /*58af0*/  IMAD.HI.U32 R46, R37, 0x7f000001, R24 ;  /* 0x7f000001252e7827 */ /* 0x000fc800078e0018 */
[----:B------:R-:W-:-:S04]  /*58b00*/  IMAD.WIDE.U32 R54, R58, R108, RZ ;  /* 0x0000006c3a367225 */ /* 0x000fc800078e00ff */
[----:B------:R-:W-:-:S04]  /*58b10*/  IMAD.WIDE.U32 R24, R64, R40, RZ ;  /* 0x0000002840187225 */ /* 0x000fc800078e00ff */
[----:B------:R-:W-:-:S04]  /*58b20*/  IMAD.HI.U32 R59, R15, 0x7f000001, R20 ;  /* 0x7f0000010f3b7827 */ /* 0x000fc800078e0014 */
[----:B------:R-:W-:Y:S02]  /*58b30*/  IMAD R15, R30, 0x7effffff, RZ ;  /* 0x7effffff1e0f7824 */ /* 0x000fe400078e02ff */
[----:B------:R-:W-:Y:S02]  /*58b40*/  IMAD R21, R54, 0x7effffff, RZ ;  /* 0x7effffff36157824 */ /* 0x000fe400078e02ff */
[----:B------:R-:W-:-:S04]  /*58b50*/  IMAD.WIDE.U32 R66, R62, R40, RZ ;  /* 0x000000283e427225 */ /* 0x000fc800078e00ff */
[----:B------:R-:W-:Y:S01]  /*58b60*/  IMAD R19, R24, 0x7effffff, RZ ;  /* 0x7effffff18137824 */ /* 0x000fe200078e02ff */
[----:B------:R-:W-:Y:S01]  /*58b70*/  ISETP.GE.U32.AND P0, PT, R59, 0x7f000001, PT ;  /* 0x7f0000013b00780c */ /* 0x000fe20003f06070 */
[----:B------:R-:W-:-:S04]  /*58b80*/  IMAD.HI.U32 R22, R15, 0x7f000001, R30 ;  /* 0x7f0000010f167827 */ /* 0x000fc800078e001e */
[----:B------:R-:W-:-:S04]  /*58b90*/  IMAD.HI.U32 R65, R21, 0x7f000001, R54 ;  /* 0x7f00000115417827 */ /* 0x000fc800078e0036 */
[----:B------:R-:W-:Y:S02]  /*58ba0*/  IMAD R15, R66, 0x7effffff, RZ ;  /* 0x7effffff420f7824 */ /* 0x000fe400078e02ff */
[----:B------:R-:W-:-:S04]  /*58bb0*/  IMAD.HI.U32 R19, R19, 0x7f000001, R24 ;  /* 0x7f00000113137827 */ /* 0x000fc800078e0018 */
[----:B------:R-:W-:-:S04]  /*58bc0*/  IMAD.WIDE.U32 R20, R64, R41, RZ ;  /* 0x0000002940147225 */ /* 0x000fc800078e00ff */
[----:B------:R-:W-:-:S04]  /*58bd0*/  IMAD.WIDE.U32 R24, R60, R40, RZ ;  /* 0x000000283c187225 */ /* 0x000fc800078e00ff */
[----:B------:R-:W-:-:S04]  /*58be0*/  IMAD.HI.U32 R68, R15, 0x7f000001, R66 ;  /* 0x7f0000010f447827 */ /* 0x000fc800078e0042 */
[----:B------:R-:W-:Y:S02]  /*58bf0*/  IMAD R15, R20, 0x7effffff, RZ ;  /* 0x7effffff140f7824 */ /* 0x000fe400078e02ff */
[----:B------:R-:W-:-:S04]  /*58c00*/  IMAD.WIDE.U32 R30, R58, R39, RZ ;  /* 0x000000273a1e7225 */ /* 0x000fc800078e00ff */
[----:B------:R-:W-:Y:S02]  /*58c10*/  IMAD R37, R24, 0x7effffff, RZ ;  /* 0x7effffff18257824 */ /* 0x000fe400078e02ff */
[----:B------:R-:W-:-:S04]  /*58c20*/  IMAD.HI.U32 R20, R15, 0x7f000001, R20 ;  /* 0x7f0000010f147827 */ /* 0x000fc800078e0014 */
[----:B------:R-:W-:-:S04]  /*58c30*/  IMAD.HI.U32 R21, R37, 0x7f000001, R24 ;  /* 0x7f00000125157827 */ /* 0x000fc800078e0018 */
[----:B------:R-:W-:Y:S02]  /*58c40*/  IMAD R15, R30, 0x7effffff, RZ ;  /* 0x7effffff1e0f7824 */ /* 0x000fe400078e02ff */
[----:B------:R-:W-:Y:S01]  /*58c50*/  IMAD.WIDE.U32 R24, R64, R108, RZ ;  /* 0x0000006c40187225 */ /* 0x000fe200078e00ff */
[----:B------:R-:W-:-:S03]  /*58c60*/  @P0 IADD3 R59, PT, PT, R59, -0x7f000001, RZ ;  /* 0x80ffffff3b3b0810 */ /* 0x000fc60007ffe0ff */
[----:B------:R-:W-:-:S04]  /*58c70*/  IMAD.WIDE.U32 R66, R62, R108, RZ ;  /* 0x0000006c3e427225 */ /* 0x000fc800078e00ff */
[----:B------:R-:W-:-:S04]  /*58c80*/  IMAD.WIDE.U32 R54, R62, R41, RZ ;  /* 0x000000293e367225 */ /* 0x000fc800078e00ff */
[----:B------:R-:W-:-:S04]  /*58c90*/  IMAD.HI.U32 R48, R15, 0x7f000001, R30 ;  /* 0x7f0000010f307827 */ /* 0x000fc800078e001e */
[----:B------:R-:W-:Y:S02]  /*58ca0*/  IMAD R15, R24, 0x7effffff, RZ ;  /* 0x7effffff180f7824 */ /* 0x000fe400078e02ff */
[----:B------:R-:W-:Y:S02]  /*58cb0*/  IMAD R37, R66, 0x7effffff, RZ ;  /* 0x7effffff42257824 */ /* 0x000fe400078e02ff */
[----:B--2---:R-:W-:-:S04]  /*58cc0*/  IMAD.WIDE.U32 R30, R14, R59, RZ ;  /* 0x0000003b0e1e7225 */ /* 0x004fc800078e00ff */
[----:B------:R-:W-:Y:S02]  /*58cd0*/  IMAD R57, R54, 0x7effffff, RZ ;  /* 0x7effffff36397824 */ /* 0x000fe400078e02ff */
[----:B------:R-:W-:-:S04]  /*58ce0*/  IMAD.HI.U32 R14, R15, 0x7f000001, R24 ;  /* 0x7f0000010f0e7827 */ /* 0x000fc800078e0018 */
[----:B------:R-:W-:-:S04]  /*58cf0*/  IMAD.HI.U32 R70, R37, 0x7f000001, R66 ;  /* 0x7f00000125467827 */ /* 0x000fc800078e0042 */
[----:B------:R-:W-:Y:S02]  /*58d00*/  IMAD R15, R30, 0x7effffff, RZ ;  /* 0x7effffff1e0f7824 */ /* 0x000fe400078e02ff */
[----:B------:R-:W-:-:S04]  /*58d10*/  IMAD.HI.U32 R69, R57, 0x7f000001, R54 ;  /* 0x7f00000139457827 */ /* 0x000fc800078e0036 */
[----:B---3--:R-:W-:-:S04]  /*58d20*/  IMAD.WIDE.U32 R36, R36, R59, RZ ;  /* 0x0000003b24247225 */ /* 0x008fc800078e00ff */
[----:B------:R-:W-:-:S04]  /*58d30*/  IMAD.WIDE.U32 R54, R60, R41, RZ ;  /* 0x000000293c367225 */ /* 0x000fc800078e00ff */
[----:B------:R-:W-:-:S04]  /*58d40*/  IMAD.HI.U32 R61, R15, 0x7f000001, R30 ;  /* 0x7f0000010f3d7827 */ /* 0x000fc800078e001e */
[----:B------:R-:W-:Y:S02]  /*58d50*/  IMAD R15, R36, 0x7effffff, RZ ;  /* 0x7effffff240f7824 */ /* 0x000fe400078e02ff */
[----:B----4-:R-:W-:-:S04]  /*58d60*/  IMAD.WIDE.U32 R30, R26, R59, RZ ;  /* 0x0000003b1a1e7225 */ /* 0x010fc800078e00ff */
[----:B------:R-:W-:Y:S01]  /*58d70*/  IMAD R25, R54, 0x7effffff, RZ ;  /* 0x7effffff36197824 */ /* 0x000fe200078e02ff */
[----:B------:R-:W-:Y:S01]  /*58d80*/  ISETP.GE.U32.AND P0, PT, R46, 0x7f000001, PT ;  /* 0x7f0000012e00780c */ /* 0x000fe20003f06070 */
[----:B------:R-:W-:-:S04]  /*58d90*/  IMAD.HI.U32 R42, R15, 0x7f000001, R36 ;  /* 0x7f0000010f2a7827 */ /* 0x000fc800078e0024 */
[----:B------:R-:W-:-:S04]  /*58da0*/  IMAD.HI.U32 R25, R25, 0x7f000001, R54 ;  /* 0x7f00000119197827 */ /* 0x000fc800078e0036 */
[----:B------:R-:W-:Y:S01]  /*58db0*/  IMAD R15, R30, 0x7effffff, RZ ;  /* 0x7effffff1e0f7824 */ /* 0x000fe200078e02ff */
[----:B------:R-:W-:Y:S01]  /*58dc0*/  ISETP.GE.U32.AND P1, PT, R61, 0x7f000001, PT ;  /* 0x7f0000013d00780c */ /* 0x000fe20003f26070 */
[----:B------:R-:W-:-:S04]  /*58dd0*/  IMAD.WIDE.U32 R54, R33, R59, RZ ;  /* 0x0000003b21367225 */ /* 0x000fc800078e00ff */
[----:B------:R-:W-:-:S04]  /*58de0*/  IMAD.HI.U32 R44, R15, 0x7f000001, R30 ;  /* 0x7f0000010f2c7827 */ /* 0x000fc800078e001e */
[----:B------:R-:W-:Y:S01]  /*58df0*/  IMAD R33, R54, 0x7effffff, RZ ;  /* 0x7effffff36217824 */ /* 0x000fe200078e02ff */
[----:B------:R-:W-:Y:S01]  /*58e00*/  ISETP.GE.U32.AND P2, PT, R42, 0x7f000001, PT ;  /* 0x7f0000012a00780c */ /* 0x000fe20003f46070 */
[----:B------:R-:W-:Y:S02]  /*58e10*/  ISETP.GE.U32.AND P5, PT, R50, 0x7f000001, PT ;  /* 0x7f0000013200780c */ /* 0x000fe40003fa6070 */
[----:B------:R-:W-:Y:S01]  /*58e20*/  IMAD.HI.U32 R54, R33, 0x7f000001, R54 ;  /* 0x7f00000121367827 */ /* 0x000fe200078e0036 */
[----:B------:R-:W-:Y:S01]  /*58e30*/  ISETP.GE.U32.AND P3, PT, R44, 0x7f000001, PT ;  /* 0x7f0000012c00780c */ /* 0x000fe20003f66070 */
[----:B------:R-:W-:Y:S02]  /*58e40*/  @P0 IADD3 R46, PT, PT, R46, -0x7f000001, RZ ;  /* 0x80ffffff2e2e0810 */ /* 0x000fe40007ffe0ff */
[----:B------:R-:W-:-:S04]  /*58e50*/  IMAD.WIDE.U32 R66, R58, R40, RZ ;  /* 0x000000283a427225 */ /* 0x000fc800078e00ff */
[----:B------:R-:W-:Y:S01]  /*58e60*/  IMAD.WIDE.U32 R36, R62, R39, RZ ;  /* 0x000000273e247225 */ /* 0x000fe200078e00ff */
[----:B------:R-:W-:Y:S01]  /*58e70*/  ISETP.GE.U32.AND P4, PT, R54, 0x7f000001, PT ;  /* 0x7f0000013600780c */ /* 0x000fe20003f86070 */
[----:B------:R-:W-:Y:S02]  /*58e80*/  @P1 IADD3 R61, PT, PT, R61, -0x7f000001, RZ ;  /* 0x80ffffff3d3d1810 */ /* 0x000fe40007ffe0ff */
[----:B------:R-:W-:-:S04]  /*58e90*/  IMAD.WIDE.U32 R30, R46, 0x5fffffa, RZ ;  /* 0x05fffffa2e1e7825 */ /* 0x000fc800078e00ff */
[----:B------:R-:W-:Y:S02]  /*58ea0*/  IMAD R57, R66, 0x7effffff, RZ ;  /* 0x7effffff42397824 */ /* 0x000fe400078e02ff */
[----:B------:R-:W-:Y:S02]  /*58eb0*/  IMAD R33, R36, 0x7effffff, RZ ;  /* 0x7effffff24217824 */ /* 0x000fe400078e02ff */
[----:B------:R-:W-:Y:S01]  /*58ec0*/  IMAD R15, R46, 0x6, RZ ;  /* 0x000000062e0f7824 */ /* 0x000fe200078e02ff */
[----:B------:R-:W-:Y:S02]  /*58ed0*/  IADD3 R26, PT, PT, R61, R32, RZ ;  /* 0x000000203d1a7210 */ /* 0x000fe40007ffe0ff */
[----:B------:R-:W-:Y:S02]  /*58ee0*/  @P2 IADD3 R42, PT, PT, R42, -0x7f000001, RZ ;  /* 0x80ffffff2a2a2810 */ /* 0x000fe40007ffe0ff */
[----:B------:R-:W-:Y:S01]  /*58ef0*/  @P5 IADD3 R50, PT, PT, R50, -0x7f000001, RZ ;  /* 0x80ffffff32325810 */ /* 0x000fe20007ffe0ff */
[----:B------:R-:W-:Y:S01]  /*58f00*/  IMAD.HI.U32 R24, R57, 0x7f000001, R66 ;  /* 0x7f00000139187827 */ /* 0x000fe200078e0042 */
[----:B------:R-:W-:Y:S01]  /*58f10*/  ISETP.GE.U32.AND P0, PT, R65, 0x7f000001, PT ;  /* 0x7f0000014100780c */ /* 0x000fe20003f06070 */
[----:B------:R-:W-:-:S02]  /*58f20*/  @P3 IADD3 R44, PT, PT, R44, -0x7f000001, RZ ;  /* 0x80ffffff2c2c3810 */ /* 0x000fc40007ffe0ff */
[----:B------:R-:W-:-:S04]  /*58f30*/  IMAD.HI.U32 R59, R33, 0x7f000001, R36 ;  /* 0x7f000001213b7827 */ /* 0x000fc800078e0024 */
[----:B------:R-:W-:Y:S01]  /*58f40*/  IMAD.HI.U32 R57, R15, 0x7f000001, R30 ;  /* 0x7f0000010f397827 */ /* 0x000fe200078e001e */
[----:B------:R-:W-:Y:S01]  /*58f50*/  ISETP.GE.U32.AND P3, PT, R26, 0x7f000001, PT ;  /* 0x7f0000011a00780c */ /* 0x000fe20003f66070 */
[----:B------:R-:W-:Y:S02]  /*58f60*/  IADD3 R30, PT, PT, R42, R11, RZ ;  /* 0x0000000b2a1e7210 */ /* 0x000fe40007ffe0ff */
[----:B------:R-:W-:-:S04]  /*58f70*/  IMAD.WIDE.U32 R32, R50, 0x5fffffa, RZ ;  /* 0x05fffffa32207825 */ /* 0x000fc800078e00ff */
[----:B------:R-:W-:Y:S01]  /*58f80*/  IMAD R31, R50, 0x6, RZ ;  /* 0x00000006321f7824 */ /* 0x000fe200078e02ff */
[----:B------:R-:W-:Y:S01]  /*58f90*/  @P4 IADD3 R54, PT, PT, R54, -0x7f000001, RZ ;  /* 0x80ffffff36364810 */ /* 0x000fe20007ffe0ff */
[----:B------:R-:W-:Y:S02]  /*58fa0*/  ISETP.GE.U32.AND P4, PT, R30, 0x7f000001, PT ;  /* 0x7f0000011e00780c */ /* 0x000fe40003f86070 */
[----:B------:R-:W-:Y:S01]  /*58fb0*/  IMAD.HI.U32 R31, R31, 0x7f000001, R32 ;  /* 0x7f0000011f1f7827 */ /* 0x000fe200078e0020 */
[----:B------:R-:W-:Y:S02]  /*58fc0*/  IADD3 R32, PT, PT, R44, R9, RZ ;  /* 0x000000092c207210 */ /* 0x000fe40007ffe0ff */
[----:B------:R-:W-:Y:S02]  /*58fd0*/  IADD3 R36, PT, PT, R54, R7, RZ ;  /* 0x0000000736247210 */ /* 0x000fe40007ffe0ff */
[----:B------:R-:W-:Y:S01]  /*58fe0*/  @P0 IADD3 R65, PT, PT, R65, -0x7f000001, RZ ;  /* 0x80ffffff41410810 */ /* 0x000fe20007ffe0ff */
[----:B------:R-:W-:Y:S01]  /*58ff0*/  ISETP.GE.U32.AND P1, PT, R19, 0x7f000001, PT ;  /* 0x7f0000011300780c */ /* 0x000fe20003f26070 */
[----:B------:R0:W-:Y:S01]  /*59000*/  STL [R1+0x110], R26 ;  /* 0x0001101a01007387 */ /* 0x0001e20000100800 */
[----:B------:R-:W-:Y:S01]  /*59010*/  ISETP.GE.U32.AND P0, PT, R32, 0x7f000001, PT ;  /* 0x7f0000012000780c */ /* 0x000fe20003f06070 */
[----:B------:R-:W-:-:S02]  /*59020*/  ISETP.GE.U32.AND P2, PT, R20, 0x7f000001, PT ;  /* 0x7f0000011400780c */ /* 0x000fc40003f46070 */
[----:B------:R1:W-:Y:S01]  /*59030*/  STL [R1+0x114], R30 ;  /* 0x0001141e01007387 */ /* 0x0003e20000100800 */
[----:B0-----:R-:W-:Y:S01]  /*59040*/  @P3 IADD3 R26, PT, PT, R26, -0x7f000001, RZ ;  /* 0x80ffffff1a1a3810 */ /* 0x001fe20007ffe0ff */
[----:B------:R-:W-:Y:S01]  /*59050*/  ISETP.GE.U32.AND P3, PT, R36, 0x7f000001, PT ;  /* 0x7f0000012400780c */ /* 0x000fe20003f66070 */
[----:B-1----:R-:W-:Y:S01]  /*59060*/  @P4 IADD3 R30, PT, PT, R30, -0x7f000001, RZ ;  /* 0x80ffffff1e1e4810 */ /* 0x002fe20007ffe0ff */
[----:B------:R-:W-:Y:S02]  /*59070*/  ISETP.GE.U32.AND P4, PT, R14, 0x7f000001, PT ;  /* 0x7f0000010e00780c */ /* 0x000fe40003f86070 */
[----:B------:R-:W-:Y:S04]  /*59080*/  STL [R1+0x110], R26 ;  /* 0x0001101a01007387 */ /* 0x000fe80000100800 */
[----:B------:R-:W-:Y:S01]  /*59090*/  STL [R1+0x114], R30 ;  /* 0x0001141e01007387 */ /* 0x000fe20000100800 */
[----:B------:R-:W-:-:S03]  /*590a0*/  ISETP.GE.U32.AND P6, PT, R22, 0x7f000001, PT ;  /* 0x7f0000011600780c */ /* 0x000fc60003fc6070 */
[----:B------:R0:W-:Y:S01]  /*590b0*/  STL [R1+0x118], R32 ;  /* 0x0001182001007387 */ /* 0x0001e20000100800 */
[----:B------:R-:W-:-:S03]  /*590c0*/  @P1 IADD3 R19, PT, PT, R19, -0x7f000001, RZ ;  /* 0x80ffffff13131810 */ /* 0x000fc60007ffe0ff */
[----:B------:R1:W-:Y:S01]  /*590d0*/  STL [R1+0x11c], R36 ;  /* 0x00011c2401007387 */ /* 0x0003e20000100800 */
[----:B------:R-:W-:Y:S01]  /*590e0*/  @P2 IADD3 R20, PT, PT, R20, -0x7f000001, RZ ;  /* 0x80ffffff14142810 */ /* 0x000fe20007ffe0ff */
[----:B------:R-:W-:Y:S01]  /*590f0*/  ISETP.GE.U32.AND P2, PT, R19, 0x7f000001, PT ;  /* 0x7f0000011300780c */ /* 0x000fe20003f46070 */
[----:B0-----:R-:W-:Y:S02]  /*59100*/  @P0 IADD3 R32, PT, PT, R32, -0x7f000001, RZ ;  /* 0x80ffffff20200810 */ /* 0x001fe40007ffe0ff */
[----:B-1----:R-:W-:-:S03]  /*59110*/  @P3 IADD3 R36, PT, PT, R36, -0x7f000001, RZ ;  /* 0x80ffffff24243810 */ /* 0x002fc60007ffe0ff */
[----:B------:R-:W-:Y:S04]  /*59120*/  STL [R1+0x118], R32 ;  /* 0x0001182001007387 */ /* 0x000fe80000100800 */
[----:B------:R0:W-:Y:S04]  /*59130*/  STL [R1+0x11c], R36 ;  /* 0x00011c2401007387 */ /* 0x0001e80000100800 */
[----:B------:R-:W2:Y:S01]  /*59140*/  LD.E R15, desc[UR8][R52.64+0x1370] ;  /* 0x00137008340f7980 */ /* 0x000ea2000c101900 */
[----:B------:R-:W-:Y:S01]  /*59150*/  ISETP.GE.U32.AND P0, PT, R21, 0x7f000001, PT ;  /* 0x7f0000011500780c */ /* 0x000fe20003f06070 */
[----:B------:R-:W-:Y:S01]  /*59160*/  @P4 IADD3 R14, PT, PT, R14, -0x7f000001, RZ ;  /* 0x80ffffff0e0e4810 */ /* 0x000fe20007ffe0ff */
[----:B------:R-:W-:Y:S01]  /*59170*/  ISETP.GE.U32.AND P3, PT, R20, 0x7f000001, PT ;  /* 0x7f0000011400780c */ /* 0x000fe20003f66070 */
[----:B------:R-:W-:Y:S01]  /*59180*/  IMAD.WIDE.U32 R54, R65, 0x5fffffa, RZ ;  /* 0x05fffffa41367825 */ /* 0x000fe200078e00ff */
[----:B------:R-:W-:-:S03]  /*59190*/  @P6 IADD3 R22, PT, PT, R22, -0x7f000001, RZ ;  /* 0x80ffffff16166810 */ /* 0x000fc60007ffe0ff */
[----:B------:R-:W-:Y:S01]  /*591a0*/  IMAD R9, R65, 0x6, RZ ;  /* 0x0000000641097824 */ /* 0x000fe200078e02ff */
[----:B------:R-:W-:Y:S01]  /*591b0*/  ISETP.GE.U32.AND P1, PT, R25, 0x7f000001, PT ;  /* 0x7f0000011900780c */ /* 0x000fe20003f26070 */
[----:B------:R-:W-:Y:S01]  /*591c0*/  ISETP.GE.U32.AND P4, PT, R14, 0x7f000001, PT ;  /* 0x7f0000010e00780c */ /* 0x000fe20003f86070 */
[----:B------:R-:W-:Y:S01]  /*591d0*/  ISETP.GE.U32.AND P6, PT, R48, 0x7f000001, PT ;  /* 0x7f0000013000780c */ /* 0x000fe20003fc6070 */
[----:B------:R-:W-:Y:S01]  /*591e0*/  ISETP.GE.U32.AND P5, PT, R18, 0x7f000001, PT ;  /* 0x7f0000011200780c */ /* 0x000fe20003fa6070 */
[----:B------:R-:W3:Y:S01]  /*591f0*/  LD.E R46, desc[UR8][R52.64+0x1374] ;  /* 0x00137408342e7980 */ /* 0x000ee2000c101900 */
[----:B------:R-:W-:Y:S01]  /*59200*/  IMAD.HI.U32 R9, R9, 0x7f000001, R54 ;  /* 0x7f00000109097827 */ /* 0x000fe200078e0036 */
[----:B------:R-:W-:Y:S02]  /*59210*/  @P2 IADD3 R19, PT, PT, R19, -0x7f000001, RZ ;  /* 0x80ffffff13132810 */ /* 0x000fe40007ffe0ff */
[----:B------:R-:W-:Y:S01]  /*59220*/  @P0 IADD3 R21, PT, PT, R21, -0x7f000001, RZ ;  /* 0x80ffffff15150810 */ /* 0x000fe20007ffe0ff */
[----:B------:R-:W-:Y:S01]  /*59230*/  ISETP.GE.U32.AND P0, PT, R70, 0x7f000001, PT ;  /* 0x7f0000014600780c */ /* 0x000fe20003f06070 */
[----:B------:R-:W-:Y:S01]  /*59240*/  @P3 IADD3 R20, PT, PT, R20, -0x7f000001, RZ ;  /* 0x80ffffff14143810 */ /* 0x000fe20007ffe0ff */
[----:B------:R-:W-:Y:S01]  /*59250*/  ISETP.GE.U32.AND P3, PT, R9, 0x7f000001, PT ;  /* 0x7f0000010900780c */ /* 0x000fe20003f66070 */
[----:B------:R-:W-:Y:S01]  /*59260*/  IADD3 R26, PT, PT, R19, R22, RZ ;  /* 0x00000016131a7210 */ /* 0x000fe20007ffe0ff */
[----:B------:R-:W4:Y:S04]  /*59270*/  LD.E R42, desc[UR8][R52.64+0x1378] ;  /* 0x00137808342a7980 */ /* 0x000f28000c101900 */
[----:B------:R-:W2:Y:S01]  /*59280*/  LD.E R44, desc[UR8][R52.64+0x137c] ;  /* 0x00137c08342c7980 */ /* 0x000ea2000c101900 */
[----:B------:R-:W-:-:S02]  /*59290*/  @P1 IADD3 R25, PT, PT, R25, -0x7f000001, RZ ;  /* 0x80ffffff19191810 */ /* 0x000fc40007ffe0ff */
[----:B------:R-:W-:Y:S02]  /*592a0*/  @P4 IADD3 R14, PT, PT, R14, -0x7f000001, RZ ;  /* 0x80ffffff0e0e4810 */ /* 0x000fe40007ffe0ff */
[----:B------:R-:W-:Y:S01]  /*592b0*/  @P6 IADD3 R48, PT, PT, R48, -0x7f000001, RZ ;  /* 0x80ffffff30306810 */ /* 0x000fe20007ffe0ff */
[----:B------:R-:W-:Y:S01]  /*592c0*/  ISETP.GE.U32.AND P6, PT, R26, 0x7f000001, PT ;  /* 0x7f0000011a00780c */ /* 0x000fe20003fc6070 */
[----:B------:R-:W-:Y:S01]  /*592d0*/  @P5 IADD3 R18, PT, PT, R18, -0x7f000001, RZ ;  /* 0x80ffffff12125810 */ /* 0x000fe20007ffe0ff */
[----:B------:R-:W-:Y:S01]  /*592e0*/  ISETP.GE.U32.AND P5, PT, R69, 0x7f000001, PT ;  /* 0x7f0000014500780c */ /* 0x000fe20003fa6070 */
[----:B------:R-:W-:Y:S02]  /*592f0*/  IADD3 R7, PT, PT, R14, R25, RZ ;  /* 0x000000190e077210 */ /* 0x000fe40007ffe0ff */
[----:B------:R-:W-:Y:S01]  /*59300*/  @P0 IADD3 R70, PT, PT, R70, -0x7f000001, RZ ;  /* 0x80ffffff46460810 */ /* 0x000fe20007ffe0ff */
[----:B------:R-:W-:Y:S01]  /*59310*/  ISETP.GE.U32.AND P0, PT, R24, 0x7f000001, PT ;  /* 0x7f0000011800780c */ /* 0x000fe20003f06070 */
[----:B------:R-:W-:-:S02]  /*59320*/  @P3 IADD3 R9, PT, PT, R9, -0x7f000001, RZ ;  /* 0x80ffffff09093810 */ /* 0x000fc40007ffe0ff */
[----:B------:R-:W-:Y:S01]  /*59330*/  IADD3 R19, PT, PT, R20, R21, RZ ;  /* 0x0000001514137210 */ /* 0x000fe20007ffe0ff */
[----:B------:R-:W-:Y:S01]  /*59340*/  ISETP.GE.U32.AND P3, PT, R7, 0x7f000001, PT ;  /* 0x7f0000010700780c */ /* 0x000fe20003f66070 */
[----:B------:R-:W-:Y:S01]  /*59350*/  ISETP.GE.U32.AND P2, PT, R57, 0x7f000001, PT ;  /* 0x7f0000013900780c */ /* 0x000fe20003f46070 */
[----:B------:R-:W2:Y:S01]  /*59360*/  LDL.64 R52, [R1+0x100] ;  /* 0x0001000001347983 */ /* 0x000ea20000100a00 */
[----:B------:R-:W-:Y:S02]  /*59370*/  @P6 IADD3 R26, PT, PT, R26, -0x7f000001, RZ ;  /* 0x80ffffff1a1a6810 */ /* 0x000fe40007ffe0ff */
[----:B------:R-:W-:Y:S01]  /*59380*/  @P5 IADD3 R69, PT, PT, R69, -0x7f000001, RZ ;  /* 0x80ffffff45455810 */ /* 0x000fe20007ffe0ff */
[----:B0-----:R-:W-:Y:S01]  /*59390*/  IMAD.WIDE.U32 R36, R70, 0x5fffffa, RZ ;  /* 0x05fffffa46247825 */ /* 0x001fe200078e00ff */
[----:B------:R-:W-:Y:S02]  /*593a0*/  IADD3 R14, PT, PT, R26, R9, RZ ;  /* 0x000000091a0e7210 */ /* 0x000fe40007ffe0ff */
[----:B------:R-:W2:Y:S01]  /*593b0*/  LDL R26, [R1+0x110] ;  /* 0x00011000011a7983 */ /* 0x000ea20000100800 */
[----:B------:R-:W-:-:S03]  /*593c0*/  IMAD.WIDE.U32 R20, R69, 0x5fffffa, RZ ;  /* 0x05fffffa45147825 */ /* 0x000fc600078e00ff */
[----:B------:R-:W2:Y:S01]  /*593d0*/  LDL R9, [R1+0x114] ;  /* 0x0001140001097983 */ /* 0x000ea20000100800 */
[----:B------:R-:W-:Y:S02]  /*593e0*/  IMAD R11, R70, 0x6, RZ ;  /* 0x00000006460b7824 */ /* 0x000fe400078e02ff */
[----:B------:R-:W-:Y:S01]  /*593f0*/  IMAD R33, R69, 0x6, RZ ;  /* 0x0000000645217824 */ /* 0x000fe200078e02ff */
[----:B------:R-:W-:Y:S02]  /*59400*/  @P0 IADD3 R24, PT, PT, R24, -0x7f000001, RZ ;  /* 0x80ffffff18180810 */ /* 0x000fe40007ffe0ff */
[----:B------:R-:W-:Y:S01]  /*59410*/  @P3 IADD3 R7, PT, PT, R7, -0x7f000001, RZ ;  /* 0x80ffffff07073810 */ /* 0x000fe20007ffe0ff */
[----:B------:R-:W-:-:S04]  /*59420*/  IMAD.HI.U32 R22, R11, 0x7f000001, R36 ;  /* 0x7f0000010b167827 */ /* 0x000fc800078e0024 */
[----:B------:R-:W-:Y:S01]  /*59430*/  IMAD.HI.U32 R33, R33, 0x7f000001, R20 ;  /* 0x7f00000121217827 */ /* 0x000fe200078e0014 */
[----:B------:R-:W2:Y:S01]  /*59440*/  LDL R11, [R1+0x118] ;  /* 0x00011800010b7983 */ /* 0x000ea20000100800 */
[----:B------:R-:W-:-:S03]  /*59450*/  IADD3 R20, PT, PT, R7, R24, RZ ;  /* 0x0000001807147210 */ /* 0x000fc60007ffe0ff */
[----:B------:R-:W2:Y:S01]  /*59460*/  LDL R7, [R1+0x11c] ;  /* 0x00011c0001077983 */ /* 0x000ea20000100800 */
[----:B------:R-:W-:Y:S01]  /*59470*/  ISETP.GE.U32.AND P5, PT, R19, 0x7f000001, PT ;  /* 0x7f0000011300780c */ /* 0x000fe20003fa6070 */
[----:B------:R-:W-:Y:S01]  /*59480*/  ISETP.GE.U32.AND P1, PT, R18, 0x7f000001, PT ;  /* 0x7f0000011200780c */ /* 0x000fe20003f26070 */
[----:B------:R-:W-:Y:S01]  /*59490*/  ISETP.GE.U32.AND P4, PT, R68, 0x7f000001, PT ;  /* 0x7f0000014400780c */ /* 0x000fe20003f86070 */
[----:B------:R-:W-:Y:S01]  /*594a0*/  @P2 IADD3 R57, PT, PT, R57, -0x7f000001, RZ ;  /* 0x80ffffff39392810 */ /* 0x000fe20007ffe0ff */
[----:B------:R-:W-:Y:S01]  /*594b0*/  ISETP.GE.U32.AND P0, PT, R31, 0x7f000001, PT ;  /* 0x7f0000011f00780c */ /* 0x000fe20003f06070 */
[----:B------:R-:W-:-:S08]  /*594c0*/  ISETP.GE.U32.AND P6, PT, R14, 0x7f000001, PT ;  /* 0x7f0000010e00780c */ /* 0x000fd00003fc6070 */
[----:B------:R-:W-:Y:S02]  /*594d0*/  @P5 IADD3 R19, PT, PT, R19, -0x7f000001, RZ ;  /* 0x80ffffff13135810 */ /* 0x000fe40007ffe0ff */
[----:B------:R-:W-:Y:S01]  /*594e0*/  @P1 IADD3 R18, PT, PT, R18, -0x7f000001, RZ ;  /* 0x80ffffff12121810 */ /* 0x000fe20007ffe0ff */
[----:B------:R-:W-:Y:S01]  /*594f0*/  ISETP.GE.U32.AND P1, PT, R33, 0x7f000001, PT ;  /* 0x7f0000012100780c */ /* 0x000fe20003f26070 */
[----:B------:R-:W-:Y:S02]  /*59500*/  IADD3 R19, PT, PT, R19, R48, RZ ;  /* 0x0000003013137210 */ /* 0x000fe40007ffe0ff */
[----:B------:R-:W-:Y:S02]  /*59510*/  IADD3 R18, PT, PT, R18, R57, RZ ;  /* 0x0000003912127210 */ /* 0x000fe40007ffe0ff */
[----:B------:R-:W-:Y:S01]  /*59520*/  @P4 IADD3 R68, PT, PT, R68, -0x7f000001, RZ ;  /* 0x80ffffff44444810 */ /* 0x000fe20007ffe0ff */
[----:B------:R-:W-:Y:S01]  /*59530*/  ISETP.GE.U32.AND P2, PT, R22, 0x7f000001, PT ;  /* 0x7f0000011600780c */ /* 0x000fe20003f46070 */
[----:B------:R-:W-:Y:S01]  /*59540*/  ISETP.GE.U32.AND P4, PT, R19, 0x7f000001, PT ;  /* 0x7f0000011300780c */ /* 0x000fe20003f86070 */
[----:B------:R-:W-:Y:S01]  /*59550*/  ISETP.GE.U32.AND P5, PT, R18, 0x7f000001, PT ;  /* 0x7f0000011200780c */ /* 0x000fe20003fa6070 */
[----:B------:R-:W-:Y:S01]  /*59560*/  @P0 IADD3 R31, PT, PT, R31, -0x7f000001, RZ ;  /* 0x80ffffff1f1f0810 */ /* 0x000fe20007ffe0ff */
[----:B------:R-:W-:Y:S01]  /*59570*/  ISETP.GE.U32.AND P3, PT, R59, 0x7f000001, PT ;  /* 0x7f0000013b00780c */ /* 0x000fe20003f66070 */
[----:B------:R-:W-:-:S02]  /*59580*/  ISETP.GE.U32.AND P0, PT, R20, 0x7f000001, PT ;  /* 0x7f0000011400780c */ /* 0x000fc40003f06070 */
[----:B------:R-:W-:Y:S02]  /*59590*/  @P1 IADD3 R33, PT, PT, R33, -0x7f000001, RZ ;  /* 0x80ffffff21211810 */ /* 0x000fe40007ffe0ff */
[----:B------:R-:W-:Y:S01]  /*595a0*/  @P6 IADD3 R14, PT, PT, R14, -0x7f000001, RZ ;  /* 0x80ffffff0e0e6810 */ /* 0x000fe20007ffe0ff */
[----:B------:R-:W-:-:S04]  /*595b0*/  IMAD.WIDE.U32 R24, R68, 0x5fffffa, RZ ;  /* 0x05fffffa44187825 */ /* 0x000fc800078e00ff */
[----:B------:R-:W-:Y:S01]  /*595c0*/  IMAD R21, R68, 0x6, RZ ;  /* 0x0000000644157824 */ /* 0x000fe200078e02ff */
[----:B------:R-:W-:Y:S02]  /*595d0*/  @P2 IADD3 R22, PT, PT, R22, -0x7f000001, RZ ;  /* 0x80ffffff16162810 */ /* 0x000fe40007ffe0ff */
[----:B------:R-:W-:Y:S02]  /*595e0*/  @P4 IADD3 R19, PT, PT, R19, -0x7f000001, RZ ;  /* 0x80ffffff13134810 */ /* 0x000fe40007ffe0ff */
[----:B------:R-:W-:Y:S02]  /*595f0*/  @P5 IADD3 R18, PT, PT, R18, -0x7f000001, RZ ;  /* 0x80ffffff12125810 */ /* 0x000fe40007ffe0ff */
[----:B------:R-:W-:Y:S02]  /*59600*/  IADD3 R14, PT, PT, R14, R33, RZ ;  /* 0x000000210e0e7210 */ /* 0x000fe40007ffe0ff */
[----:B------:R-:W-:Y:S02]  /*59610*/  @P3 IADD3 R59, PT, PT, R59, -0x7f000001, RZ ;  /* 0x80ffffff3b3b3810 */ /* 0x000fe40007ffe0ff */
[----:B------:R-:W-:-:S02]  /*59620*/  @P0 IADD3 R20, PT, PT, R20, -0x7f000001, RZ ;  /* 0x80ffffff14140810 */ /* 0x000fc40007ffe0ff */
[----:B------:R-:W-:Y:S01]  /*59630*/  IADD3 R68, PT, PT, R19, R22, RZ ;  /* 0x0000001613447210 */ /* 0x000fe20007ffe0ff */
[----:B------:R-:W-:Y:S01]  /*59640*/  IMAD.HI.U32 R21, R21, 0x7f000001, R24 ;  /* 0x7f00000115157827 */ /* 0x000fe200078e0018 */
[----:B------:R-:W-:Y:S01]  /*59650*/  IADD3 R18, PT, PT, R18, R31, RZ ;  /* 0x0000001f12127210 */ /* 0x000fe20007ffe0ff */
[----:B------:R-:W-:Y:S01]  /*59660*/  ISETP.GE.U32.AND P3, PT, R14, 0x7f000001, PT ;  /* 0x7f0000010e00780c */ /* 0x000fe20003f66070 */
[----:B------:R-:W-:Y:S01]  /*59670*/  IADD3 R20, PT, PT, R20, R59, RZ ;  /* 0x0000003b14147210 */ /* 0x000fe20007ffe0ff */
[----:B------:R-:W-:Y:S01]  /*59680*/  ISETP.GE.U32.AND P4, PT, R68, 0x7f000001, PT ;  /* 0x7f0000014400780c */ /* 0x000fe20003f86070 */
[----:B------:R-:W-:Y:S01]  /*59690*/  ISETP.GE.U32.AND P2, PT, R21, 0x7f000001, PT ;  /* 0x7f0000011500780c */ /* 0x000fe20003f46070 */
[----:B------:R-:W-:Y:S02]  /*596a0*/  ISETP.GE.U32.AND P0, PT, R18, 0x7f000001, PT ;  /* 0x7f0000011200780c */ /* 0x000fe40003f06070 */
[----:B------:R-:W-:-:S07]  /*596b0*/  ISETP.GE.U32.AND P1, PT, R20, 0x7f000001, PT ;  /* 0x7f0000011400780c */ /* 0x000fce0003f26070 */
[----:B------:R-:W-:Y:S02]  /*596c0*/  @P3 IADD3 R14, PT, PT, R14, -0x7f000001, RZ ;  /* 0x80ffffff0e0e3810 */ /* 0x000fe40007ffe0ff */
[----:B------:R-:W-:Y:S02]  /*596d0*/  @P4 IADD3 R68, PT, PT, R68, -0x7f000001, RZ ;  /* 0x80ffffff44444810 */ /* 0x000fe40007ffe0ff */
[----:B------:R-:W-:Y:S02]  /*596e0*/  @P2 IADD3 R21, PT, PT, R21, -0x7f000001, RZ ;  /* 0x80ffffff15152810 */ /* 0x000fe40007ffe0ff */
[----:B------:R-:W-:Y:S01]  /*596f0*/  @P0 IADD3 R18, PT, PT, R18, -0x7f000001, RZ ;  /* 0x80ffffff12120810 */ /* 0x000fe20007ffe0ff */
[----:B------:R-:W-:-:S04]  /*59700*/  IMAD.WIDE.U32 R32, R14, R108, RZ ;  /* 0x0000006c0e207225 */ /* 0x000fc800078e00ff */
[----:B------:R-:W-:Y:S01]  /*59710*/  IMAD.WIDE.U32 R30, R68, R41, RZ ;  /* 0x00000029441e7225 */ /* 0x000fe200078e00ff */
[----:B------:R-:W-:-:S03]  /*59720*/  @P1 IADD3 R20, PT, PT, R20, -0x7f000001, RZ ;  /* 0x80ffffff14141810 */ /* 0x000fc60007ffe0ff */
[----:B------:R-:W-:Y:S01]  /*59730*/  IMAD R19, R32, 0x7effffff, RZ ;  /* 0x7effffff20137824 */ /* 0x000fe200078e02ff */
[----:B------:R-:W-:Y:S01]  /*59740*/  IADD3 R18, PT, PT, R18, R21, RZ ;  /* 0x0000001512127210 */ /* 0x000fe20007ffe0ff */
[----:B------:R-:W-:-:S04]  /*59750*/  IMAD.WIDE.U32 R24, R14, R39, RZ ;  /* 0x000000270e187225 */ /* 0x000fc800078e00ff */
[----:B------:R-:W-:Y:S02]  /*59760*/  IMAD R21, R30, 0x7effffff, RZ ;  /* 0x7effffff1e157824 */ /* 0x000fe400078e02ff */
[----:B------:R-:W-:-:S04]  /*59770*/  IMAD.HI.U32 R22, R19, 0x7f000001, R32 ;  /* 0x7f00000113167827 */ /* 0x000fc800078e0020 */
[----:B------:R-:W-:-:S04]  /*59780*/  IMAD.WIDE.U32 R36, R20, R40, RZ ;  /* 0x0000002814247225 */ /* 0x000fc800078e00ff */
[----:B------:R-:W-:Y:S01]  /*59790*/  IMAD R19, R24, 0x7effffff, RZ ;  /* 0x7effffff18137824 */ /* 0x000fe200078e02ff */
[----:B------:R-:W-:Y:S01]  /*597a0*/  ISETP.GE.U32.AND P0, PT, R18, 0x7f000001, PT ;  /* 0x7f0000011200780c */ /* 0x000fe20003f06070 */
[----:B------:R-:W-:-:S04]  /*597b0*/  IMAD.WIDE.U32 R32, R68, R108, RZ ;  /* 0x0000006c44207225 */ /* 0x000fc800078e00ff */
[----:B------:R-:W-:-:S04]  /*597c0*/  IMAD.HI.U32 R65, R21, 0x7f000001, R30 ;  /* 0x7f00000115417827 */ /* 0x000fc800078e001e */
[----:B------:R-:W-:Y:S02]  /*597d0*/  IMAD R21, R36, 0x7effffff, RZ ;  /* 0x7effffff24157824 */ /* 0x000fe400078e02ff */
[----:B------:R-:W-:-:S04]  /*597e0*/  IMAD.HI.U32 R59, R19, 0x7f000001, R24 ;  /* 0x7f000001133b7827 */ /* 0x000fc800078e0018 */
[----:B------:R-:W-:-:S04]  /*597f0*/  IMAD.WIDE.U32 R54, R20, R41, RZ ;  /* 0x0000002914367225 */ /* 0x000fc800078e00ff */
[----:B------:R-:W-:Y:S02]  /*59800*/  IMAD R19, R32, 0x7effffff, RZ ;  /* 0x7effffff20137824 */ /* 0x000fe400078e02ff */
[----:B------:R-:W-:-:S04]  /*59810*/  IMAD.HI.U32 R69, R21, 0x7f000001, R36 ;  /* 0x7f00000115457827 */ /* 0x000fc800078e0024 */
[----:B------:R-:W-:Y:S02]  /*59820*/  IMAD R21, R54, 0x7effffff, RZ ;  /* 0x7effffff36157824 */ /* 0x000fe400078e02ff */
[----:B------:R-:W-:-:S04]  /*59830*/  IMAD.WIDE.U32 R30, R68, R39, RZ ;  /* 0x00000027441e7225 */ /* 0x000fc800078e00ff */
[----:B------:R-:W-:-:S04]  /*59840*/  IMAD.HI.U32 R66, R19, 0x7f000001, R32 ;  /* 0x7f00000113427827 */ /* 0x000fc800078e0020 */
[----:B------:R-:W-:-:S04]  /*59850*/  IMAD.WIDE.U32 R32, R20, R108, RZ ;  /* 0x0000006c14207225 */ /* 0x000fc800078e00ff */
[----:B------:R-:W-:-:S04]  /*59860*/  IMAD.WIDE.U32 R24, R14, R40, RZ ;  /* 0x000000280e187225 */ /* 0x000fc800078e00ff */
[----:B------:R-:W-:-:S04]  /*59870*/  IMAD.HI.U32 R70, R21, 0x7f000001, R54 ;  /* 0x7f00000115467827 */ /* 0x000fc800078e0036 */
[----:B------:R-:W-:Y:S01]  /*59880*/  IMAD R21, R30, 0x7effffff, RZ ;  /* 0x7effffff1e157824 */ /* 0x000fe200078e02ff */
[----:B------:R-:W-:Y:S01]  /*59890*/  @P0 IADD3 R18, PT, PT, R18, -0x7f000001, RZ ;  /* 0x80ffffff12120810 */ /* 0x000fe20007ffe0ff */
[----:B------:R-:W-:Y:S02]  /*598a0*/  IMAD R37, R32, 0x7effffff, RZ ;  /* 0x7effffff20257824 */ /* 0x000fe400078e02ff */
[----:B------:R-:W-:Y:S02]  /*598b0*/  IMAD R19, R24, 0x7effffff, RZ ;  /* 0x7effffff18137824 */ /* 0x000fe400078e02ff */
[----:B------:R-:W-:-:S04]  /*598c0*/  IMAD.HI.U32 R54, R21, 0x7f000001, R30 ;  /* 0x7f00000115367827 */ /* 0x000fc800078e001e */
[----:B------:R-:W-:-:S04]  /*598d0*/  IMAD.HI.U32 R71, R37, 0x7f000001, R32 ;  /* 0x7f00000125477827 */ /* 0x000fc800078e0020 */
[----:B------:R-:W-:-:S04]  /*598e0*/  IMAD.WIDE.U32 R30, R18, R40, RZ ;  /* 0x00000028121e7225 */ /* 0x000fc800078e00ff */
[----:B------:R-:W-:-:S04]  /*598f0*/  IMAD.HI.U32 R50, R19, 0x7f000001, R24 ;  /* 0x7f00000113327827 */ /* 0x000fc800078e0018 */
[----:B------:R-:W-:-:S04]  /*59900*/  IMAD.WIDE.U32 R36, R14, R41, RZ ;  /* 0x000000290e247225 */ /* 0x000fc800078e00ff */
[----:B------:R-:W-:Y:S01]  /*59910*/  IMAD.WIDE.U32 R24, R18, R39, RZ ;  /* 0x0000002712187225 */ /* 0x000fe200078e00ff */
[----:B------:R-:W-:-:S03]  /*59920*/  ISETP.GE.U32.AND P0, PT, R22, 0x7f000001, PT ;  /* 0x7f0000011600780c */ /* 0x000fc60003f06070 */
        /* <DEDUP_REMOVED lines=11> */
[----:B------:R-:W-:Y:S02]  /*599e0*/  @P0 IADD3 R22, PT, PT, R22, -0x7f000001, RZ ;  /* 0x80ffffff16160810 */ /* 0x000fe40007ffe0ff */
[----:B------:R-:W-:Y:S01]  /*599f0*/  ISETP.GE.U32.AND P0, PT, R55, 0x7f000001, PT ;  /* 0x7f0000013700780c */ /* 0x000fe20003f06070 */
[----:B------:R-:W-:Y:S01]  /*59a00*/  ISETP.GE.U32.AND P6, PT, R66, 0x7f000001, PT ;  /* 0x7f0000014200780c */ /* 0x000fe20003fc6070 */
[----:B------:R-:W-:-:S04]  /*59a10*/  IMAD.WIDE.U32 R24, R18, R108, RZ ;  /* 0x0000006c12187225 */ /* 0x000fc800078e00ff */
[----:B------:R-:W-:-:S04]  /*59a20*/  IMAD.WIDE.U32 R30, R22, 0x5fffffa, RZ ;  /* 0x05fffffa161e7825 */ /* 0x000fc800078e00ff */
[----:B------:R-:W-:Y:S02]  /*59a30*/  IMAD R19, R24, 0x7effffff, RZ ;  /* 0x7effffff18137824 */ /* 0x000fe400078e02ff */
[----:B------:R-:W-:Y:S01]  /*59a40*/  IMAD R21, R22, 0x6, RZ ;  /* 0x0000000616157824 */ /* 0x000fe200078e02ff */
[----:B------:R-:W-:Y:S02]  /*59a50*/  @P2 IADD3 R48, PT, PT, R48, -0x7f000001, RZ ;  /* 0x80ffffff30302810 */ /* 0x000fe40007ffe0ff */
[----:B------:R-:W-:Y:S01]  /*59a60*/  @P1 IADD3 R36, PT, PT, R36, -0x7f000001, RZ ;  /* 0x80ffffff24241810 */ /* 0x000fe20007ffe0ff */
[----:B------:R-:W-:Y:S01]  /*59a70*/  ISETP.GE.U32.AND P5, PT, R65, 0x7f000001, PT ;  /* 0x7f0000014100780c */ /* 0x000fe20003fa6070 */
[----:B------:R-:W-:Y:S01]  /*59a80*/  @P0 IADD3 R55, PT, PT, R55, -0x7f000001, RZ ;  /* 0x80ffffff37370810 */ /* 0x000fe20007ffe0ff */
[----:B------:R-:W-:Y:S01]  /*59a90*/  IMAD.HI.U32 R22, R19, 0x7f000001, R24 ;  /* 0x7f00000113167827 */ /* 0x000fe200078e0018 */
[----:B------:R-:W-:Y:S01]  /*59aa0*/  ISETP.GE.U32.AND P0, PT, R48, 0x7f000001, PT ;  /* 0x7f0000013000780c */ /* 0x000fe20003f06070 */
[----:B------:R-:W-:-:S02]  /*59ab0*/  ISETP.GE.U32.AND P1, PT, R36, 0x7f000001, PT ;  /* 0x7f0000012400780c */ /* 0x000fc40003f26070 */
[----:B------:R-:W-:Y:S01]  /*59ac0*/  IMAD.HI.U32 R61, R21, 0x7f000001, R30 ;  /* 0x7f000001153d7827 */ /* 0x000fe200078e001e */
[----:B------:R-:W-:Y:S01]  /*59ad0*/  @P6 IADD3 R66, PT, PT, R66, -0x7f000001, RZ ;  /* 0x80ffffff42426810 */ /* 0x000fe20007ffe0ff */
[----:B------:R-:W-:Y:S01]  /*59ae0*/  ISETP.GE.U32.AND P3, PT, R59, 0x7f000001, PT ;  /* 0x7f0000013b00780c */ /* 0x000fe20003f66070 */
[----:B------:R-:W-:Y:S01]  /*59af0*/  ISETP.GE.U32.AND P6, PT, R22, 0x7f000001, PT ;  /* 0x7f0000011600780c */ /* 0x000fe20003fc6070 */
[----:B------:R-:W-:Y:S01]  /*59b00*/  ISETP.GE.U32.AND P4, PT, R50, 0x7f000001, PT ;  /* 0x7f0000013200780c */ /* 0x000fe20003f86070 */
[----:B------:R-:W-:Y:S01]  /*59b10*/  ISETP.GE.U32.AND P2, PT, R61, 0x7f000001, PT ;  /* 0x7f0000013d00780c */ /* 0x000fe20003f46070 */
[----:B------:R-:W-:Y:S01]  /*59b20*/  IMAD.WIDE.U32 R32, R68, R40, RZ ;  /* 0x0000002844207225 */ /* 0x000fe200078e00ff */
[----:B------:R-:W-:Y:S01]  /*59b30*/  @P5 IADD3 R65, PT, PT, R65, -0x7f000001, RZ ;  /* 0x80ffffff41415810 */ /* 0x000fe20007ffe0ff */
[----:B------:R-:W-:Y:S02]  /*59b40*/  ISETP.GE.U32.AND P5, PT, R55, 0x7f000001, PT ;  /* 0x7f0000013700780c */ /* 0x000fe40003fa6070 */
[----:B------:R-:W-:Y:S01]  /*59b50*/  @P0 IADD3 R48, PT, PT, R48, -0x7f000001, RZ ;  /* 0x80ffffff30300810 */ /* 0x000fe20007ffe0ff */
[----:B------:R-:W-:Y:S01]  /*59b60*/  ISETP.GE.U32.AND P0, PT, R57, 0x7f000001, PT ;  /* 0x7f0000013900780c */ /* 0x000fe20003f06070 */
[----:B------:R-:W-:Y:S01]  /*59b70*/  @P1 IADD3 R36, PT, PT, R36, -0x7f000001, RZ ;  /* 0x80ffffff24241810 */ /* 0x000fe20007ffe0ff */
[----:B------:R-:W-:Y:S01]  /*59b80*/  ISETP.GE.U32.AND P1, PT, R70, 0x7f000001, PT ;  /* 0x7f0000014600780c */ /* 0x000fe20003f26070 */
[----:B------:R-:W-:-:S04]  /*59b90*/  IMAD.WIDE.U32 R30, R66, 0x5fffffa, RZ ;  /* 0x05fffffa421e7825 */ /* 0x000fc800078e00ff */
[----:B------:R-:W-:Y:S01]  /*59ba0*/  IMAD R19, R32, 0x7effffff, RZ ;  /* 0x7effffff20137824 */ /* 0x000fe200078e02ff */
[----:B------:R-:W-:Y:S02]  /*59bb0*/  @P3 IADD3 R59, PT, PT, R59, -0x7f000001, RZ ;  /* 0x80ffffff3b3b3810 */ /* 0x000fe40007ffe0ff */
[----:B------:R-:W-:Y:S01]  /*59bc0*/  @P6 IADD3 R22, PT, PT, R22, -0x7f000001, RZ ;  /* 0x80ffffff16166810 */ /* 0x000fe20007ffe0ff */
[----:B------:R-:W-:Y:S02]  /*59bd0*/  IMAD R37, R66, 0x6, RZ ;  /* 0x0000000642257824 */ /* 0x000fe400078e02ff */
[C---:B------:R-:W-:Y:S02]  /*59be0*/  IMAD R21, R65.reuse, 0x6, RZ ;  /* 0x0000000641157824 */ /* 0x040fe400078e02ff */
[----:B------:R-:W-:-:S04]  /*59bf0*/  IMAD.WIDE.U32 R24, R65, 0x5fffffa, RZ ;  /* 0x05fffffa41187825 */ /* 0x000fc800078e00ff */
[----:B------:R-:W-:Y:S01]  /*59c00*/  IMAD.HI.U32 R65, R19, 0x7f000001, R32 ;  /* 0x7f00000113417827 */ /* 0x000fe200078e0020 */
[----:B------:R-:W-:Y:S02]  /*59c10*/  @P2 IADD3 R61, PT, PT, R61, -0x7f000001, RZ ;  /* 0x80ffffff3d3d2810 */ /* 0x000fe40007ffe0ff */
[----:B------:R-:W-:Y:S01]  /*59c20*/  @P4 IADD3 R50, PT, PT, R50, -0x7f000001, RZ ;  /* 0x80ffffff32324810 */ /* 0x000fe20007ffe0ff */
[----:B------:R-:W-:Y:S01]  /*59c30*/  IMAD.HI.U32 R66, R37, 0x7f000001, R30 ;  /* 0x7f00000125427827 */ /* 0x000fe200078e001e */
[----:B------:R-:W-:Y:S01]  /*59c40*/  ISETP.GE.U32.AND P2, PT, R69, 0x7f000001, PT ;  /* 0x7f0000014500780c */ /* 0x000fe20003f46070 */
[----:B------:R-:W-:Y:S01]  /*59c50*/  IADD3 R19, PT, PT, R48, R59, RZ ;  /* 0x0000003b30137210 */ /* 0x000fe20007ffe0ff */
[----:B------:R-:W-:Y:S01]  /*59c60*/  ISETP.GE.U32.AND P4, PT, R22, 0x7f000001, PT ;  /* 0x7f0000011600780c */ /* 0x000fe20003f86070 */
[----:B------:R-:W-:Y:S01]  /*59c70*/  IMAD.HI.U32 R67, R21, 0x7f000001, R24 ;  /* 0x7f00000115437827 */ /* 0x000fe200078e0018 */
[----:B------:R-:W-:Y:S02]  /*59c80*/  @P5 IADD3 R55, PT, PT, R55, -0x7f000001, RZ ;  /* 0x80ffffff37375810 */ /* 0x000fe40007ffe0ff */
[----:B------:R-:W-:-:S02]  /*59c90*/  IADD3 R32, PT, PT, R36, R61, RZ ;  /* 0x0000003d24207210 */ /* 0x000fc40007ffe0ff */
[----:B------:R-:W-:Y:S01]  /*59ca0*/  @P0 IADD3 R57, PT, PT, R57, -0x7f000001, RZ ;  /* 0x80ffffff39390810 */ /* 0x000fe20007ffe0ff */
[----:B------:R-:W-:Y:S01]  /*59cb0*/  ISETP.GE.U32.AND P0, PT, R66, 0x7f000001, PT ;  /* 0x7f0000014200780c */ /* 0x000fe20003f06070 */
[----:B------:R-:W-:Y:S01]  /*59cc0*/  ISETP.GE.U32.AND P6, PT, R19, 0x7f000001, PT ;  /* 0x7f0000011300780c */ /* 0x000fe20003fc6070 */
[----:B------:R-:W-:Y:S01]  /*59cd0*/  @P1 IADD3 R70, PT, PT, R70, -0x7f000001, RZ ;  /* 0x80ffffff46461810 */ /* 0x000fe20007ffe0ff */
[----:B------:R-:W-:Y:S01]  /*59ce0*/  ISETP.GE.U32.AND P1, PT, R71, 0x7f000001, PT ;  /* 0x7f0000014700780c */ /* 0x000fe20003f26070 */
[----:B------:R-:W-:Y:S01]  /*59cf0*/  ISETP.GE.U32.AND P3, PT, R67, 0x7f000001, PT ;  /* 0x7f0000014300780c */ /* 0x000fe20003f66070 */
[----:B------:R-:W-:Y:S01]  /*59d00*/  IADD3 R21, PT, PT, R55, R50, RZ ;  /* 0x0000003237157210 */ /* 0x000fe20007ffe0ff */
[----:B------:R-:W-:Y:S01]  /*59d10*/  ISETP.GE.U32.AND P5, PT, R32, 0x7f000001, PT ;  /* 0x7f0000012000780c */ /* 0x000fe20003fa6070 */
[----:B------:R-:W-:Y:S02]  /*59d20*/  @P2 IADD3 R69, PT, PT, R69, -0x7f000001, RZ ;  /* 0x80ffffff45452810 */ /* 0x000fe40007ffe0ff */
[----:B------:R-:W-:Y:S01]  /*59d30*/  @P4 IADD3 R22, PT, PT, R22, -0x7f000001, RZ ;  /* 0x80ffffff16164810 */ /* 0x000fe20007ffe0ff */
[----:B------:R-:W-:Y:S01]  /*59d40*/  ISETP.GE.U32.AND P2, PT, R54, 0x7f000001, PT ;  /* 0x7f0000013600780c */ /* 0x000fe20003f46070 */
[----:B------:R-:W-:Y:S01]  /*59d50*/  ISETP.GE.U32.AND P4, PT, R21, 0x7f000001, PT ;  /* 0x7f0000011500780c */ /* 0x000fe20003f86070 */
[----:B------:R-:W-:-:S04]  /*59d60*/  IMAD.WIDE.U32 R30, R70, 0x5fffffa, RZ ;  /* 0x05fffffa461e7825 */ /* 0x000fc800078e00ff */
[----:B------:R-:W-:Y:S01]  /*59d70*/  IMAD.WIDE.U32 R24, R69, 0x5fffffa, RZ ;  /* 0x05fffffa45187825 */ /* 0x000fe200078e00ff */
[----:B------:R-:W-:Y:S02]  /*59d80*/  @P0 IADD3 R66, PT, PT, R66, -0x7f000001, RZ ;  /* 0x80ffffff42420810 */ /* 0x000fe40007ffe0ff */
[----:B------:R-:W-:Y:S01]  /*59d90*/  @P6 IADD3 R19, PT, PT, R19, -0x7f000001, RZ ;  /* 0x80ffffff13136810 */ /* 0x000fe20007ffe0ff */
[----:B------:R-:W-:Y:S02]  /*59da0*/  IMAD R37, R70, 0x6, RZ ;  /* 0x0000000646257824 */ /* 0x000fe400078e02ff */
[----:B------:R-:W-:Y:S01]  /*59db0*/  IMAD R33, R69, 0x6, RZ ;  /* 0x0000000645217824 */ /* 0x000fe200078e02ff */
[----:B------:R-:W-:Y:S02]  /*59dc0*/  IADD3 R22, PT, PT, R22, R57, RZ ;  /* 0x0000003916167210 */ /* 0x000fe40007ffe0ff */
[----:B------:R-:W-:Y:S02]  /*59dd0*/  @P1 IADD3 R71, PT, PT, R71, -0x7f000001, RZ ;  /* 0x80ffffff47471810 */ /* 0x000fe40007ffe0ff */
[----:B------:R-:W-:-:S02]  /*59de0*/  @P3 IADD3 R67, PT, PT, R67, -0x7f000001, RZ ;  /* 0x80ffffff43433810 */ /* 0x000fc40007ffe0ff */
[----:B------:R-:W-:Y:S01]  /*59df0*/  @P5 IADD3 R32, PT, PT, R32, -0x7f000001, RZ ;  /* 0x80ffffff20205810 */ /* 0x000fe20007ffe0ff */
[----:B------:R-:W-:Y:S01]  /*59e00*/  IMAD.HI.U32 R30, R37, 0x7f000001, R30 ;  /* 0x7f000001251e7827 */ /* 0x000fe200078e001e */
[----:B------:R-:W-:-:S03]  /*59e10*/  IADD3 R19, PT, PT, R19, R66, RZ ;  /* 0x0000004213137210 */ /* 0x000fc60007ffe0ff */
[----:B------:R-:W-:Y:S01]  /*59e20*/  IMAD.HI.U32 R33, R33, 0x7f000001, R24 ;  /* 0x7f00000121217827 */ /* 0x000fe200078e0018 */
[----:B------:R-:W-:-:S03]  /*59e30*/  ISETP.GE.U32.AND P0, PT, R22, 0x7f000001, PT ;  /* 0x7f0000011600780c */ /* 0x000fc60003f06070 */
[----:B------:R-:W-:Y:S01]  /*59e40*/  IMAD.WIDE.U32 R24, R71, 0x5fffffa, RZ ;  /* 0x05fffffa47187825 */ /* 0x000fe200078e00ff */
[----:B------:R-:W-:Y:S01]  /*59e50*/  IADD3 R32, PT, PT, R32, R67, RZ ;  /* 0x0000004320207210 */ /* 0x000fe20007ffe0ff */
[----:B------:R-:W-:Y:S01]  /*59e60*/  ISETP.GE.U32.AND P3, PT, R65, 0x7f000001, PT ;  /* 0x7f0000014100780c */ /* 0x000fe20003f66070 */
[----:B------:R-:W-:Y:S01]  /*59e70*/  @P2 IADD3 R54, PT, PT, R54, -0x7f000001, RZ ;  /* 0x80ffffff36362810 */ /* 0x000fe20007ffe0ff */
[----:B------:R-:W-:Y:S01]  /*59e80*/  IMAD R31, R71, 0x6, RZ ;  /* 0x00000006471f7824 */ /* 0x000fe200078e02ff */
[----:B------:R-:W-:Y:S01]  /*59e90*/  @P4 IADD3 R21, PT, PT, R21, -0x7f000001, RZ ;  /* 0x80ffffff15154810 */ /* 0x000fe20007ffe0ff */
[----:B------:R-:W-:Y:S01]  /*59ea0*/  ISETP.GE.U32.AND P4, PT, R30, 0x7f000001, PT ;  /* 0x7f0000011e00780c */ /* 0x000fe20003f86070 */
[----:B------:R-:W-:Y:S01]  /*59eb0*/  ISETP.GE.U32.AND P2, PT, R19, 0x7f000001, PT ;  /* 0x7f0000011300780c */ /* 0x000fe20003f46070 */
[----:B------:R-:W-:Y:S01]  /*59ec0*/  IMAD.HI.U32 R70, R31, 0x7f000001, R24 ;  /* 0x7f0000011f467827 */ /* 0x000fe200078e0018 */
[----:B------:R-:W-:Y:S01]  /*59ed0*/  ISETP.GE.U32.AND P6, PT, R33, 0x7f000001, PT ;  /* 0x7f0000012100780c */ /* 0x000fe20003fc6070 */
[----:B------:R-:W-:Y:S01]  /*59ee0*/  ISETP.GE.U32.AND P5, PT, R32, 0x7f000001, PT ;  /* 0x7f0000012000780c */ /* 0x000fe20003fa6070 */
[----:B------:R-:W-:Y:S01]  /*59ef0*/  IADD3 R21, PT, PT, R21, R54, RZ ;  /* 0x0000003615157210 */ /* 0x000fe20007ffe0ff */
[----:B------:R-:W-:Y:S01]  /*59f00*/  IMAD.WIDE.U32 R24, R20, R39, RZ ;  /* 0x0000002714187225 */ /* 0x000fe200078e00ff */
[----:B------:R-:W-:Y:S01]  /*59f10*/  ISETP.GE.U32.AND P1, PT, R70, 0x7f000001, PT ;  /* 0x7f0000014600780c */ /* 0x000fe20003f26070 */
[----:B------:R-:W-:-:S02]  /*59f20*/  @P0 IADD3 R22, PT, PT, R22, -0x7f000001, RZ ;  /* 0x80ffffff16160810 */ /* 0x000fc40007ffe0ff */
[----:B------:R-:W-:Y:S01]  /*59f30*/  IMAD R31, R24, 0x7effffff, RZ ;  /* 0x7effffff181f7824 */ /* 0x000fe200078e02ff */
[----:B------:R-:W-:Y:S01]  /*59f40*/  ISETP.GE.U32.AND P0, PT, R21, 0x7f000001, PT ;  /* 0x7f0000011500780c */ /* 0x000fe20003f06070 */
[----:B------:R-:W-:Y:S02]  /*59f50*/  @P3 IADD3 R65, PT, PT, R65, -0x7f000001, RZ ;  /* 0x80ffffff41413810 */ /* 0x000fe40007ffe0ff */
[----:B------:R-:W-:Y:S02]  /*59f60*/  @P4 IADD3 R30, PT, PT, R30, -0x7f000001, RZ ;  /* 0x80ffffff1e1e4810 */ /* 0x000fe40007ffe0ff */
[----:B------:R-:W-:Y:S01]  /*59f70*/  @P2 IADD3 R19, PT, PT, R19, -0x7f000001, RZ ;  /* 0x80ffffff13132810 */ /* 0x000fe20007ffe0ff */
[----:B------:R-:W-:-:S04]  /*59f80*/  IMAD.HI.U32 R31, R31, 0x7f000001, R24 ;  /* 0x7f0000011f1f7827 */ /* 0x000fc800078e0018 */
[----:B------:R-:W-:Y:S01]  /*59f90*/  IMAD.WIDE.U32 R24, R205, R147, RZ ;  /* 0x00000093cd187225 */ /* 0x000fe200078e00ff */
[----:B------:R-:W-:Y:S02]  /*59fa0*/  @P6 IADD3 R33, PT, PT, R33, -0x7f000001, RZ ;  /* 0x80ffffff21216810 */ /* 0x000fe40007ffe0ff */
[----:B------:R-:W-:Y:S02]  /*59fb0*/  @P5 IADD3 R32, PT, PT, R32, -0x7f000001, RZ ;  /* 0x80ffffff20205810 */ /* 0x000fe40007ffe0ff */
[----:B------:R-:W-:Y:S02]  /*59fc0*/  IADD3 R22, PT, PT, R22, R65, RZ ;  /* 0x0000004116167210 */ /* 0x000fe40007ffe0ff */
[----:B------:R-:W-:Y:S01]  /*59fd0*/  IADD3 R74, PT, PT, R19, R30, RZ ;  /* 0x0000001e134a7210 */ /* 0x000fe20007ffe0ff */
[----:B------:R-:W-:Y:S01]  /*59fe0*/  IMAD R19, R24, 0x7effffff, RZ ;  /* 0x7effffff18137824 */ /* 0x000fe200078e02ff */
[----:B------:R-:W-:Y:S02]  /*59ff0*/  @P1 IADD3 R70, PT, PT, R70, -0x7f000001, RZ ;  /* 0x80ffffff46461810 */ /* 0x000fe40007ffe0ff */
[----:B------:R-:W-:Y:S01]  /*5a000*/  IADD3 R72, PT, PT, R32, R33, RZ ;  /* 0x0000002120487210 */ /* 0x000fe20007ffe0ff */
[----:B------:R-:W-:Y:S01]  /*5a010*/  ISETP.GE.U32.AND P2, PT, R31, 0x7f000001, PT ;  /* 0x7f0000011f00780c */ /* 0x000fe20003f46070 */
[----:B------:R-:W-:Y:S01]  /*5a020*/  ISETP.GE.U32.AND P1, PT, R22, 0x7f000001, PT ;  /* 0x7f0000011600780c */ /* 0x000fe20003f26070 */
[----:B------:R-:W-:Y:S01]  /*5a030*/  ISETP.GE.U32.AND P4, PT, R74, 0x7f000001, PT ;  /* 0x7f0000014a00780c */ /* 0x000fe20003f86070 */
[----:B------:R-:W-:Y:S01]  /*5a040*/  IMAD.HI.U32 R25, R19, 0x7f000001, R24 ;  /* 0x7f00000113197827 */ /* 0x000fe200078e0018 */
[----:B------:R-:W-:Y:S01]  /*5a050*/  @P0 IADD3 R21, PT, PT, R21, -0x7f000001, RZ ;  /* 0x80ffffff15150810 */ /* 0x000fe20007ffe0ff */
[----:B------:R-:W-:-:S03]  /*5a060*/  ISETP.GE.U32.AND P3, PT, R72, 0x7f000001, PT ;  /* 0x7f0000014800780c */ /* 0x000fc60003f66070 */
[----:B------:R-:W-:Y:S01]  /*5a070*/  ISETP.GE.U32.AND P0, PT, R25, 0x7f000001, PT ;  /* 0x7f0000011900780c */ /* 0x000fe20003f06070 */
[----:B------:R-:W-:-:S04]  /*5a080*/  IADD3 R70, PT, PT, R21, R70, RZ ;  /* 0x0000004615467210 */ /* 0x000fc80007ffe0ff */
[----:B------:R-:W-:Y:S01]  /*5a090*/  @P2 IADD3 R31, PT, PT, R31, -0x7f000001, RZ ;  /* 0x80ffffff1f1f2810 */ /* 0x000fe20007ffe0ff */
[----:B------:R-:W-:Y:S01]  /*5a0a0*/  ISETP.GE.U32.AND P5, PT, R70, 0x7f000001, PT ;  /* 0x7f0000014600780c */ /* 0x000fe20003fa6070 */
[----:B------:R-:W-:Y:S02]  /*5a0b0*/  @P1 IADD3 R22, PT, PT, R22, -0x7f000001, RZ ;  /* 0x80ffffff16161810 */ /* 0x000fe40007ffe0ff */
[----:B------:R-:W-:Y:S02]  /*5a0c0*/  @P4 IADD3 R74, PT, PT, R74, -0x7f000001, RZ ;  /* 0x80ffffff4a4a4810 */ /* 0x000fe40007ffe0ff */
[----:B------:R-:W-:Y:S02]  /*5a0d0*/  @P3 IADD3 R72, PT, PT, R72, -0x7f000001, RZ ;  /* 0x80ffffff48483810 */ /* 0x000fe40007ffe0ff */
[----:B------:R-:W-:Y:S01]  /*5a0e0*/  IADD3 R76, PT, PT, R22, R31, RZ ;  /* 0x0000001f164c7210 */ /* 0x000fe20007ffe0ff */
[----:B------:R-:W-:Y:S01]  /*5a0f0*/  IMAD.WIDE.U32 R32, R74, R108, RZ ;  /* 0x0000006c4a207225 */ /* 0x000fe200078e00ff */
[----:B------:R-:W-:-:S03]  /*5a100*/  @P0 IADD3 R25, PT, PT, R25, -0x7f000001, RZ ;  /* 0x80ffffff19190810 */ /* 0x000fc60007ffe0ff */
[----:B------:R-:W-:-:S04]  /*5a110*/  IMAD.WIDE.U32 R30, R72, R39, RZ ;  /* 0x00000027481e7225 */ /* 0x000fc800078e00ff */
[----:B------:R-:W-:Y:S01]  /*5a120*/  IMAD R21, R32, 0x7effffff, RZ ;  /* 0x7effffff20157824 */ /* 0x000fe200078e02ff */
[----:B------:R-:W-:Y:S01]  /*5a130*/  ISETP.GE.U32.AND P0, PT, R76, 0x7f000001, PT ;  /* 0x7f0000014c00780c */ /* 0x000fe20003f06070 */
[----:B------:R-:W-:Y:S01]  /*5a140*/  IMAD.WIDE.U32 R24, R0, R25, RZ ;  /* 0x0000001900187225 */ /* 0x000fe200078e00ff */
[----:B------:R-:W-:-:S03]  /*5a150*/  @P5 IADD3 R70, PT, PT, R70, -0x7f000001, RZ ;  /* 0x80ffffff46465810 */ /* 0x000fc60007ffe0ff */
[----:B------:R-:W-:Y:S02]  /*5a160*/  IMAD R19, R30, 0x7effffff, RZ ;  /* 0x7effffff1e137824 */ /* 0x000fe400078e02ff */
[----:B------:R-:W-:-:S04]  /*5a170*/  IMAD.HI.U32 R22, R21, 0x7f000001, R32 ;  /* 0x7f00000115167827 */ /* 0x000fc800078e0020 */
[----:B------:R-:W-:Y:S02]  /*5a180*/  IMAD R21, R24, 0x7effffff, RZ ;  /* 0x7effffff18157824 */ /* 0x000fe400078e02ff */
[----:B------:R-:W-:-:S04]  /*5a190*/  IMAD.WIDE.U32 R36, R70, R41, RZ ;  /* 0x0000002946247225 */ /* 0x000fc800078e00ff */
[----:B------:R-:W-:-:S04]  /*5a1a0*/  IMAD.HI.U32 R19, R19, 0x7f000001, R30 ;  /* 0x7f00000113137827 */ /* 0x000fc800078e001e */
[----:B------:R-:W-:-:S04]  /*5a1b0*/  IMAD.WIDE.U32 R30, R72, R40, RZ ;  /* 0x00000028481e7225 */ /* 0x000fc800078e00ff */
[----:B------:R-:W-:-:S04]  /*5a1c0*/  IMAD.HI.U32 R61, R21, 0x7f000001, R24 ;  /* 0x7f000001153d7827 */ /* 0x000fc800078e0018 */
[----:B------:R-:W-:Y:S01]  /*5a1d0*/  IMAD R33, R36, 0x7effffff, RZ ;  /* 0x7effffff24217824 */ /* 0x000fe200078e02ff */
[----:B------:R-:W-:Y:S01]  /*5a1e0*/  @P0 IADD3 R76, PT, PT, R76, -0x7f000001, RZ ;  /* 0x80ffffff4c4c0810 */ /* 0x000fe20007ffe0ff */
[----:B------:R-:W-:Y:S02]  /*5a1f0*/  IMAD R21, R30, 0x7effffff, RZ ;  /* 0x7effffff1e157824 */ /* 0x000fe400078e02ff */
[----:B------:R-:W-:Y:S01]  /*5a200*/  IMAD.WIDE.U32 R24, R70, R108, RZ ;  /* 0x0000006c46187225 */ /* 0x000fe200078e00ff */
[----:B------:R-:W-:-:S03]  /*5a210*/  ISETP.GE.U32.AND P0, PT, R61, 0x7f000001, PT ;  /* 0x7f0000013d00780c */ /* 0x000fc60003f06070 */
[----:B------:R-:W-:-:S04]  /*5a220*/  IMAD.HI.U32 R54, R33, 0x7f000001, R36 ;  /* 0x7f00000121367827 */ /* 0x000fc800078e0024 */
[----:B------:R-:W-:-:S04]  /*5a230*/  IMAD.WIDE.U32 R32, R74, R39, RZ ;  /* 0x000000274a207225 */ /* 0x000fc800078e00ff */
[----:B------:R-:W-:-:S04]  /*5a240*/  IMAD.HI.U32 R48, R21, 0x7f000001, R30 ;  /* 0x7f00000115307827 */ /* 0x000fc800078e001e */
[----:B------:R-:W-:Y:S02]  /*5a250*/  IMAD R21, R24, 0x7effffff, RZ ;  /* 0x7effffff18157824 */ /* 0x000fe400078e02ff */
[----:B------:R-:W-:Y:S02]  /*5a260*/  IMAD R37, R32, 0x7effffff, RZ ;  /* 0x7effffff20257824 */ /* 0x000fe400078e02ff */
[----:B------:R-:W-:-:S04]  /*5a270*/  IMAD.HI.U32 R71, R21, 0x7f000001, R24 ;  /* 0x7f00000115477827 */ /* 0x000fc800078e0018 */
[----:B------:R-:W-:-:S04]  /*5a280*/  IMAD.WIDE.U32 R24, R72, R41, RZ ;  /* 0x0000002948187225 */ /* 0x000fc800078e00ff */
[----:B------:R-:W-:-:S04]  /*5a290*/  IMAD.HI.U32 R67, R37, 0x7f000001, R32 ;  /* 0x7f00000125437827 */ /* 0x000fc800078e0020 */
[----:B------:R-:W-:-:S04]  /*5a2a0*/  IMAD.WIDE.U32 R32, R76, R40, RZ ;  /* 0x000000284c207225 */ /* 0x000fc800078e00ff */
[----:B------:R-:W-:-:S04]  /*5a2b0*/  IMAD.WIDE.U32 R36, R76, R41, RZ ;  /* 0x000000294c247225 */ /* 0x000fc800078e00ff */
[----:B------:R-:W-:Y:S01]  /*5a2c0*/  IMAD R55, R24, 0x7effffff, RZ ;  /* 0x7effffff18377824 */ /* 0x000fe200078e02ff */
[----:B------:R-:W-:Y:S01]  /*5a2d0*/  @P0 IADD3 R61, PT, PT, R61, -0x7f000001, RZ ;  /* 0x80ffffff3d3d0810 */ /* 0x000fe20007ffe0ff */
[----:B------:R-:W-:Y:S02]  /*5a2e0*/  IMAD R21, R32, 0x7effffff, RZ ;  /* 0x7effffff20157824 */ /* 0x000fe400078e02ff */
[----:B------:R-:W-:-:S04]  /*5a2f0*/  IMAD.WIDE.U32 R30, R74, R40, RZ ;  /* 0x000000284a1e7225 */ /* 0x000fc800078e00ff */
[----:B------:R-:W-:Y:S02]  /*5a300*/  IMAD R57, R36, 0x7effffff, RZ ;  /* 0x7effffff24397824 */ /* 0x000fe400078e02ff */
[----:B------:R-:W-:-:S04]  /*5a310*/  IMAD.HI.U32 R50, R55, 0x7f000001, R24 ;  /* 0x7f00000137327827 */ /* 0x000fc800078e0018 */
[----:B--2---:R-:W-:-:S04]  /*5a320*/  IMAD.WIDE.U32 R24, R15, R61, RZ ;  /* 0x0000003d0f187225 */ /* 0x004fc800078e00ff */
[----:B------:R-:W-:-:S04]  /*5a330*/  IMAD.HI.U32 R73, R21, 0x7f000001, R32 ;  /* 0x7f00000115497827 */ /* 0x000fc800078e0020 */
[----:B------:R-:W-:Y:S02]  /*5a340*/  IMAD R33, R30, 0x7effffff, RZ ;  /* 0x7effffff1e217824 */ /* 0x000fe400078e02ff */
[----:B------:R-:W-:-:S04]  /*5a350*/  IMAD.HI.U32 R21, R57, 0x7f000001, R36 ;  /* 0x7f00000139157827 */ /* 0x000fc800078e0024 */
[----:B------:R-:W-:-:S04]  /*5a360*/  IMAD.WIDE.U32 R36, R76, R108, RZ ;  /* 0x0000006c4c247225 */ /* 0x000fc800078e00ff */
[----:B------:R-:W-:Y:S02]  /*5a370*/  IMAD R55, R24, 0x7effffff, RZ ;  /* 0x7effffff18377824 */ /* 0x000fe400078e02ff */
[----:B------:R-:W-:-:S04]  /*5a380*/  IMAD.HI.U32 R69, R33, 0x7f000001, R30 ;  /* 0x7f00000121457827 */ /* 0x000fc800078e001e */
[----:B------:R-:W-:-:S04]  /*5a390*/  IMAD.WIDE.U32 R30, R72, R108, RZ ;  /* 0x0000006c481e7225 */ /* 0x000fc800078e00ff */
[----:B------:R-:W-:-:S04]  /*5a3a0*/  IMAD.WIDE.U32 R32, R70, R39, RZ ;  /* 0x0000002746207225 */ /* 0x000fc800078e00ff */
[----:B------:R-:W-:Y:S02]  /*5a3b0*/  IMAD R59, R36, 0x7effffff, RZ ;  /* 0x7effffff243b7824 */ /* 0x000fe400078e02ff */
[----:B------:R-:W-:Y:S01]  /*5a3c0*/  IMAD.HI.U32 R65, R55, 0x7f000001, R24 ;  /* 0x7f00000137417827 */ /* 0x000fe200078e0018 */
[----:B------:R-:W-:-:S03]  /*5a3d0*/  ISETP.GE.U32.AND P0, PT, R22, 0x7f000001, PT ;  /* 0x7f0000011600780c */ /* 0x000fc60003f06070 */
[----:B---3--:R-:W-:-:S04]  /*5a3e0*/  IMAD.WIDE.U32 R24, R46, R61, RZ ;  /* 0x0000003d2e187225 */ /* 0x008fc800078e00ff */
[----:B------:R-:W-:Y:S02]  /*5a3f0*/  IMAD R15, R30, 0x7effffff, RZ ;  /* 0x7effffff1e0f7824 */ /* 0x000fe400078e02ff */
[----:B------:R-:W-:Y:S02]  /*5a400*/  IMAD R57, R32, 0x7effffff, RZ ;  /* 0x7effffff20397824 */ /* 0x000fe400078e02ff */
[----:B------:R-:W-:-:S04]  /*5a410*/  IMAD.HI.U32 R75, R59, 0x7f000001, R36 ;  /* 0x7f0000013b4b7827 */ /* 0x000fc800078e0024 */
[----:B------:R-:W-:Y:S02]  /*5a420*/  IMAD R37, R24, 0x7effffff, RZ ;  /* 0x7effffff18257824 */ /* 0x000fe400078e02ff */
[----:B------:R-:W-:-:S04]  /*5a430*/  IMAD.HI.U32 R15, R15, 0x7f000001, R30 ;  /* 0x7f0000010f0f7827 */ /* 0x000fc800078e001e */
[----:B------:R-:W-:-:S04]  /*5a440*/  IMAD.HI.U32 R86, R57, 0x7f000001, R32 ;  /* 0x7f00000139567827 */ /* 0x000fc800078e0020 */
[----:B----4-:R-:W-:Y:S01]  /*5a450*/  IMAD.WIDE.U32 R30, R42, R61, RZ ;  /* 0x0000003d2a1e7225 */ /* 0x010fe200078e00ff */
[----:B------:R-:W-:-:S03]  /*5a460*/  ISETP.GE.U32.AND P2, PT, R54, 0x7f000001, PT ;  /* 0x7f0000013600780c */ /* 0x000fc60003f46070 */
[----:B------:R-:W-:-:S04]  /*5a470*/  IMAD.WIDE.U32 R32, R44, R61, RZ ;  /* 0x0000003d2c207225 */ /* 0x000fc800078e00ff */
[----:B------:R-:W-:-:S04]  /*5a480*/  IMAD.HI.U32 R42, R37, 0x7f000001, R24 ;  /* 0x7f000001252a7827 */ /* 0x000fc800078e0018 */
[----:B------:R-:W-:Y:S01]  /*5a490*/  IMAD R55, R30, 0x7effffff, RZ ;  /* 0x7effffff1e377824 */ /* 0x000fe200078e02ff */
[----:B------:R-:W-:Y:S01]  /*5a4a0*/  ISETP.GE.U32.AND P1, PT, R65, 0x7f000001, PT ;  /* 0x7f0000014100780c */ /* 0x000fe20003f26070 */
[----:B------:R-:W-:Y:S01]  /*5a4b0*/  IMAD R57, R32, 0x7effffff, RZ ;  /* 0x7effffff20397824 */ /* 0x000fe200078e02ff */
[----:B------:R-:W-:Y:S01]  /*5a4c0*/  @P0 IADD3 R22, PT, PT, R22, -0x7f000001, RZ ;  /* 0x80ffffff16160810 */ /* 0x000fe20007ffe0ff */
[----:B------:R-:W-:Y:S01]  /*5a4d0*/  ISETP.GE.U32.AND P4, PT, R50, 0x7f000001, PT ;  /* 0x7f0000013200780c */ /* 0x000fe20003f86070 */
[----:B------:R-:W-:Y:S01]  /*5a4e0*/  ISETP.GE.U32.AND P0, PT, R42, 0x7f000001, PT ;  /* 0x7f0000012a00780c */ /* 0x000fe20003f06070 */
[----:B------:R-:W-:-:S04]  /*5a4f0*/  IMAD.HI.U32 R44, R55, 0x7f000001, R30 ;  /* 0x7f000001372c7827 */ /* 0x000fc800078e001e */
[----:B------:R-:W-:Y:S01]  /*5a500*/  IMAD.HI.U32 R46, R57, 0x7f000001, R32 ;  /* 0x7f000001392e7827 */ /* 0x000fe200078e0020 */
[----:B------:R-:W-:Y:S01]  /*5a510*/  ISETP.GE.U32.AND P3, PT, R48, 0x7f000001, PT ;  /* 0x7f0000013000780c */ /* 0x000fe20003f66070 */
[----:B------:R-:W-:Y:S01]  /*5a520*/  @P2 IADD3 R54, PT, PT, R54, -0x7f000001, RZ ;  /* 0x80ffffff36362810 */ /* 0x000fe20007ffe0ff */
[----:B------:R-:W-:Y:S02]  /*5a530*/  ISETP.GE.U32.AND P5, PT, R44, 0x7f000001, PT ;  /* 0x7f0000012c00780c */ /* 0x000fe40003fa6070 */
[----:B------:R-:W-:Y:S01]  /*5a540*/  ISETP.GE.U32.AND P6, PT, R46, 0x7f000001, PT ;  /* 0x7f0000012e00780c */ /* 0x000fe20003fc6070 */
[----:B------:R-:W-:Y:S01]  /*5a550*/  ISETP.GE.U32.AND P2, PT, R67, 0x7f000001, PT ;  /* 0x7f0000014300780c */ /* 0x000fe20003f46070 */
[----:B------:R-:W-:Y:S01]  /*5a560*/  IMAD.WIDE.U32 R24, R74, R41, RZ ;  /* 0x000000294a187225 */ /* 0x000fe200078e00ff */
[----:B------:R-:W-:Y:S02]  /*5a570*/  @P1 IADD3 R65, PT, PT, R65, -0x7f000001, RZ ;  /* 0x80ffffff41411810 */ /* 0x000fe40007ffe0ff */
[----:B------:R-:W-:Y:S01]  /*5a580*/  @P4 IADD3 R50, PT, PT, R50, -0x7f000001, RZ ;  /* 0x80ffffff32324810 */ /* 0x000fe20007ffe0ff */
[----:B------:R-:W-:Y:S01]  /*5a590*/  IMAD R55, R24, 0x7effffff, RZ ;  /* 0x7effffff18377824 */ /* 0x000fe200078e02ff */
[----:B------:R-:W-:Y:S01]  /*5a5a0*/  @P0 IADD3 R42, PT, PT, R42, -0x7f000001, RZ ;  /* 0x80ffffff2a2a0810 */ /* 0x000fe20007ffe0ff */
[----:B------:R-:W-:-:S02]  /*5a5b0*/  IMAD R57, R22, 0x6, RZ ;  /* 0x0000000616397824 */ /* 0x000fc400078e02ff */
[----:B------:R-:W-:Y:S01]  /*5a5c0*/  IMAD.WIDE.U32 R32, R22, 0x5fffffa, RZ ;  /* 0x05fffffa16207825 */ /* 0x000fe200078e00ff */
[----:B------:R-:W-:Y:S01]  /*5a5d0*/  ISETP.GE.U32.AND P0, PT, R69, 0x7f000001, PT ;  /* 0x7f0000014500780c */ /* 0x000fe20003f06070 */
[----:B------:R-:W-:Y:S02]  /*5a5e0*/  @P3 IADD3 R48, PT, PT, R48, -0x7f000001, RZ ;  /* 0x80ffffff30303810 */ /* 0x000fe40007ffe0ff */
[----:B------:R-:W-:Y:S01]  /*5a5f0*/  IMAD.HI.U32 R66, R55, 0x7f000001, R24 ;  /* 0x7f00000137427827 */ /* 0x000fe200078e0018 */
[----:B------:R-:W-:Y:S01]  /*5a600*/  IADD3 R22, PT, PT, R65, R26, RZ ;  /* 0x0000001a41167210 */ /* 0x000fe20007ffe0ff */
[----:B------:R-:W-:Y:S02]  /*5a610*/  ISETP.GE.U32.AND P3, PT, R50, 0x7f000001, PT ;  /* 0x7f0000013200780c */ /* 0x000fe40003f66070 */
[----:B------:R-:W-:Y:S01]  /*5a620*/  IMAD.WIDE.U32 R36, R54, 0x5fffffa, RZ ;  /* 0x05fffffa36247825 */ /* 0x000fe200078e00ff */
[----:B------:R-:W-:-:S03]  /*5a630*/  IADD3 R24, PT, PT, R42, R9, RZ ;  /* 0x000000092a187210 */ /* 0x000fc60007ffe0ff */
[----:B------:R-:W-:Y:S01]  /*5a640*/  IMAD R61, R54, 0x6, RZ ;  /* 0x00000006363d7824 */ /* 0x000fe200078e02ff */
[----:B------:R-:W-:Y:S02]  /*5a650*/  @P5 IADD3 R44, PT, PT, R44, -0x7f000001, RZ ;  /* 0x80ffffff2c2c5810 */ /* 0x000fe40007ffe0ff */
[----:B------:R-:W-:Y:S02]  /*5a660*/  @P6 IADD3 R46, PT, PT, R46, -0x7f000001, RZ ;  /* 0x80ffffff2e2e6810 */ /* 0x000fe40007ffe0ff */
[----:B------:R-:W-:Y:S01]  /*5a670*/  @P2 IADD3 R67, PT, PT, R67, -0x7f000001, RZ ;  /* 0x80ffffff43432810 */ /* 0x000fe20007ffe0ff */
[----:B------:R-:W-:Y:S01]  /*5a680*/  ISETP.GE.U32.AND P2, PT, R22, 0x7f000001, PT ;  /* 0x7f0000011600780c */ /* 0x000fe20003f46070 */
[----:B------:R-:W-:Y:S01]  /*5a690*/  IMAD.HI.U32 R84, R57, 0x7f000001, R32 ;  /* 0x7f00000139547827 */ /* 0x000fe200078e0020 */
[----:B------:R-:W-:-:S03]  /*5a6a0*/  ISETP.GE.U32.AND P6, PT, R24, 0x7f000001, PT ;  /* 0x7f0000011800780c */ /* 0x000fc60003fc6070 */
[----:B------:R-:W-:Y:S01]  /*5a6b0*/  IMAD.HI.U32 R32, R61, 0x7f000001, R36 ;  /* 0x7f0000013d207827 */ /* 0x000fe200078e0024 */
[----:B------:R-:W-:Y:S02]  /*5a6c0*/  IADD3 R36, PT, PT, R44, R11, RZ ;  /* 0x0000000b2c247210 */ /* 0x000fe40007ffe0ff */
[----:B------:R-:W-:Y:S01]  /*5a6d0*/  IADD3 R42, PT, PT, R46, R7, RZ ;  /* 0x000000072e2a7210 */ /* 0x000fe20007ffe0ff */
[----:B------:R-:W-:Y:S01]  /*5a6e0*/  ISETP.GE.U32.AND P1, PT, R71, 0x7f000001, PT ;  /* 0x7f0000014700780c */ /* 0x000fe20003f26070 */
[----:B------:R-:W-:Y:S02]  /*5a6f0*/  @P0 IADD3 R69, PT, PT, R69, -0x7f000001, RZ ;  /* 0x80ffffff45450810 */ /* 0x000fe40007ffe0ff */
[----:B------:R-:W-:Y:S01]  /*5a700*/  @P3 IADD3 R50, PT, PT, R50, -0x7f000001, RZ ;  /* 0x80ffffff32323810 */ /* 0x000fe20007ffe0ff */
[----:B------:R-:W-:Y:S01]  /*5a710*/  ISETP.GE.U32.AND P0, PT, R36, 0x7f000001, PT ;  /* 0x7f0000012400780c */ /* 0x000fe20003f06070 */
[----:B------:R-:W-:Y:S01]  /*5a720*/  ISETP.GE.U32.AND P3, PT, R42, 0x7f000001, PT ;  /* 0x7f0000012a00780c */ /* 0x000fe20003f66070 */
[----:B------:R0:W-:Y:S04]  /*5a730*/  STL [R1+0x110], R22 ;  /* 0x0001101601007387 */ /* 0x0001e80000100800 */
[----:B------:R1:W-:Y:S01]  /*5a740*/  STL [R1+0x114], R24 ;  /* 0x0001141801007387 */ /* 0x0003e20000100800 */
[----:B0-----:R-:W-:-:S02]  /*5a750*/  @P2 IADD3 R22, PT, PT, R22, -0x7f000001, RZ ;  /* 0x80ffffff16162810 */ /* 0x001fc40007ffe0ff */
[----:B-1----:R-:W-:Y:S02]  /*5a760*/  @P6 IADD3 R24, PT, PT, R24, -0x7f000001, RZ ;  /* 0x80ffffff18186810 */ /* 0x002fe40007ffe0ff */
[----:B------:R-:W-:Y:S01]  /*5a770*/  @P1 IADD3 R71, PT, PT, R71, -0x7f000001, RZ ;  /* 0x80ffffff47471810 */ /* 0x000fe20007ffe0ff */
[----:B------:R-:W-:Y:S01]  /*5a780*/  ISETP.GE.U32.AND P1, PT, R15, 0x7f000001, PT ;  /* 0x7f0000010f00780c */ /* 0x000fe20003f26070 */
[----:B------:R-:W-:Y:S04]  /*5a790*/  STL [R1+0x110], R22 ;  /* 0x0001101601007387 */ /* 0x000fe80000100800 */
[----:B------:R-:W-:Y:S04]  /*5a7a0*/  STL [R1+0x114], R24 ;  /* 0x0001141801007387 */ /* 0x000fe80000100800 */
[----:B------:R0:W-:Y:S04]  /*5a7b0*/  STL [R1+0x118], R36 ;  /* 0x0001182401007387 */ /* 0x0001e80000100800 */
[----:B------:R1:W-:Y:S01]  /*5a7c0*/  STL [R1+0x11c], R42 ;  /* 0x00011c2a01007387 */ /* 0x0003e20000100800 */
[----:B------:R-:W-:Y:S01]  /*5a7d0*/  ISETP.GE.U32.AND P4, PT, R48, 0x7f000001, PT ;  /* 0x7f0000013000780c */ /* 0x000fe20003f86070 */
[----:B------:R-:W-:Y:S01]  /*5a7e0*/  ISETP.GE.U32.AND P5, PT, R19, 0x7f000001, PT ;  /* 0x7f0000011300780c */ /* 0x000fe20003fa6070 */
[----:B0-----:R-:W-:-:S02]  /*5a7f0*/  @P0 IADD3 R36, PT, PT, R36, -0x7f000001, RZ ;  /* 0x80ffffff24240810 */ /* 0x001fc40007ffe0ff */
[----:B-1----:R-:W-:-:S03]  /*5a800*/  @P3 IADD3 R42, PT, PT, R42, -0x7f000001, RZ ;  /* 0x80ffffff2a2a3810 */ /* 0x002fc60007ffe0ff */
[----:B------:R0:W-:Y:S04]  /*5a810*/  STL [R1+0x118], R36 ;  /* 0x0001182401007387 */ /* 0x0001e80000100800 */
[----:B------:R1:W-:Y:S04]  /*5a820*/  STL [R1+0x11c], R42 ;  /* 0x00011c2a01007387 */ /* 0x0003e80000100800 */
[----:B------:R-:W2:Y:S01]  /*5a830*/  LD.E R26, desc[UR8][R52.64+0x1380] ;  /* 0x00138008341a7980 */ /* 0x000ea2000c101900 */
[----:B------:R-:W-:-:S03]  /*5a840*/  @P1 IADD3 R15, PT, PT, R15, -0x7f000001, RZ ;  /* 0x80ffffff0f0f1810 */ /* 0x000fc60007ffe0ff */
[----:B------:R-:W3:Y:S01]  /*5a850*/  LD.E R25, desc[UR8][R52.64+0x1384] ;  /* 0x0013840834197980 */ /* 0x000ee2000c101900 */
[----:B------:R-:W-:Y:S01]  /*5a860*/  IMAD.WIDE.U32 R30, R70, R40, RZ ;  /* 0x00000028461e7225 */ /* 0x000fe200078e00ff */
[----:B------:R-:W-:-:S03]  /*5a870*/  ISETP.GE.U32.AND P2, PT, R21, 0x7f000001, PT ;  /* 0x7f0000011500780c */ /* 0x000fc60003f46070 */
[----:B------:R-:W-:Y:S01]  /*5a880*/  IMAD.WIDE.U32 R54, R71, 0x5fffffa, RZ ;  /* 0x05fffffa47367825 */ /* 0x000fe200078e00ff */
[----:B------:R-:W4:Y:S03]  /*5a890*/  LD.E R24, desc[UR8][R52.64+0x1388] ;  /* 0x0013880834187980 */ /* 0x000f26000c101900 */
[----:B------:R-:W-:Y:S01]  /*5a8a0*/  IMAD R59, R30, 0x7effffff, RZ ;  /* 0x7effffff1e3b7824 */ /* 0x000fe200078e02ff */
[----:B------:R-:W-:Y:S01]  /*5a8b0*/  ISETP.GE.U32.AND P1, PT, R15, 0x7f000001, PT ;  /* 0x7f0000010f00780c */ /* 0x000fe20003f26070 */
[----:B------:R0:W2:Y:S01]  /*5a8c0*/  LD.E R22, desc[UR8][R52.64+0x138c] ;  /* 0x00138c0834167980 */ /* 0x0000a2000c101900 */
[----:B------:R-:W-:Y:S01]  /*5a8d0*/  IMAD R7, R71, 0x6, RZ ;  /* 0x0000000647077824 */ /* 0x000fe200078e02ff */
[----:B------:R-:W-:Y:S01]  /*5a8e0*/  @P4 IADD3 R48, PT, PT, R48, -0x7f000001, RZ ;  /* 0x80ffffff30304810 */ /* 0x000fe20007ffe0ff */
[----:B------:R-:W-:Y:S01]  /*5a8f0*/  IMAD.HI.U32 R31, R59, 0x7f000001, R30 ;  /* 0x7f0000013b1f7827 */ /* 0x000fe200078e001e */
[----:B------:R-:W-:-:S03]  /*5a900*/  @P5 IADD3 R19, PT, PT, R19, -0x7f000001, RZ ;  /* 0x80ffffff13135810 */ /* 0x000fc60007ffe0ff */
[----:B------:R-:W-:Y:S01]  /*5a910*/  IMAD.HI.U32 R30, R7, 0x7f000001, R54 ;  /* 0x7f000001071e7827 */ /* 0x000fe200078e0036 */
[----:B------:R-:W-:Y:S01]  /*5a920*/  ISETP.GE.U32.AND P3, PT, R66, 0x7f000001, PT ;  /* 0x7f0000014200780c */ /* 0x000fe20003f66070 */
[----:B------:R-:W-:Y:S02]  /*5a930*/  IADD3 R7, PT, PT, R48, R67, RZ ;  /* 0x0000004330077210 */ /* 0x000fe40007ffe0ff */
[----:B------:R-:W-:Y:S01]  /*5a940*/  IADD3 R9, PT, PT, R50, R69, RZ ;  /* 0x0000004532097210 */ /* 0x000fe20007ffe0ff */
[----:B------:R-:W-:Y:S01]  /*5a950*/  ISETP.GE.U32.AND P0, PT, R19, 0x7f000001, PT ;  /* 0x7f0000011300780c */ /* 0x000fe20003f06070 */
[----:B------:R-:W-:Y:S01]  /*5a960*/  ISETP.GE.U32.AND P4, PT, R84, 0x7f000001, PT ;  /* 0x7f0000015400780c */ /* 0x000fe20003f86070 */
[----:B------:R-:W-:Y:S01]  /*5a970*/  ISETP.GE.U32.AND P5, PT, R30, 0x7f000001, PT ;  /* 0x7f0000011e00780c */ /* 0x000fe20003fa6070 */
[----:B------:R-:W-:Y:S01]  /*5a980*/  ISETP.GE.U32.AND P6, PT, R7, 0x7f000001, PT ;  /* 0x7f0000010700780c */ /* 0x000fe20003fc6070 */
[----:B------:R-:W-:Y:S01]  /*5a990*/  @P2 IADD3 R21, PT, PT, R21, -0x7f000001, RZ ;  /* 0x80ffffff15152810 */ /* 0x000fe20007ffe0ff */
[----:B------:R-:W-:Y:S01]  /*5a9a0*/  ISETP.GE.U32.AND P2, PT, R75, 0x7f000001, PT ;  /* 0x7f0000014b00780c */ /* 0x000fe20003f46070 */
[----:B------:R-:W-:Y:S01]  /*5a9b0*/  @P1 IADD3 R15, PT, PT, R15, -0x7f000001, RZ ;  /* 0x80ffffff0f0f1810 */ /* 0x000fe20007ffe0ff */
[----:B------:R-:W-:Y:S01]  /*5a9c0*/  ISETP.GE.U32.AND P1, PT, R86, 0x7f000001, PT ;  /* 0x7f0000015600780c */ /* 0x000fe20003f26070 */
[----:B------:R-:W2:Y:S01]  /*5a9d0*/  LDL R46, [R1+0x110] ;  /* 0x00011000012e7983 */ /* 0x000ea20000100800 */
[----:B------:R-:W-:Y:S01]  /*5a9e0*/  @P3 IADD3 R66, PT, PT, R66, -0x7f000001, RZ ;  /* 0x80ffffff42423810 */ /* 0x000fe20007ffe0ff */
[----:B------:R-:W-:Y:S01]  /*5a9f0*/  ISETP.GE.U32.AND P3, PT, R9, 0x7f000001, PT ;  /* 0x7f0000010900780c */ /* 0x000fe20003f66070 */
[----:B0-----:R-:W-:-:S02]  /*5aa00*/  IMAD.WIDE.U32 R36, R21, 0x5fffffa, RZ ;  /* 0x05fffffa15247825 */ /* 0x001fc400078e00ff */
[----:B------:R-:W-:Y:S01]  /*5aa10*/  @P0 IADD3 R19, PT, PT, R19, -0x7f000001, RZ ;  /* 0x80ffffff13130810 */ /* 0x000fe20007ffe0ff */
[----:B------:R-:W-:Y:S01]  /*5aa20*/  ISETP.GE.U32.AND P0, PT, R73, 0x7f000001, PT ;  /* 0x7f0000014900780c */ /* 0x000fe20003f06070 */
[----:B------:R-:W-:Y:S01]  /*5aa30*/  IMAD R21, R21, 0x6, RZ ;  /* 0x0000000615157824 */ /* 0x000fe200078e02ff */
[----:B------:R-:W-:Y:S02]  /*5aa40*/  IADD3 R48, PT, PT, R15, R66, RZ ;  /* 0x000000420f307210 */ /* 0x000fe40007ffe0ff */
[----:B------:R-:W-:Y:S02]  /*5aa50*/  @P4 IADD3 R84, PT, PT, R84, -0x7f000001, RZ ;  /* 0x80ffffff54544810 */ /* 0x000fe40007ffe0ff */
[----:B------:R-:W-:Y:S02]  /*5aa60*/  @P5 IADD3 R30, PT, PT, R30, -0x7f000001, RZ ;  /* 0x80ffffff1e1e5810 */ /* 0x000fe40007ffe0ff */
[----:B------:R-:W-:Y:S02]  /*5aa70*/  @P6 IADD3 R7, PT, PT, R7, -0x7f000001, RZ ;  /* 0x80ffffff07076810 */ /* 0x000fe40007ffe0ff */
[----:B------:R-:W-:-:S02]  /*5aa80*/  @P2 IADD3 R75, PT, PT, R75, -0x7f000001, RZ ;  /* 0x80ffffff4b4b2810 */ /* 0x000fc40007ffe0ff */
[----:B------:R-:W-:Y:S01]  /*5aa90*/  @P1 IADD3 R86, PT, PT, R86, -0x7f000001, RZ ;  /* 0x80ffffff56561810 */ /* 0x000fe20007ffe0ff */
[----:B-1----:R-:W-:Y:S01]  /*5aaa0*/  IMAD.HI.U32 R42, R21, 0x7f000001, R36 ;  /* 0x7f000001152a7827 */ /* 0x002fe200078e0024 */
[----:B------:R-:W-:Y:S01]  /*5aab0*/  ISETP.GE.U32.AND P2, PT, R31, 0x7f000001, PT ;  /* 0x7f0000011f00780c */ /* 0x000fe20003f46070 */
[----:B------:R-:W-:Y:S01]  /*5aac0*/  ISETP.GE.U32.AND P1, PT, R32, 0x7f000001, PT ;  /* 0x7f0000012000780c */ /* 0x000fe20003f26070 */
[----:B------:R-:W-:Y:S01]  /*5aad0*/  ISETP.GE.U32.AND P4, PT, R48, 0x7f000001, PT ;  /* 0x7f0000013000780c */ /* 0x000fe20003f86070 */
[----:B------:R-:W-:Y:S02]  /*5aae0*/  IADD3 R33, PT, PT, R19, R84, RZ ;  /* 0x0000005413217210 */ /* 0x000fe40007ffe0ff */
[----:B------:R-:W-:Y:S01]  /*5aaf0*/  IADD3 R11, PT, PT, R7, R30, RZ ;  /* 0x0000001e070b7210 */ /* 0x000fe20007ffe0ff */
[----:B------:R-:W2:Y:S01]  /*5ab00*/  LDL R21, [R1+0x114] ;  /* 0x0001140001157983 */ /* 0x000ea20000100800 */
[----:B------:R-:W-:-:S03]  /*5ab10*/  IMAD.WIDE.U32 R36, R75, 0x5fffffa, RZ ;  /* 0x05fffffa4b247825 */ /* 0x000fc600078e00ff */
[----:B------:R-:W2:Y:S04]  /*5ab20*/  LDL R19, [R1+0x118] ;  /* 0x0001180001137983 */ /* 0x000ea80000100800 */
[----:B------:R-:W2:Y:S01]  /*5ab30*/  LDL R15, [R1+0x11c] ;  /* 0x00011c00010f7983 */ /* 0x000ea20000100800 */
[----:B------:R-:W-:Y:S01]  /*5ab40*/  IMAD R7, R75, 0x6, RZ ;  /* 0x000000064b077824 */ /* 0x000fe200078e02ff */
[----:B------:R-:W-:Y:S01]  /*5ab50*/  @P3 IADD3 R9, PT, PT, R9, -0x7f000001, RZ ;  /* 0x80ffffff09093810 */ /* 0x000fe20007ffe0ff */
[----:B------:R-:W-:Y:S01]  /*5ab60*/  ISETP.GE.U32.AND P5, PT, R42, 0x7f000001, PT ;  /* 0x7f0000012a00780c */ /* 0x000fe20003fa6070 */
[----:B------:R-:W-:Y:S01]  /*5ab70*/  ISETP.GE.U32.AND P3, PT, R11, 0x7f000001, PT ;  /* 0x7f0000010b00780c */ /* 0x000fe20003f66070 */
[----:B------:R-:W-:Y:S01]  /*5ab80*/  @P0 IADD3 R73, PT, PT, R73, -0x7f000001, RZ ;  /* 0x80ffffff49490810 */ /* 0x000fe20007ffe0ff */
[----:B------:R-:W-:-:S04]  /*5ab90*/  IMAD.HI.U32 R44, R7, 0x7f000001, R36 ;  /* 0x7f000001072c7827 */ /* 0x000fc800078e0024 */
[----:B------:R-:W-:Y:S01]  /*5aba0*/  IMAD.WIDE.U32 R52, R76, R39, RZ ;  /* 0x000000274c347225 */ /* 0x000fe200078e00ff */
[----:B------:R-:W-:Y:S01]  /*5abb0*/  ISETP.GE.U32.AND P0, PT, R33, 0x7f000001, PT ;  /* 0x7f0000012100780c */ /* 0x000fe20003f06070 */
[----:B------:R-:W-:Y:S02]  /*5abc0*/  IADD3 R7, PT, PT, R9, R86, RZ ;  /* 0x0000005609077210 */ /* 0x000fe40007ffe0ff */
[----:B------:R-:W-:Y:S01]  /*5abd0*/  @P2 IADD3 R31, PT, PT, R31, -0x7f000001, RZ ;  /* 0x80ffffff1f1f2810 */ /* 0x000fe20007ffe0ff */
[----:B------:R-:W-:Y:S01]  /*5abe0*/  IMAD R9, R52, 0x7effffff, RZ ;  /* 0x7effffff34097824 */ /* 0x000fe200078e02ff */
[----:B------:R-:W-:Y:S02]  /*5abf0*/  @P1 IADD3 R32, PT, PT, R32, -0x7f000001, RZ ;  /* 0x80ffffff20201810 */ /* 0x000fe40007ffe0ff */
[----:B------:R-:W-:Y:S01]  /*5ac00*/  @P4 IADD3 R48, PT, PT, R48, -0x7f000001, RZ ;  /* 0x80ffffff30304810 */ /* 0x000fe20007ffe0ff */
[----:B------:R-:W-:Y:S01]  /*5ac10*/  ISETP.GE.U32.AND P2, PT, R44, 0x7f000001, PT ;  /* 0x7f0000012c00780c */ /* 0x000fe20003f46070 */
[----:B------:R-:W-:Y:S01]  /*5ac20*/  ISETP.GE.U32.AND P1, PT, R7, 0x7f000001, PT ;  /* 0x7f0000010700780c */ /* 0x000fe20003f26070 */
[----:B------:R-:W-:-:S04]  /*5ac30*/  IMAD.HI.U32 R54, R9, 0x7f000001, R52 ;  /* 0x7f00000109367827 */ /* 0x000fc800078e0034 */
[----:B------:R-:W-:Y:S01]  /*5ac40*/  IMAD.WIDE.U32 R36, R73, 0x5fffffa, RZ ;  /* 0x05fffffa49247825 */ /* 0x000fe200078e00ff */
[----:B------:R-:W-:Y:S02]  /*5ac50*/  IADD3 R9, PT, PT, R48, R31, RZ ;  /* 0x0000001f30097210 */ /* 0x000fe40007ffe0ff */
[----:B------:R-:W-:Y:S02]  /*5ac60*/  @P5 IADD3 R42, PT, PT, R42, -0x7f000001, RZ ;  /* 0x80ffffff2a2a5810 */ /* 0x000fe40007ffe0ff */
[----:B------:R-:W-:Y:S01]  /*5ac70*/  @P3 IADD3 R11, PT, PT, R11, -0x7f000001, RZ ;  /* 0x80ffffff0b0b3810 */ /* 0x000fe20007ffe0ff */
[----:B------:R-:W-:Y:S01]  /*5ac80*/  IMAD R30, R73, 0x6, RZ ;  /* 0x00000006491e7824 */ /* 0x000fe200078e02ff */
[----:B------:R-:W-:Y:S01]  /*5ac90*/  @P0 IADD3 R33, PT, PT, R33, -0x7f000001, RZ ;  /* 0x80ffffff21210810 */ /* 0x000fe20007ffe0ff */
[----:B------:R-:W-:Y:S01]  /*5aca0*/  ISETP.GE.U32.AND P3, PT, R54, 0x7f000001, PT ;  /* 0x7f0000013600780c */ /* 0x000fe20003f66070 */
[----:B------:R-:W-:Y:S01]  /*5acb0*/  ISETP.GE.U32.AND P0, PT, R9, 0x7f000001, PT ;  /* 0x7f0000010900780c */ /* 0x000fe20003f06070 */
[----:B------:R-:W-:Y:S01]  /*5acc0*/  IADD3 R61, PT, PT, R11, R42, RZ ;  /* 0x0000002a0b3d7210 */ /* 0x000fe20007ffe0ff */
[----:B------:R-:W-:-:S04]  /*5acd0*/  IMAD.HI.U32 R36, R30, 0x7f000001, R36 ;  /* 0x7f0000011e247827 */ /* 0x000fc800078e0024 */
[----:B------:R-:W-:Y:S01]  /*5ace0*/  IMAD.WIDE.U32 R30, R51, R34, RZ ;  /* 0x00000022331e7225 */ /* 0x000fe200078e00ff */
[----:B------:R-:W-:Y:S02]  /*5acf0*/  @P2 IADD3 R44, PT, PT, R44, -0x7f000001, RZ ;  /* 0x80ffffff2c2c2810 */ /* 0x000fe40007ffe0ff */
[----:B------:R-:W-:Y:S01]  /*5ad00*/  @P1 IADD3 R7, PT, PT, R7, -0x7f000001, RZ ;  /* 0x80ffffff07071810 */ /* 0x000fe20007ffe0ff */
[----:B------:R-:W2:Y:S01]  /*5ad10*/  LDL.64 R50, [R1+0x100] ;  /* 0x0001000001327983 */ /* 0x000ea20000100a00 */
[----:B------:R-:W-:Y:S01]  /*5ad20*/  ISETP.GE.U32.AND P5, PT, R61, 0x7f000001, PT ;  /* 0x7f0000013d00780c */ /* 0x000fe20003fa6070 */
[----:B------:R-:W-:Y:S02]  /*5ad30*/  IADD3 R11, PT, PT, R33, R32, RZ ;  /* 0x00000020210b7210 */ /* 0x000fe40007ffe0ff */
[----:B------:R-:W-:Y:S01]  /*5ad40*/  IADD3 R7, PT, PT, R7, R44, RZ ;  /* 0x0000002c07077210 */ /* 0x000fe20007ffe0ff */
[----:B------:R-:W-:Y:S01]  /*5ad50*/  ISETP.GE.U32.AND P4, PT, R36, 0x7f000001, PT ;  /* 0x7f0000012400780c */ /* 0x000fe20003f86070 */
[----:B------:R-:W-:Y:S01]  /*5ad60*/  @P3 IADD3 R54, PT, PT, R54, -0x7f000001, RZ ;  /* 0x80ffffff36363810 */ /* 0x000fe20007ffe0ff */
[----:B------:R-:W-:Y:S01]  /*5ad70*/  ISETP.GE.U32.AND P1, PT, R11, 0x7f000001, PT ;  /* 0x7f0000010b00780c */ /* 0x000fe20003f26070 */
[----:B------:R-:W-:Y:S01]  /*5ad80*/  @P0 IADD3 R9, PT, PT, R9, -0x7f000001, RZ ;  /* 0x80ffffff09090810 */ /* 0x000fe20007ffe0ff */
[----:B------:R-:W-:-:S03]  /*5ad90*/  ISETP.GE.U32.AND P2, PT, R7, 0x7f000001, PT ;  /* 0x7f0000010700780c */ /* 0x000fc60003f46070 */
[----:B------:R-:W-:Y:S02]  /*5ada0*/  IADD3 R9, PT, PT, R9, R54, RZ ;  /* 0x0000003609097210 */ /* 0x000fe40007ffe0ff */
[----:B------:R-:W-:Y:S01]  /*5adb0*/  @P5 IADD3 R61, PT, PT, R61, -0x7f000001, RZ ;  /* 0x80ffffff3d3d5810 */ /* 0x000fe20007ffe0ff */
[----:B------:R-:W-:Y:S02]  /*5adc0*/  IMAD R65, R30, 0x7effffff, RZ ;  /* 0x7effffff1e417824 */ /* 0x000fe400078e02ff */
[----:B------:R-:W-:Y:S02]  /*5add0*/  ISETP.GE.U32.AND P0, PT, R9, 0x7f000001, PT ;  /* 0x7f0000010900780c */ /* 0x000fe40003f06070 */
[----:B------:R-:W-:Y:S01]  /*5ade0*/  IMAD.WIDE.U32 R52, R61, R40, RZ ;  /* 0x000000283d347225 */ /* 0x000fe200078e00ff */
[----:B------:R-:W-:Y:S02]  /*5adf0*/  @P4 IADD3 R36, PT, PT, R36, -0x7f000001, RZ ;  /* 0x80ffffff24244810 */ /* 0x000fe40007ffe0ff */
[----:B------:R-:W-:Y:S01]  /*5ae00*/  @P1 IADD3 R11, PT, PT, R11, -0x7f000001, RZ ;  /* 0x80ffffff0b0b1810 */ /* 0x000fe20007ffe0ff */
[----:B------:R-:W-:-:S04]  /*5ae10*/  IMAD.HI.U32 R65, R65, 0x7f000001, R30 ;  /* 0x7f00000141417827 */ /* 0x000fc800078e001e */
[----:B------:R-:W-:Y:S01]  /*5ae20*/  IMAD.WIDE.U32 R32, R61, R39, RZ ;  /* 0x000000273d207225 */ /* 0x000fe200078e00ff */
[----:B------:R-:W-:-:S03]  /*5ae30*/  @P2 IADD3 R7, PT, PT, R7, -0x7f000001, RZ ;  /* 0x80ffffff07072810 */ /* 0x000fc60007ffe0ff */
[----:B------:R-:W-:Y:S01]  /*5ae40*/  IMAD R31, R52, 0x7effffff, RZ ;  /* 0x7effffff341f7824 */ /* 0x000fe200078e02ff */
[----:B------:R-:W-:Y:S01]  /*5ae50*/  IADD3 R11, PT, PT, R11, R36, RZ ;  /* 0x000000240b0b7210 */ /* 0x000fe20007ffe0ff */
[----:B------:R-:W-:Y:S02]  /*5ae60*/  IMAD R30, R32, 0x7effffff, RZ ;  /* 0x7effffff201e7824 */ /* 0x000fe400078e02ff */
[----:B------:R-:W-:-:S04]  /*5ae70*/  IMAD.WIDE.U32 R36, R61, R41, RZ ;  /* 0x000000293d247225 */ /* 0x000fc800078e00ff */
[----:B------:R-:W-:-:S04]  /*5ae80*/  IMAD.HI.U32 R31, R31, 0x7f000001, R52 ;  /* 0x7f0000011f1f7827 */ /* 0x000fc800078e0034 */
[----:B------:R-:W-:-:S04]  /*5ae90*/  IMAD.WIDE.U32 R54, R7, R41, RZ ;  /* 0x0000002907367225 */ /* 0x000fc800078e00ff */
[----:B------:R-:W-:-:S04]  /*5aea0*/  IMAD.WIDE.U32 R52, R61, R108, RZ ;  /* 0x0000006c3d347225 */ /* 0x000fc800078e00ff */
[----:B------:R-:W-:-:S04]  /*5aeb0*/  IMAD.HI.U32 R32, R30, 0x7f000001, R32 ;  /* 0x7f0000011e207827 */ /* 0x000fc800078e0020 */
[----:B------:R-:W-:Y:S02]  /*5aec0*/  IMAD R30, R36, 0x7effffff, RZ ;  /* 0x7effffff241e7824 */ /* 0x000fe400078e02ff */
[----:B------:R-:W-:Y:S01]  /*5aed0*/  IMAD R57, R54, 0x7effffff, RZ ;  /* 0x7effffff36397824 */ /* 0x000fe200078e02ff */
[----:B------:R-:W-:Y:S01]  /*5aee0*/  @P0 IADD3 R9, PT, PT, R9, -0x7f000001, RZ ;  /* 0x80ffffff09090810 */ /* 0x000fe20007ffe0ff */
[----:B------:R-:W-:Y:S02]  /*5aef0*/  IMAD R33, R52, 0x7effffff, RZ ;  /* 0x7effffff34217824 */ /* 0x000fe400078e02ff */
[----:B------:R-:W-:-:S04]  /*5af00*/  IMAD.WIDE.U32 R66, R7, R108, RZ ;  /* 0x0000006c07427225 */ /* 0x000fc800078e00ff */
[----:B------:R-:W-:-:S04]  /*5af10*/  IMAD.HI.U32 R81, R30, 0x7f000001, R36 ;  /* 0x7f0000011e517827 */ /* 0x000fc800078e0024 */
[----:B------:R-:W-:-:S04]  /*5af20*/  IMAD.HI.U32 R44, R57, 0x7f000001, R54 ;  /* 0x7f000001392c7827 */ /* 0x000fc800078e0036 */
[----:B------:R-:W-:-:S04]  /*5af30*/  IMAD.HI.U32 R30, R33, 0x7f000001, R52 ;  /* 0x7f000001211e7827 */ /* 0x000fc800078e0034 */
[----:B------:R-:W-:-:S04]  /*5af40*/  IMAD.WIDE.U32 R54, R9, R40, RZ ;  /* 0x0000002809367225 */ /* 0x000fc800078e00ff */
[----:B------:R-:W-:Y:S01]  /*5af50*/  IMAD R53, R66, 0x7effffff, RZ ;  /* 0x7effffff42357824 */ /* 0x000fe200078e02ff */
[----:B------:R-:W-:Y:S01]  /*5af60*/  ISETP.GE.U32.AND P1, PT, R11, 0x7f000001, PT ;  /* 0x7f0000010b00780c */ /* 0x000fe20003f26070 */
[----:B------:R-:W-:Y:S02]  /*5af70*/  IMAD R59, R54, 0x7effffff, RZ ;  /* 0x7effffff363b7824 */ /* 0x000fe400078e02ff */
[----:B------:R-:W-:-:S04]  /*5af80*/  IMAD.HI.U32 R79, R53, 0x7f000001, R66 ;  /* 0x7f000001354f7827 */ /* 0x000fc800078e0042 */
[----:B------:R-:W-:-:S04]  /*5af90*/  IMAD.WIDE.U32 R66, R9, R41, RZ ;  /* 0x0000002909427225 */ /* 0x000fc800078e00ff */
[----:B------:R-:W-:Y:S02]  /*5afa0*/  IMAD.HI.U32 R86, R59, 0x7f000001, R54 ;  /* 0x7f0000013b567827 */ /* 0x000fe400078e0036 */
[----:B------:R-:W0:Y:S02]  /*5afb0*/  LDC.64 R54, c[0x0][0x388] ;  /* 0x0000e200ff367b82 */ /* 0x000e240000000a00 */
[----:B------:R-:W-:Y:S02]  /*5afc0*/  IMAD R69, R66, 0x7effffff, RZ ;  /* 0x7effffff42457824 */ /* 0x000fe400078e02ff */
[----:B------:R-:W-:Y:S01]  /*5afd0*/  IMAD.WIDE.U32 R52, R7, R40, RZ ;  /* 0x0000002807347225 */ /* 0x000fe200078e00ff */
[----:B------:R-:W-:-:S03]  /*5afe0*/  ISETP.GE.U32.AND P0, PT, R30, 0x7f000001, PT ;  /* 0x7f0000011e00780c */ /* 0x000fc60003f06070 */
[----:B------:R-:W-:-:S04]  /*5aff0*/  IMAD.HI.U32 R88, R69, 0x7f000001, R66 ;  /* 0x7f00000145587827 */ /* 0x000fc800078e0042 */
[----:B------:R-:W-:Y:S01]  /*5b000*/  IMAD.WIDE.U32 R36, R7, R39, RZ ;  /* 0x0000002707247225 */ /* 0x000fe200078e00ff */
[----:B0-----:R-:W2:Y:S01]  /*5b010*/  LDG.E R67, desc[UR8][R54.64+0xc] ;  /* 0x00000c0836437981 */ /* 0x001ea2000c1e1900 */
[----:B------:R-:W-:Y:S02]  /*5b020*/  @P1 IADD3 R11, PT, PT, R11, -0x7f000001, RZ ;  /* 0x80ffffff0b0b1810 */ /* 0x000fe40007ffe0ff */
[----:B------:R-:W-:Y:S01]  /*5b030*/  IMAD R57, R52, 0x7effffff, RZ ;  /* 0x7effffff34397824 */ /* 0x000fe200078e02ff */
[----:B------:R-:W2:Y:S04]  /*5b040*/  LDG.E R69, desc[UR8][R54.64+0x8] ;  /* 0x0000080836457981 */ /* 0x000ea8000c1e1900 */
[----:B------:R-:W2:Y:S04]  /*5b050*/  LDG.E R71, desc[UR8][R54.64+0x4] ;  /* 0x0000040836477981 */ /* 0x000ea8000c1e1900 */
[----:B------:R-:W2:Y:S01]  /*5b060*/  LDG.E R75, desc[UR8][R54.64] ;  /* 0x00000008364b7981 */ /* 0x000ea2000c1e1900 */
[----:B------:R-:W-:-:S04]  /*5b070*/  IMAD.HI.U32 R89, R57, 0x7f000001, R52 ;  /* 0x7f00000139597827 */ /* 0x000fc800078e0034 */
[----:B------:R-:W-:Y:S01]  /*5b080*/  IMAD.WIDE.U32 R52, R11, R41, RZ ;  /* 0x000000290b347225 */ /* 0x000fe200078e00ff */
[----:B------:R-:W-:Y:S01]  /*5b090*/  ISETP.GE.U32.AND P3, PT, R44, 0x7f000001, PT ;  /* 0x7f0000012c00780c */ /* 0x000fe20003f66070 */
[----:B------:R-:W-:Y:S01]  /*5b0a0*/  ISETP.GE.U32.AND P4, PT, R79, 0x7f000001, PT ;  /* 0x7f0000014f00780c */ /* 0x000fe20003f86070 */
[----:B------:R-:W-:Y:S01]  /*5b0b0*/  @P0 IADD3 R30, PT, PT, R30, -0x7f000001, RZ ;  /* 0x80ffffff1e1e0810 */ /* 0x000fe20007ffe0ff */
[----:B------:R-:W-:Y:S01]  /*5b0c0*/  IMAD R57, R52, 0x7effffff, RZ ;  /* 0x7effffff34397824 */ /* 0x000fe200078e02ff */
[----:B------:R-:W2:Y:S03]  /*5b0d0*/  LDG.E R66, desc[UR8][R54.64+0x10] ;  /* 0x0000100836427981 */ /* 0x000ea6000c1e1900 */
[----:B------:R-:W-:-:S04]  /*5b0e0*/  IMAD.HI.U32 R42, R57, 0x7f000001, R52 ;  /* 0x7f000001392a7827 */ /* 0x000fc800078e0034 */
[----:B------:R-:W-:-:S04]  /*5b0f0*/  IMAD.WIDE.U32 R52, R30, 0x5fffffa, RZ ;  /* 0x05fffffa1e347825 */ /* 0x000fc800078e00ff */
[----:B------:R-:W-:Y:S02]  /*5b100*/  IMAD R57, R30, 0x6, RZ ;  /* 0x000000061e397824 */ /* 0x000fe400078e02ff */
[----:B------:R-:W-:Y:S02]  /*5b110*/  IMAD R33, R36, 0x7effffff, RZ ;  /* 0x7effffff24217824 */ /* 0x000fe400078e02ff */
[----:B------:R-:W-:Y:S02]  /*5b120*/  IMAD.HI.U32 R77, R57, 0x7f000001, R52 ;  /* 0x7f000001394d7827 */ /* 0x000fe400078e0034 */
[----:B------:R-:W2:Y:S02]  /*5b130*/  LDG.E R53, desc[UR8][R54.64+0x1c] ;  /* 0x00001c0836357981 */ /* 0x000ea4000c1e1900 */
[----:B------:R-:W-:-:S04]  /*5b140*/  IMAD.HI.U32 R83, R33, 0x7f000001, R36 ;  /* 0x7f00000121537827 */ /* 0x000fc800078e0024 */
[----:B------:R-:W-:Y:S01]  /*5b150*/  IMAD.WIDE.U32 R36, R11, R40, RZ ;  /* 0x000000280b247225 */ /* 0x000fe200078e00ff */
[----:B------:R-:W2:Y:S03]  /*5b160*/  LDG.E R57, desc[UR8][R54.64+0x18] ;  /* 0x0000180836397981 */ /* 0x000ea6000c1e1900 */
[----:B------:R-:W-:-:S04]  /*5b170*/  IMAD R33, R36, 0x7effffff, RZ ;  /* 0x7effffff24217824 */ /* 0x000fc800078e02ff */
[----:B------:R-:W-:-:S04]  /*5b180*/  IMAD.HI.U32 R73, R33, 0x7f000001, R36 ;  /* 0x7f00000121497827 */ /* 0x000fc800078e0024 */
[----:B------:R-:W-:-:S04]  /*5b190*/  IMAD.WIDE.U32 R36, R11, R39, RZ ;  /* 0x000000270b247225 */ /* 0x000fc800078e00ff */
[----:B------:R-:W-:-:S04]  /*5b1a0*/  IMAD R33, R36, 0x7effffff, RZ ;  /* 0x7effffff24217824 */ /* 0x000fc800078e02ff */
[----:B------:R-:W-:Y:S01]  /*5b1b0*/  IMAD.HI.U32 R48, R33, 0x7f000001, R36 ;  /* 0x7f00000121307827 */ /* 0x000fe200078e0024 */
[----:B------:R-:W-:-:S04]  /*5b1c0*/  ISETP.GE.U32.AND P2, PT, R73, 0x7f000001, PT ;  /* 0x7f0000014900780c */ /* 0x000fc80003f46070 */
[----:B------:R-:W-:Y:S01]  /*5b1d0*/  ISETP.GE.U32.AND P0, PT, R48, 0x7f000001, PT ;  /* 0x7f0000013000780c */ /* 0x000fe20003f06070 */
[----:B------:R-:W-:Y:S01]  /*5b1e0*/  ISETP.GE.U32.AND P1, PT, R32, 0x7f000001, PT ;  /* 0x7f0000012000780c */ /* 0x000fe20003f26070 */
[----:B------:R-:W-:Y:S01]  /*5b1f0*/  @P3 IADD3 R44, PT, PT, R44, -0x7f000001, RZ ;  /* 0x80ffffff2c2c3810 */ /* 0x000fe20007ffe0ff */
[----:B------:R-:W-:Y:S01]  /*5b200*/  ISETP.GE.U32.AND P6, PT, R42, 0x7f000001, PT ;  /* 0x7f0000012a00780c */ /* 0x000fe20003fc6070 */
[----:B------:R-:W-:-:S04]  /*5b210*/  IMAD.WIDE.U32 R36, R11, R108, RZ ;  /* 0x0000006c0b247225 */ /* 0x000fc800078e00ff */
[----:B------:R-:W-:Y:S01]  /*5b220*/  IMAD.WIDE.U32 R84, R44, 0x5fffffa, RZ ;  /* 0x05fffffa2c547825 */ /* 0x000fe200078e00ff */
[----:B------:R-:W-:-:S04]  /*5b230*/  @P2 IADD3 R73, PT, PT, R73, -0x7f000001, RZ ;  /* 0x80ffffff49492810 */ /* 0x000fc80007ffe0ff */
[----:B------:R-:W-:Y:S02]  /*5b240*/  @P0 IADD3 R48, PT, PT, R48, -0x7f000001, RZ ;  /* 0x80ffffff30300810 */ /* 0x000fe40007ffe0ff */
[----:B------:R-:W-:Y:S01]  /*5b250*/  @P1 IADD3 R32, PT, PT, R32, -0x7f000001, RZ ;  /* 0x80ffffff20201810 */ /* 0x000fe20007ffe0ff */
[----:B------:R-:W-:Y:S01]  /*5b260*/  ISETP.GE.U32.AND P3, PT, R73, 0x7f000001, PT ;  /* 0x7f0000014900780c */ /* 0x000fe20003f66070 */
[----:B------:R-:W-:Y:S02]  /*5b270*/  IMAD R59, R44, 0x6, RZ ;  /* 0x000000062c3b7824 */ /* 0x000fe400078e02ff */
[----:B------:R-:W-:Y:S01]  /*5b280*/  IMAD R33, R36, 0x7effffff, RZ ;  /* 0x7effffff24217824 */ /* 0x000fe200078e02ff */
[----:B------:R-:W-:Y:S01]  /*5b290*/  ISETP.GE.U32.AND P1, PT, R48, 0x7f000001, PT ;  /* 0x7f0000013000780c */ /* 0x000fe20003f26070 */
[----:B------:R-:W-:Y:S01]  /*5b2a0*/  ISETP.GE.U32.AND P5, PT, R77, 0x7f000001, PT ;  /* 0x7f0000014d00780c */ /* 0x000fe20003fa6070 */
[----:B------:R-:W-:-:S04]  /*5b2b0*/  IMAD.HI.U32 R91, R59, 0x7f000001, R84 ;  /* 0x7f0000013b5b7827 */ /* 0x000fc800078e0054 */
[----:B------:R-:W-:Y:S01]  /*5b2c0*/  IMAD.HI.U32 R44, R33, 0x7f000001, R36 ;  /* 0x7f000001212c7827 */ /* 0x000fe200078e0024 */
[----:B------:R-:W4:Y:S01]  /*5b2d0*/  LDG.E R59, desc[UR8][R54.64+0x14] ;  /* 0x00001408363b7981 */ /* 0x000f22000c1e1900 */
[----:B------:R-:W-:Y:S01]  /*5b2e0*/  ISETP.GE.U32.AND P0, PT, R86, 0x7f000001, PT ;  /* 0x7f0000015600780c */ /* 0x000fe20003f06070 */
[----:B------:R-:W-:Y:S02]  /*5b2f0*/  @P4 IADD3 R79, PT, PT, R79, -0x7f000001, RZ ;  /* 0x80ffffff4f4f4810 */ /* 0x000fe40007ffe0ff */
[----:B------:R-:W-:Y:S01]  /*5b300*/  @P6 IADD3 R42, PT, PT, R42, -0x7f000001, RZ ;  /* 0x80ffffff2a2a6810 */ /* 0x000fe20007ffe0ff */
[----:B------:R-:W-:Y:S01]  /*5b310*/  ISETP.GE.U32.AND P4, PT, R44, 0x7f000001, PT ;  /* 0x7f0000012c00780c */ /* 0x000fe20003f86070 */
[----:B------:R-:W-:Y:S01]  /*5b320*/  ISETP.GE.U32.AND P2, PT, R31, 0x7f000001, PT ;  /* 0x7f0000011f00780c */ /* 0x000fe20003f46070 */
[----:B------:R-:W-:Y:S01]  /*5b330*/  @P3 IADD3 R73, PT, PT, R73, -0x7f000001, RZ ;  /* 0x80ffffff49493810 */ /* 0x000fe20007ffe0ff */
[----:B------:R-:W-:Y:S01]  /*5b340*/  ISETP.GE.U32.AND P3, PT, R88, 0x7f000001, PT ;  /* 0x7f0000015800780c */ /* 0x000fe20003f66070 */
[----:B------:R-:W-:Y:S01]  /*5b350*/  @P1 IADD3 R48, PT, PT, R48, -0x7f000001, RZ ;  /* 0x80ffffff30301810 */ /* 0x000fe20007ffe0ff */
[----:B------:R-:W-:Y:S01]  /*5b360*/  ISETP.GE.U32.AND P1, PT, R42, 0x7f000001, PT ;  /* 0x7f0000012a00780c */ /* 0x000fe20003f26070 */
[----:B------:R-:W-:Y:S01]  /*5b370*/  IMAD.WIDE.U32 R36, R79, 0x5fffffa, RZ ;  /* 0x05fffffa4f247825 */ /* 0x000fe200078e00ff */
[----:B------:R-:W-:-:S03]  /*5b380*/  @P5 IADD3 R77, PT, PT, R77, -0x7f000001, RZ ;  /* 0x80ffffff4d4d5810 */ /* 0x000fc60007ffe0ff */
[----:B------:R-:W-:Y:S01]  /*5b390*/  IMAD R33, R79, 0x6, RZ ;  /* 0x000000064f217824 */ /* 0x000fe200078e02ff */
[----:B------:R-:W-:Y:S02]  /*5b3a0*/  @P0 IADD3 R86, PT, PT, R86, -0x7f000001, RZ ;  /* 0x80ffffff56560810 */ /* 0x000fe40007ffe0ff */
[----:B------:R-:W-:Y:S01]  /*5b3b0*/  IADD3 R30, PT, PT, R73, R32, RZ ;  /* 0x00000020491e7210 */ /* 0x000fe20007ffe0ff */
[----:B------:R-:W-:Y:S01]  /*5b3c0*/  ISETP.GE.U32.AND P0, PT, R81, 0x7f000001, PT ;  /* 0x7f0000015100780c */ /* 0x000fe20003f06070 */
[----:B------:R-:W-:Y:S01]  /*5b3d0*/  IMAD.HI.U32 R93, R33, 0x7f000001, R36 ;  /* 0x7f000001215d7827 */ /* 0x000fe200078e0024 */
[----:B------:R-:W-:Y:S02]  /*5b3e0*/  IADD3 R48, PT, PT, R48, R77, RZ ;  /* 0x0000004d30307210 */ /* 0x000fe40007ffe0ff */
[----:B------:R-:W-:Y:S01]  /*5b3f0*/  @P4 IADD3 R44, PT, PT, R44, -0x7f000001, RZ ;  /* 0x80ffffff2c2c4810 */ /* 0x000fe20007ffe0ff */
[----:B------:R-:W-:Y:S01]  /*5b400*/  IMAD.WIDE.U32 R84, R9, R108, RZ ;  /* 0x0000006c09547225 */ /* 0x000fe200078e00ff */
[----:B------:R-:W-:-:S02]  /*5b410*/  @P3 IADD3 R88, PT, PT, R88, -0x7f000001, RZ ;  /* 0x80ffffff58583810 */ /* 0x000fc40007ffe0ff */
[----:B------:R-:W-:Y:S02]  /*5b420*/  @P2 IADD3 R31, PT, PT, R31, -0x7f000001, RZ ;  /* 0x80ffffff1f1f2810 */ /* 0x000fe40007ffe0ff */
[----:B------:R-:W-:Y:S01]  /*5b430*/  @P1 IADD3 R42, PT, PT, R42, -0x7f000001, RZ ;  /* 0x80ffffff2a2a1810 */ /* 0x000fe20007ffe0ff */
[----:B------:R-:W-:Y:S01]  /*5b440*/  IMAD R79, R84, 0x7effffff, RZ ;  /* 0x7effffff544f7824 */ /* 0x000fe200078e02ff */
[----:B------:R-:W-:Y:S01]  /*5b450*/  ISETP.GE.U32.AND P2, PT, R44, 0x7f000001, PT ;  /* 0x7f0000012c00780c */ /* 0x000fe20003f46070 */
[----:B------:R-:W-:Y:S01]  /*5b460*/  ISETP.GE.U32.AND P5, PT, R91, 0x7f000001, PT ;  /* 0x7f0000015b00780c */ /* 0x000fe20003fa6070 */
[----:B------:R-:W-:Y:S01]  /*5b470*/  ISETP.GE.U32.AND P3, PT, R93, 0x7f000001, PT ;  /* 0x7f0000015d00780c */ /* 0x000fe20003f66070 */
[----:B------:R-:W-:Y:S01]  /*5b480*/  ISETP.GE.U32.AND P4, PT, R48, 0x7f000001, PT ;  /* 0x7f0000013000780c */ /* 0x000fe20003f86070 */
[----:B------:R-:W-:Y:S01]  /*5b490*/  ISETP.GE.U32.AND P6, PT, R30, 0x7f000001, PT ;  /* 0x7f0000011e00780c */ /* 0x000fe20003fc6070 */
[-C--:B------:R-:W-:Y:S01]  /*5b4a0*/  ISETP.GE.U32.AND P1, PT, R201, R229.reuse, PT ;  /* 0x000000e5c900720c */ /* 0x080fe20003f26070 */
[----:B------:R-:W-:Y:S01]  /*5b4b0*/  IMAD.HI.U32 R84, R79, 0x7f000001, R84 ;  /* 0x7f0000014f547827 */ /* 0x000fe200078e0054 */
[----:B------:R-:W-:-:S02]  /*5b4c0*/  IADD3 R201, PT, PT, R201, -R229, RZ ;  /* 0x800000e5c9c97210 */ /* 0x000fc40007ffe0ff */
[----:B------:R-:W-:Y:S02]  /*5b4d0*/  @P0 IADD3 R81, PT, PT, R81, -0x7f000001, RZ ;  /* 0x80ffffff51510810 */ /* 0x000fe40007ffe0ff */
[----:B------:R-:W-:Y:S01]  /*5b4e0*/  IADD3 R42, PT, PT, R42, R31, RZ ;  /* 0x0000001f2a2a7210 */ /* 0x000fe20007ffe0ff */
[----:B------:R-:W-:Y:S01]  /*5b4f0*/  ISETP.GE.U32.AND P0, PT, R84, 0x7f000001, PT ;  /* 0x7f0000015400780c */ /* 0x000fe20003f06070 */
[----:B------:R-:W-:Y:S01]  /*5b500*/  IMAD.WIDE.U32 R32, R86, 0x5fffffa, RZ ;  /* 0x05fffffa56207825 */ /* 0x000fe200078e00ff */
[----:B------:R-:W-:Y:S02]  /*5b510*/  @P2 IADD3 R44, PT, PT, R44, -0x7f000001, RZ ;  /* 0x80ffffff2c2c2810 */ /* 0x000fe40007ffe0ff */
[----:B------:R-:W-:Y:S02]  /*5b520*/  @P5 IADD3 R91, PT, PT, R91, -0x7f000001, RZ ;  /* 0x80ffffff5b5b5810 */ /* 0x000fe40007ffe0ff */
[----:B------:R-:W-:Y:S02]  /*5b530*/  @P3 IADD3 R93, PT, PT, R93, -0x7f000001, RZ ;  /* 0x80ffffff5d5d3810 */ /* 0x000fe40007ffe0ff */
[----:B------:R-:W-:-:S02]  /*5b540*/  @P4 IADD3 R48, PT, PT, R48, -0x7f000001, RZ ;  /* 0x80ffffff30304810 */ /* 0x000fc40007ffe0ff */
[----:B------:R-:W-:Y:S02]  /*5b550*/  @P6 IADD3 R30, PT, PT, R30, -0x7f000001, RZ ;  /* 0x80ffffff1e1e6810 */ /* 0x000fe40007ffe0ff */
[----:B------:R-:W-:Y:S01]  /*5b560*/  @!P1 IADD3 R201, PT, PT, R201, 0x7f000001, RZ ;  /* 0x7f000001c9c99810 */ /* 0x000fe20007ffe0ff */
[----:B------:R-:W-:Y:S01]  /*5b570*/  IMAD R73, R86, 0x6, RZ ;  /* 0x0000000656497824 */ /* 0x000fe200078e02ff */
[----:B------:R-:W-:Y:S01]  /*5b580*/  ISETP.GE.U32.AND P2, PT, R83, 0x7f000001, PT ;  /* 0x7f0000015300780c */ /* 0x000fe20003f46070 */
[----:B------:R-:W-:Y:S01]  /*5b590*/  ISETP.GE.U32.AND P1, PT, R42, 0x7f000001, PT ;  /* 0x7f0000012a00780c */ /* 0x000fe20003f26070 */
[----:B------:R-:W-:-:S04]  /*5b5a0*/  IMAD.WIDE.U32 R36, R88, 0x5fffffa, RZ ;  /* 0x05fffffa58247825 */ /* 0x000fc800078e00ff */
[----:B------:R-:W-:Y:S02]  /*5b5b0*/  IMAD R77, R88, 0x6, RZ ;  /* 0x00000006584d7824 */ /* 0x000fe400078e02ff */
[----:B------:R-:W-:Y:S01]  /*5b5c0*/  IMAD.HI.U32 R79, R73, 0x7f000001, R32 ;  /* 0x7f000001494f7827 */ /* 0x000fe200078e0020 */
[----:B------:R-:W-:Y:S02]  /*5b5d0*/  IADD3 R48, PT, PT, R48, R91, RZ ;  /* 0x0000005b30307210 */ /* 0x000fe40007ffe0ff */
[----:B------:R-:W-:Y:S01]  /*5b5e0*/  IADD3 R52, PT, PT, R30, R93, RZ ;  /* 0x0000005d1e347210 */ /* 0x000fe20007ffe0ff */
[----:B------:R-:W-:-:S04]  /*5b5f0*/  IMAD.WIDE.U32 R30, R35, R34, RZ ;  /* 0x00000022231e7225 */ /* 0x000fc800078e00ff */
[----:B------:R-:W-:Y:S01]  /*5b600*/  IMAD.HI.U32 R95, R77, 0x7f000001, R36 ;  /* 0x7f0000014d5f7827 */ /* 0x000fe200078e0024 */
[----:B------:R-:W-:Y:S02]  /*5b610*/  IADD3 R44, PT, PT, R44, R81, RZ ;  /* 0x000000512c2c7210 */ /* 0x000fe40007ffe0ff */
[----:B------:R-:W-:Y:S01]  /*5b620*/  @P0 IADD3 R84, PT, PT, R84, -0x7f000001, RZ ;  /* 0x80ffffff54540810 */ /* 0x000fe20007ffe0ff */
[----:B------:R-:W-:-:S04]  /*5b630*/  IMAD.WIDE.U32 R36, R9, R39, RZ ;  /* 0x0000002709247225 */ /* 0x000fc800078e00ff */
[----:B------:R-:W-:Y:S01]  /*5b640*/  IMAD R35, R30, 0x7effffff, RZ ;  /* 0x7effffff1e237824 */ /* 0x000fe200078e02ff */
[----:B------:R-:W-:Y:S01]  /*5b650*/  ISETP.GE.U32.AND P0, PT, R89, 0x7f000001, PT ;  /* 0x7f0000015900780c */ /* 0x000fe20003f06070 */
[----:B------:R-:W-:Y:S01]  /*5b660*/  ISETP.GE.U32.AND P5, PT, R79, 0x7f000001, PT ;  /* 0x7f0000014f00780c */ /* 0x000fe20003fa6070 */
[----:B------:R-:W-:Y:S01]  /*5b670*/  ISETP.GE.U32.AND P4, PT, R48, 0x7f000001, PT ;  /* 0x7f0000013000780c */ /* 0x000fe20003f86070 */
[----:B------:R-:W-:-:S04]  /*5b680*/  IMAD.WIDE.U32 R32, R202, R201, RZ ;  /* 0x000000c9ca207225 */ /* 0x000fc800078e00ff */
[----:B------:R-:W-:Y:S01]  /*5b690*/  IMAD R73, R36, 0x7effffff, RZ ;  /* 0x7effffff24497824 */ /* 0x000fe200078e02ff */
[----:B------:R-:W-:Y:S01]  /*5b6a0*/  @P2 IADD3 R83, PT, PT, R83, -0x7f000001, RZ ;  /* 0x80ffffff53532810 */ /* 0x000fe20007ffe0ff */
[----:B------:R-:W-:Y:S01]  /*5b6b0*/  ISETP.GE.U32.AND P3, PT, R44, 0x7f000001, PT ;  /* 0x7f0000012c00780c */ /* 0x000fe20003f66070 */
[----:B------:R-:W-:Y:S01]  /*5b6c0*/  @P1 IADD3 R42, PT, PT, R42, -0x7f000001, RZ ;  /* 0x80ffffff2a2a1810 */ /* 0x000fe20007ffe0ff */
[----:B------:R-:W-:Y:S01]  /*5b6d0*/  IMAD.HI.U32 R30, R35, 0x7f000001, R30 ;  /* 0x7f000001231e7827 */ /* 0x000fe200078e001e */
[----:B------:R-:W-:Y:S01]  /*5b6e0*/  ISETP.GE.U32.AND P2, PT, R95, 0x7f000001, PT ;  /* 0x7f0000015f00780c */ /* 0x000fe20003f46070 */
[----:B------:R-:W-:Y:S02]  /*5b6f0*/  ISETP.GE.U32.AND P1, PT, R52, 0x7f000001, PT ;  /* 0x7f0000013400780c */ /* 0x000fe40003f26070 */
[----:B------:R-:W-:Y:S02]  /*5b700*/  IMAD R31, R32, 0x7effffff, RZ ;  /* 0x7effffff201f7824 */ /* 0x000fe400078e02ff */
[----:B------:R-:W-:-:S02]  /*5b710*/  IMAD R77, R84, 0x6, RZ ;  /* 0x00000006544d7824 */ /* 0x000fc400078e02ff */
[----:B------:R-:W-:-:S04]  /*5b720*/  IMAD.WIDE.U32 R84, R84, 0x5fffffa, RZ ;  /* 0x05fffffa54547825 */ /* 0x000fc800078e00ff */
[----:B------:R-:W-:-:S04]  /*5b730*/  IMAD.HI.U32 R73, R73, 0x7f000001, R36 ;  /* 0x7f00000149497827 */ /* 0x000fc800078e0024 */
[----:B------:R-:W-:Y:S01]  /*5b740*/  IMAD.HI.U32 R36, R31, 0x7f000001, R32 ;  /* 0x7f0000011f247827 */ /* 0x000fe200078e0020 */
[----:B------:R-:W-:Y:S02]  /*5b750*/  @P0 IADD3 R89, PT, PT, R89, -0x7f000001, RZ ;  /* 0x80ffffff59590810 */ /* 0x000fe40007ffe0ff */
[----:B------:R-:W-:Y:S02]  /*5b760*/  @P5 IADD3 R79, PT, PT, R79, -0x7f000001, RZ ;  /* 0x80ffffff4f4f5810 */ /* 0x000fe40007ffe0ff */
[----:B------:R-:W-:Y:S01]  /*5b770*/  @P4 IADD3 R48, PT, PT, R48, -0x7f000001, RZ ;  /* 0x80ffffff30304810 */ /* 0x000fe20007ffe0ff */
[----:B------:R-:W-:Y:S01]  /*5b780*/  IMAD.HI.U32 R77, R77, 0x7f000001, R84 ;  /* 0x7f0000014d4d7827 */ /* 0x000fe200078e0054 */
[----:B------:R-:W-:Y:S01]  /*5b790*/  IADD3 R42, PT, PT, R42, R83, RZ ;  /* 0x000000532a2a7210 */ /* 0x000fe20007ffe0ff */
[----:B------:R-:W-:Y:S01]  /*5b7a0*/  ISETP.GE.U32.AND P0, PT, R36, 0x7f000001, PT ;  /* 0x7f0000012400780c */ /* 0x000fe20003f06070 */
[----:B------:R-:W-:Y:S02]  /*5b7b0*/  @P3 IADD3 R44, PT, PT, R44, -0x7f000001, RZ ;  /* 0x80ffffff2c2c3810 */ /* 0x000fe40007ffe0ff */
[----:B------:R-:W-:-:S02]  /*5b7c0*/  @P2 IADD3 R95, PT, PT, R95, -0x7f000001, RZ ;  /* 0x80ffffff5f5f2810 */ /* 0x000fc40007ffe0ff */
[----:B------:R-:W-:Y:S02]  /*5b7d0*/  @P1 IADD3 R52, PT, PT, R52, -0x7f000001, RZ ;  /* 0x80ffffff34341810 */ /* 0x000fe40007ffe0ff */
[----:B------:R-:W-:Y:S01]  /*5b7e0*/  IADD3 R48, PT, PT, R48, R79, RZ ;  /* 0x0000004f30307210 */ /* 0x000fe20007ffe0ff */
[----:B------:R-:W-:Y:S01]  /*5b7f0*/  ISETP.GE.U32.AND P6, PT, R77, 0x7f000001, PT ;  /* 0x7f0000014d00780c */ /* 0x000fe20003fc6070 */
[----:B------:R-:W-:Y:S01]  /*5b800*/  ISETP.GE.U32.AND P1, PT, R42, 0x7f000001, PT ;  /* 0x7f0000012a00780c */ /* 0x000fe20003f26070 */
[----:B------:R-:W-:Y:S01]  /*5b810*/  IADD3 R44, PT, PT, R44, R89, RZ ;  /* 0x000000592c2c7210 */ /* 0x000fe20007ffe0ff */
[----:B------:R-:W-:Y:S01]  /*5b820*/  IMAD.WIDE.U32 R32, R45, R34, RZ ;  /* 0x000000222d207225 */ /* 0x000fe200078e00ff */
[----:B------:R-:W-:-:S03]  /*5b830*/  IADD3 R52, PT, PT, R52, R95, RZ ;  /* 0x0000005f34347210 */ /* 0x000fc60007ffe0ff */
[----:B------:R-:W-:Y:S01]  /*5b840*/  IMAD.WIDE.U32 R34, R47, R34, RZ ;  /* 0x000000222f227225 */ /* 0x000fe200078e00ff */
[----:B------:R-:W-:-:S03]  /*5b850*/  ISETP.GE.U32.AND P4, PT, R48, 0x7f000001, PT ;  /* 0x7f0000013000780c */ /* 0x000fc60003f86070 */
[----:B------:R-:W-:Y:S01]  /*5b860*/  IMAD R31, R32, 0x7effffff, RZ ;  /* 0x7effffff201f7824 */ /* 0x000fe200078e02ff */
[----:B------:R-:W-:Y:S01]  /*5b870*/  ISETP.GE.U32.AND P3, PT, R73, 0x7f000001, PT ;  /* 0x7f0000014900780c */ /* 0x000fe20003f66070 */
[----:B------:R-:W-:Y:S01]  /*5b880*/  ISETP.GE.U32.AND P2, PT, R44, 0x7f000001, PT ;  /* 0x7f0000012c00780c */ /* 0x000fe20003f46070 */
[----:B------:R-:W-:Y:S01]  /*5b890*/  @P0 IADD3 R36, PT, PT, R36, -0x7f000001, RZ ;  /* 0x80ffffff24240810 */ /* 0x000fe20007ffe0ff */
[----:B------:R-:W-:Y:S01]  /*5b8a0*/  IMAD R37, R34, 0x7effffff, RZ ;  /* 0x7effffff22257824 */ /* 0x000fe200078e02ff */
[----:B------:R-:W-:Y:S01]  /*5b8b0*/  ISETP.GE.U32.AND P5, PT, R52, 0x7f000001, PT ;  /* 0x7f0000013400780c */ /* 0x000fe20003fa6070 */
[----:B------:R-:W-:-:S04]  /*5b8c0*/  IMAD.HI.U32 R31, R31, 0x7f000001, R32 ;  /* 0x7f0000011f1f7827 */ /* 0x000fc800078e0020 */
[----:B------:R-:W-:Y:S01]  /*5b8d0*/  IMAD.HI.U32 R32, R37, 0x7f000001, R34 ;  /* 0x7f00000125207827 */ /* 0x000fe200078e0022 */
[----:B------:R-:W-:Y:S02]  /*5b8e0*/  @P6 IADD3 R77, PT, PT, R77, -0x7f000001, RZ ;  /* 0x80ffffff4d4d6810 */ /* 0x000fe40007ffe0ff */
[----:B------:R-:W-:Y:S01]  /*5b8f0*/  @P1 IADD3 R42, PT, PT, R42, -0x7f000001, RZ ;  /* 0x80ffffff2a2a1810 */ /* 0x000fe20007ffe0ff */
[----:B------:R-:W-:Y:S01]  /*5b900*/  IMAD.WIDE.U32 R34, R3, R36, RZ ;  /* 0x0000002403227225 */ /* 0x000fe200078e00ff */
[----:B------:R-:W-:-:S03]  /*5b910*/  @P4 IADD3 R48, PT, PT, R48, -0x7f000001, RZ ;  /* 0x80ffffff30304810 */ /* 0x000fc60007ffe0ff */
[----:B------:R-:W-:Y:S01]  /*5b920*/  IMAD R33, R34, 0x7effffff, RZ ;  /* 0x7effffff22217824 */ /* 0x000fe200078e02ff */
[----:B------:R-:W-:Y:S02]  /*5b930*/  IADD3 R42, PT, PT, R42, R77, RZ ;  /* 0x0000004d2a2a7210 */ /* 0x000fe40007ffe0ff */
[----:B------:R-:W-:Y:S02]  /*5b940*/  @P3 IADD3 R73, PT, PT, R73, -0x7f000001, RZ ;  /* 0x80ffffff49493810 */ /* 0x000fe40007ffe0ff */
[----:B------:R-:W-:Y:S01]  /*5b950*/  @P2 IADD3 R44, PT, PT, R44, -0x7f000001, RZ ;  /* 0x80ffffff2c2c2810 */ /* 0x000fe20007ffe0ff */
[----:B------:R-:W-:Y:S01]  /*5b960*/  IMAD.HI.U32 R79, R33, 0x7f000001, R34 ;  /* 0x7f000001214f7827 */ /* 0x000fe200078e0022 */
[----:B------:R-:W-:-:S03]  /*5b970*/  @P5 IADD3 R52, PT, PT, R52, -0x7f000001, RZ ;  /* 0x80ffffff34345810 */ /* 0x000fc60007ffe0ff */
[----:B------:R-:W-:Y:S01]  /*5b980*/  IMAD.WIDE.U32 R34, R48, R40, RZ ;  /* 0x0000002830227225 */ /* 0x000fe200078e00ff */
[----:B------:R-:W-:Y:S01]  /*5b990*/  ISETP.GE.U32.AND P1, PT, R42, 0x7f000001, PT ;  /* 0x7f0000012a00780c */ /* 0x000fe20003f26070 */
[----:B------:R-:W-:Y:S02]  /*5b9a0*/  IADD3 R109, PT, PT, R44, R73, RZ ;  /* 0x000000492c6d7210 */ /* 0x000fe40007ffe0ff */
[----:B------:R-:W-:-:S04]  /*5b9b0*/  IMAD.WIDE.U32 R36, R48, R41, RZ ;  /* 0x0000002930247225 */ /* 0x000fc800078e00ff */
[----:B------:R-:W-:Y:S02]  /*5b9c0*/  IMAD R33, R34, 0x7effffff, RZ ;  /* 0x7effffff22217824 */ /* 0x000fe400078e02ff */
[----:B------:R-:W-:-:S04]  /*5b9d0*/  IMAD.WIDE.U32 R44, R52, R39, RZ ;  /* 0x00000027342c7225 */ /* 0x000fc800078e00ff */
[----:B------:R-:W-:Y:S01]  /*5b9e0*/  IMAD.WIDE.U32 R84, R52, R40, RZ ;  /* 0x0000002834547225 */ /* 0x000fe200078e00ff */
[----:B------:R-:W-:-:S03]  /*5b9f0*/  ISETP.GE.U32.AND P0, PT, R79, 0x7f000001, PT ;  /* 0x7f0000014f00780c */ /* 0x000fc60003f06070 */
[----:B------:R-:W-:Y:S02]  /*5ba00*/  IMAD R47, R36, 0x7effffff, RZ ;  /* 0x7effffff242f7824 */ /* 0x000fe400078e02ff */
[----:B------:R-:W-:-:S04]  /*5ba10*/  IMAD.HI.U32 R83, R33, 0x7f000001, R34 ;  /* 0x7f00000121537827 */ /* 0x000fc800078e0022 */
[----:B------:R-:W-:Y:S02]  /*5ba20*/  IMAD R73, R44, 0x7effffff, RZ ;  /* 0x7effffff2c497824 */ /* 0x000fe400078e02ff */
[----:B------:R-:W-:-:S04]  /*5ba30*/  IMAD.WIDE.U32 R34, R48, R39, RZ ;  /* 0x0000002730227225 */ /* 0x000fc800078e00ff */
[----:B------:R-:W-:Y:S02]  /*5ba40*/  IMAD R77, R84, 0x7effffff, RZ ;  /* 0x7effffff544d7824 */ /* 0x000fe400078e02ff */
[----:B------:R-:W-:-:S04]  /*5ba50*/  IMAD.WIDE.U32 R88, R52, R41, RZ ;  /* 0x0000002934587225 */ /* 0x000fc800078e00ff */
[----:B------:R-:W-:-:S04]  /*5ba60*/  IMAD.HI.U32 R36, R47, 0x7f000001, R36 ;  /* 0x7f0000012f247827 */ /* 0x000fc800078e0024 */
[----:B------:R-:W-:-:S04]  /*5ba70*/  IMAD.HI.U32 R86, R73, 0x7f000001, R44 ;  /* 0x7f00000149567827 */ /* 0x000fc800078e002c */
[----:B------:R-:W-:Y:S02]  /*5ba80*/  IMAD R37, R34, 0x7effffff, RZ ;  /* 0x7effffff22257824 */ /* 0x000fe400078e02ff */
[----:B------:R-:W-:Y:S01]  /*5ba90*/  IMAD.HI.U32 R45, R77, 0x7f000001, R84 ;  /* 0x7f0000014d2d7827 */ /* 0x000fe200078e0054 */
[----:B------:R-:W-:-:S03]  /*5baa0*/  @P1 IADD3 R42, PT, PT, R42, -0x7f000001, RZ ;  /* 0x80ffffff2a2a1810 */ /* 0x000fc60007ffe0ff */
[----:B------:R-:W-:Y:S02]  /*5bab0*/  IMAD R47, R88, 0x7effffff, RZ ;  /* 0x7effffff582f7824 */ /* 0x000fe400078e02ff */
[----:B------:R-:W-:-:S04]  /*5bac0*/  IMAD.WIDE.U32 R90, R52, R108, RZ ;  /* 0x0000006c345a7225 */ /* 0x000fc800078e00ff */
[----:B------:R-:W-:-:S04]  /*5bad0*/  IMAD.WIDE.U32 R84, R48, R108, RZ ;  /* 0x0000006c30547225 */ /* 0x000fc800078e00ff */
[----:B------:R-:W-:-:S04]  /*5bae0*/  IMAD.HI.U32 R37, R37, 0x7f000001, R34 ;  /* 0x7f00000125257827 */ /* 0x000fc800078e0022 */
[----:B------:R-:W-:-:S04]  /*5baf0*/  IMAD.HI.U32 R34, R47, 0x7f000001, R88 ;  /* 0x7f0000012f227827 */ /* 0x000fc800078e0058 */
[----:B------:R-:W-:Y:S02]  /*5bb00*/  IMAD R35, R90, 0x7effffff, RZ ;  /* 0x7effffff5a237824 */ /* 0x000fe400078e02ff */
[----:B------:R-:W-:Y:S02]  /*5bb10*/  IMAD R33, R84, 0x7effffff, RZ ;  /* 0x7effffff54217824 */ /* 0x000fe400078e02ff */
[----:B------:R-:W-:Y:S01]  /*5bb20*/  IMAD.WIDE.U32 R88, R42, R41, RZ ;  /* 0x000000292a587225 */ /* 0x000fe200078e00ff */
[----:B------:R-:W-:-:S03]  /*5bb30*/  @P0 IADD3 R79, PT, PT, R79, -0x7f000001, RZ ;  /* 0x80ffffff4f4f0810 */ /* 0x000fc60007ffe0ff */
[----:B------:R-:W-:-:S04]  /*5bb40*/  IMAD.HI.U32 R52, R35, 0x7f000001, R90 ;  /* 0x7f00000123347827 */ /* 0x000fc800078e005a */
[----:B------:R-:W-:-:S04]  /*5bb50*/  IMAD.HI.U32 R33, R33, 0x7f000001, R84 ;  /* 0x7f00000121217827 */ /* 0x000fc800078e0054 */
[----:B------:R-:W-:Y:S01]  /*5bb60*/  IMAD R35, R88, 0x7effffff, RZ ;  /* 0x7effffff58237824 */ /* 0x000fe200078e02ff */
[----:B------:R-:W-:Y:S01]  /*5bb70*/  ISETP.GE.U32.AND P0, PT, R109, 0x7f000001, PT ;  /* 0x7f0000016d00780c */ /* 0x000fe20003f06070 */
[----:B--2---:R-:W-:-:S04]  /*5bb80*/  IMAD.WIDE.U32 R84, R26, R79, RZ ;  /* 0x0000004f1a547225 */ /* 0x004fc800078e00ff */
[----:B------:R-:W-:-:S04]  /*5bb90*/  IMAD.HI.U32 R81, R35, 0x7f000001, R88 ;  /* 0x7f00000123517827 */ /* 0x000fc800078e0058 */
[----:B---3--:R-:W-:-:S04]  /*5bba0*/  IMAD.WIDE.U32 R88, R25, R79, RZ ;  /* 0x0000004f19587225 */ /* 0x008fc800078e00ff */
[----:B------:R-:W-:Y:S02]  /*5bbb0*/  IMAD R35, R84, 0x7effffff, RZ ;  /* 0x7effffff54237824 */ /* 0x000fe400078e02ff */
[----:B----4-:R-:W-:-:S04]  /*5bbc0*/  IMAD.WIDE.U32 R24, R24, R79, RZ ;  /* 0x0000004f18187225 */ /* 0x010fc800078e00ff */
[----:B------:R-:W-:Y:S02]  /*5bbd0*/  IMAD R47, R88, 0x7effffff, RZ ;  /* 0x7effffff582f7824 */ /* 0x000fe400078e02ff */
[----:B------:R-:W-:-:S04]  /*5bbe0*/  IMAD.WIDE.U32 R90, R22, R79, RZ ;  /* 0x0000004f165a7225 */ /* 0x000fc800078e00ff */
[----:B------:R-:W-:-:S04]  /*5bbf0*/  IMAD.HI.U32 R77, R35, 0x7f000001, R84 ;  /* 0x7f000001234d7827 */ /* 0x000fc800078e0054 */
[----:B------:R-:W-:Y:S02]  /*5bc00*/  IMAD R35, R24, 0x7effffff, RZ ;  /* 0x7effffff18237824 */ /* 0x000fe400078e02ff */
[----:B------:R-:W-:-:S04]  /*5bc10*/  IMAD.HI.U32 R44, R47, 0x7f000001, R88 ;  /* 0x7f0000012f2c7827 */ /* 0x000fc800078e0058 */
[----:B------:R-:W-:Y:S01]  /*5bc20*/  IMAD R47, R90, 0x7effffff, RZ ;  /* 0x7effffff5a2f7824 */ /* 0x000fe200078e02ff */
[----:B------:R-:W-:Y:S01]  /*5bc30*/  @P0 IADD3 R109, PT, PT, R109, -0x7f000001, RZ ;  /* 0x80ffffff6d6d0810 */ /* 0x000fe20007ffe0ff */
[----:B------:R-:W-:Y:S01]  /*5bc40*/  ISETP.GE.U32.AND P0, PT, R77, 0x7f000001, PT ;  /* 0x7f0000014d00780c */ /* 0x000fe20003f06070 */
[----:B------:R-:W-:-:S04]  /*5bc50*/  IMAD.HI.U32 R26, R35, 0x7f000001, R24 ;  /* 0x7f000001231a7827 */ /* 0x000fc800078e0018 */
[----:B------:R-:W-:Y:S01]  /*5bc60*/  IMAD.HI.U32 R48, R47, 0x7f000001, R90 ;  /* 0x7f0000012f307827 */ /* 0x000fe200078e005a */
[----:B------:R-:W-:Y:S01]  /*5bc70*/  ISETP.GE.U32.AND P1, PT, R44, 0x7f000001, PT ;  /* 0x7f0000012c00780c */ /* 0x000fe20003f26070 */
[----:B------:R-:W-:-:S03]  /*5bc80*/  ISETP.GE.U32.AND P2, PT, R26, 0x7f000001, PT ;  /* 0x7f0000011a00780c */ /* 0x000fc60003f46070 */
[----:B------:R-:W-:Y:S01]  /*5bc90*/  ISETP.GE.U32.AND P3, PT, R48, 0x7f000001, PT ;  /* 0x7f0000013000780c */ /* 0x000fe20003f66070 */
[----:B------:R-:W-:Y:S02]  /*5bca0*/  ISETP.GE.U32.AND P4, PT, R52, 0x7f000001, PT ;  /* 0x7f0000013400780c */ /* 0x000fe40003f86070 */
[----:B------:R-:W-:-:S06]  /*5bcb0*/  @P0 IADD3 R77, PT, PT, R77, -0x7f000001, RZ ;  /* 0x80ffffff4d4d0810 */ /* 0x000fcc0007ffe0ff */
[----:B------:R-:W-:Y:S02]  /*5bcc0*/  @P1 IADD3 R44, PT, PT, R44, -0x7f000001, RZ ;  /* 0x80ffffff2c2c1810 */ /* 0x000fe40007ffe0ff */
[----:B------:R-:W-:Y:S02]  /*5bcd0*/  IADD3 R22, PT, PT, R77, R46, RZ ;  /* 0x0000002e4d167210 */ /* 0x000fe40007ffe0ff */
[----:B------:R-:W-:Y:S02]  /*5bce0*/  @P2 IADD3 R26, PT, PT, R26, -0x7f000001, RZ ;  /* 0x80ffffff1a1a2810 */ /* 0x000fe40007ffe0ff */
[----:B------:R-:W-:Y:S02]  /*5bcf0*/  @P3 IADD3 R48, PT, PT, R48, -0x7f000001, RZ ;  /* 0x80ffffff30303810 */ /* 0x000fe40007ffe0ff */
[----:B------:R-:W-:Y:S01]  /*5bd00*/  IADD3 R44, PT, PT, R44, R21, RZ ;  /* 0x000000152c2c7210 */ /* 0x000fe20007ffe0ff */
[----:B------:R-:W-:Y:S01]  /*5bd10*/  ISETP.GE.U32.AND P0, PT, R22, 0x7f000001, PT ;  /* 0x7f0000011600780c */ /* 0x000fe20003f06070 */
[----:B------:R-:W-:Y:S01]  /*5bd20*/  ISETP.GE.U32.AND P5, PT, R81, 0x7f000001, PT ;  /* 0x7f0000015100780c */ /* 0x000fe20003fa6070 */
[----:B------:R-:W-:-:S02]  /*5bd30*/  IADD3 R46, PT, PT, R26, R19, RZ ;  /* 0x000000131a2e7210 */ /* 0x000fc40007ffe0ff */
[----:B------:R-:W-:Y:S01]  /*5bd40*/  IADD3 R48, PT, PT, R48, R15, RZ ;  /* 0x0000000f30307210 */ /* 0x000fe20007ffe0ff */
[----:B------:R-:W-:Y:S01]  /*5bd50*/  IMAD.WIDE.U32 R24, R42, R40, RZ ;  /* 0x000000282a187225 */ /* 0x000fe200078e00ff */
[----:B------:R-:W-:Y:S01]  /*5bd60*/  ISETP.GE.U32.AND P1, PT, R44, 0x7f000001, PT ;  /* 0x7f0000012c00780c */ /* 0x000fe20003f26070 */
[----:B------:R-:W-:Y:S01]  /*5bd70*/  @P4 IADD3 R52, PT, PT, R52, -0x7f000001, RZ ;  /* 0x80ffffff34344810 */ /* 0x000fe20007ffe0ff */
[----:B------:R-:W-:Y:S01]  /*5bd80*/  ISETP.GE.U32.AND P2, PT, R46, 0x7f000001, PT ;  /* 0x7f0000012e00780c */ /* 0x000fe20003f46070 */
[----:B------:R-:W-:Y:S01]  /*5bd90*/  ISETP.GE.U32.AND P4, PT, R48, 0x7f000001, PT ;  /* 0x7f0000013000780c */ /* 0x000fe20003f86070 */
[----:B------:R-:W-:-:S04]  /*5bda0*/  IMAD.WIDE.U32 R84, R42, R108, RZ ;  /* 0x0000006c2a547225 */ /* 0x000fc800078e00ff */
[----:B------:R-:W-:Y:S02]  /*5bdb0*/  IMAD R35, R24, 0x7effffff, RZ ;  /* 0x7effffff18237824 */ /* 0x000fe400078e02ff */
[----:B------:R-:W-:Y:S01]  /*5bdc0*/  IMAD.WIDE.U32 R90, R109, R40, RZ ;  /* 0x000000286d5a7225 */ /* 0x000fe200078e00ff */
[----:B------:R0:W-:Y:S03]  /*5bdd0*/  STL [R1+0x110], R22 ;  /* 0x0001101601007387 */ /* 0x0001e60000100800 */
[----:B------:R-:W-:-:S04]  /*5bde0*/  IMAD.WIDE.U32 R92, R42, R39, RZ ;  /* 0x000000272a5c7225 */ /* 0x000fc800078e00ff */
[----:B------:R-:W-:-:S04]  /*5bdf0*/  IMAD.WIDE.U32 R88, R109, R39, RZ ;  /* 0x000000276d587225 */ /* 0x000fc800078e00ff */
[----:B------:R-:W-:Y:S02]  /*5be00*/  IMAD R39, R84, 0x7effffff, RZ ;  /* 0x7effffff54277824 */ /* 0x000fe400078e02ff */
[----:B------:R-:W-:-:S04]  /*5be10*/  IMAD.HI.U32 R40, R35, 0x7f000001, R24 ;  /* 0x7f00000123287827 */ /* 0x000fc800078e0018 */
[----:B------:R-:W-:Y:S01]  /*5be20*/  IMAD R25, R90, 0x7effffff, RZ ;  /* 0x7effffff5a197824 */ /* 0x000fe200078e02ff */
[----:B------:R-:W-:Y:S02]  /*5be30*/  @P5 IADD3 R81, PT, PT, R81, -0x7f000001, RZ ;  /* 0x80ffffff51515810 */ /* 0x000fe40007ffe0ff */
[----:B0-----:R-:W-:Y:S01]  /*5be40*/  @P0 IADD3 R22, PT, PT, R22, -0x7f000001, RZ ;  /* 0x80ffffff16160810 */ /* 0x001fe20007ffe0ff */
[----:B------:R-:W-:-:S04]  /*5be50*/  IMAD.HI.U32 R24, R39, 0x7f000001, R84 ;  /* 0x7f00000127187827 */ /* 0x000fc800078e0054 */
[----:B------:R-:W-:Y:S01]  /*5be60*/  IMAD.HI.U32 R39, R25, 0x7f000001, R90 ;  /* 0x7f00000119277827 */ /* 0x000fe200078e005a */
[----:B------:R-:W-:Y:S01]  /*5be70*/  ISETP.GE.U32.AND P5, PT, R33, 0x7f000001, PT ;  /* 0x7f0000012100780c */ /* 0x000fe20003fa6070 */
[----:B------:R-:W-:Y:S04]  /*5be80*/  STL [R1+0x110], R22 ;  /* 0x0001101601007387 */ /* 0x000fe80000100800 */
[----:B------:R0:W-:Y:S04]  /*5be90*/  STL [R1+0x114], R44 ;  /* 0x0001142c01007387 */ /* 0x0001e80000100800 */
[----:B------:R1:W-:Y:S01]  /*5bea0*/  STL [R1+0x118], R46 ;  /* 0x0001182e01007387 */ /* 0x0003e20000100800 */
[----:B------:R-:W-:-:S03]  /*5beb0*/  IMAD.WIDE.U32 R90, R81, 0x5fffffa, RZ ;  /* 0x05fffffa515a7825 */ /* 0x000fc600078e00ff */
[----:B------:R2:W-:Y:S01]  /*5bec0*/  STL [R1+0x11c], R48 ;  /* 0x00011c3001007387 */ /* 0x0005e20000100800 */
[----:B------:R-:W-:Y:S01]  /*5bed0*/  IMAD R19, R81, 0x6, RZ ;  /* 0x0000000651137824 */ /* 0x000fe200078e02ff */
[----:B0-----:R-:W-:Y:S02]  /*5bee0*/  @P1 IADD3 R44, PT, PT, R44, -0x7f000001, RZ ;  /* 0x80ffffff2c2c1810 */ /* 0x001fe40007ffe0ff */
[----:B-1----:R-:W-:Y:S02]  /*5bef0*/  @P2 IADD3 R46, PT, PT, R46, -0x7f000001, RZ ;  /* 0x80ffffff2e2e2810 */ /* 0x002fe40007ffe0ff */
[----:B--2---:R-:W-:Y:S01]  /*5bf00*/  @P4 IADD3 R48, PT, PT, R48, -0x7f000001, RZ ;  /* 0x80ffffff30304810 */ /* 0x004fe20007ffe0ff */
[----:B------:R-:W-:Y:S04]  /*5bf10*/  STL [R1+0x114], R44 ;  /* 0x0001142c01007387 */ /* 0x000fe80000100800 */
[----:B------:R0:W-:Y:S01]  /*5bf20*/  STL [R1+0x118], R46 ;  /* 0x0001182e01007387 */ /* 0x0001e20000100800 */
[----:B------:R-:W-:-:S03]  /*5bf30*/  IMAD.HI.U32 R42, R19, 0x7f000001, R90 ;  /* 0x7f000001132a7827 */ /* 0x000fc600078e005a */
[----:B------:R1:W-:Y:S04]  /*5bf40*/  STL [R1+0x11c], R48 ;  /* 0x00011c3001007387 */ /* 0x0003e80000100800 */
[----:B------:R-:W2:Y:S01]  /*5bf50*/  LD.E R19, desc[UR8][R50.64+0x1390] ;  /* 0x0013900832137980 */ /* 0x000ea2000c101900 */
[----:B------:R-:W-:Y:S01]  /*5bf60*/  IMAD R73, R92, 0x7effffff, RZ ;  /* 0x7effffff5c497824 */ /* 0x000fe200078e02ff */
[----:B------:R-:W-:Y:S01]  /*5bf70*/  @P5 IADD3 R33, PT, PT, R33, -0x7f000001, RZ ;  /* 0x80ffffff21215810 */ /* 0x000fe20007ffe0ff */
[----:B------:R-:W-:Y:S01]  /*5bf80*/  ISETP.GE.U32.AND P6, PT, R83, 0x7f000001, PT ;  /* 0x7f0000015300780c */ /* 0x000fe20003fc6070 */
[----:B------:R-:W-:Y:S01]  /*5bf90*/  ISETP.GE.U32.AND P5, PT, R34, 0x7f000001, PT ;  /* 0x7f0000012200780c */ /* 0x000fe20003fa6070 */
[----:B------:R-:W-:-:S04]  /*5bfa0*/  IMAD.HI.U32 R73, R73, 0x7f000001, R92 ;  /* 0x7f00000149497827 */ /* 0x000fc800078e005c */
[----:B------:R-:W-:-:S04]  /*5bfb0*/  IMAD.WIDE.U32 R92, R109, R41, RZ ;  /* 0x000000296d5c7225 */ /* 0x000fc800078e00ff */
[----:B------:R-:W-:Y:S01]  /*5bfc0*/  IMAD.WIDE.U32 R108, R109, R108, RZ ;  /* 0x0000006c6d6c7225 */ /* 0x000fe200078e00ff */
[----:B------:R-:W-:Y:S01]  /*5bfd0*/  ISETP.GE.U32.AND P3, PT, R24, 0x7f000001, PT ;  /* 0x7f0000011800780c */ /* 0x000fe20003f66070 */
[----:B------:R-:W3:Y:S04]  /*5bfe0*/  LD.E R22, desc[UR8][R50.64+0x1398] ;  /* 0x0013980832167980 */ /* 0x000ee8000c101900 */
[----:B------:R-:W4:Y:S01]  /*5bff0*/  LD.E R21, desc[UR8][R50.64+0x1394] ;  /* 0x0013940832157980 */ /* 0x000f22000c101900 */
[----:B------:R-:W-:Y:S01]  /*5c000*/  ISETP.GE.U32.AND P4, PT, R33, 0x7f000001, PT ;  /* 0x7f0000012100780c */ /* 0x000fe20003f86070 */
[----:B------:R-:W-:Y:S01]  /*5c010*/  ISETP.GE.U32.AND P1, PT, R36, 0x7f000001, PT ;  /* 0x7f0000012400780c */ /* 0x000fe20003f26070 */
[----:B------:R-:W-:Y:S02]  /*5c020*/  IMAD R35, R108, 0x7effffff, RZ ;  /* 0x7effffff6c237824 */ /* 0x000fe400078e02ff */
[----:B------:R-:W-:-:S02]  /*5c030*/  IMAD R25, R92, 0x7effffff, RZ ;  /* 0x7effffff5c197824 */ /* 0x000fc400078e02ff */
[----:B------:R-:W-:Y:S01]  /*5c040*/  IMAD R47, R88, 0x7effffff, RZ ;  /* 0x7effffff582f7824 */ /* 0x000fe200078e02ff */
[----:B------:R-:W-:Y:S01]  /*5c050*/  ISETP.GE.U32.AND P0, PT, R86, 0x7f000001, PT ;  /* 0x7f0000015600780c */ /* 0x000fe20003f06070 */
[----:B------:R-:W-:-:S04]  /*5c060*/  IMAD.HI.U32 R35, R35, 0x7f000001, R108 ;  /* 0x7f00000123237827 */ /* 0x000fc800078e006c */
[----:B------:R-:W-:Y:S01]  /*5c070*/  IMAD.HI.U32 R25, R25, 0x7f000001, R92 ;  /* 0x7f00000119197827 */ /* 0x000fe200078e005c */
[----:B------:R-:W-:-:S03]  /*5c080*/  @P6 IADD3 R83, PT, PT, R83, -0x7f000001, RZ ;  /* 0x80ffffff53536810 */ /* 0x000fc60007ffe0ff */
[----:B------:R-:W-:Y:S01]  /*5c090*/  IMAD.HI.U32 R84, R47, 0x7f000001, R88 ;  /* 0x7f0000012f547827 */ /* 0x000fe200078e0058 */
[----:B------:R-:W-:Y:S01]  /*5c0a0*/  ISETP.GE.U32.AND P2, PT, R37, 0x7f000001, PT ;  /* 0x7f0000012500780c */ /* 0x000fe20003f46070 */
[----:B------:R-:W-:Y:S02]  /*5c0b0*/  @P5 IADD3 R34, PT, PT, R34, -0x7f000001, RZ ;  /* 0x80ffffff22225810 */ /* 0x000fe40007ffe0ff */
[----:B------:R-:W-:Y:S01]  /*5c0c0*/  IMAD.WIDE.U32 R88, R52, 0x5fffffa, RZ ;  /* 0x05fffffa34587825 */ /* 0x000fe200078e00ff */
[----:B------:R-:W-:Y:S01]  /*5c0d0*/  @P3 IADD3 R24, PT, PT, R24, -0x7f000001, RZ ;  /* 0x80ffffff18183810 */ /* 0x000fe20007ffe0ff */
[----:B------:R-:W-:Y:S01]  /*5c0e0*/  ISETP.GE.U32.AND P5, PT, R35, 0x7f000001, PT ;  /* 0x7f0000012300780c */ /* 0x000fe20003fa6070 */
[----:B------:R1:W2:Y:S01]  /*5c0f0*/  LD.E R79, desc[UR8][R50.64+0x139c] ;  /* 0x00139c08324f7980 */ /* 0x0002a2000c101900 */
[----:B------:R-:W-:Y:S01]  /*5c100*/  IMAD R15, R52, 0x6, RZ ;  /* 0x00000006340f7824 */ /* 0x000fe200078e02ff */
[----:B------:R-:W-:Y:S01]  /*5c110*/  @P4 IADD3 R33, PT, PT, R33, -0x7f000001, RZ ;  /* 0x80ffffff21214810 */ /* 0x000fe20007ffe0ff */
[----:B------:R-:W-:Y:S01]  /*5c120*/  ISETP.GE.U32.AND P3, PT, R39, 0x7f000001, PT ;  /* 0x7f0000012700780c */ /* 0x000fe20003f66070 */
[----:B------:R-:W-:Y:S01]  /*5c130*/  @P1 IADD3 R36, PT, PT, R36, -0x7f000001, RZ ;  /* 0x80ffffff24241810 */ /* 0x000fe20007ffe0ff */
[----:B------:R-:W-:Y:S01]  /*5c140*/  ISETP.GE.U32.AND P4, PT, R25, 0x7f000001, PT ;  /* 0x7f0000011900780c */ /* 0x000fe20003f86070 */
[----:B------:R-:W-:Y:S01]  /*5c150*/  ISETP.GE.U32.AND P1, PT, R83, 0x7f000001, PT ;  /* 0x7f0000015300780c */ /* 0x000fe20003f26070 */
[----:B0-----:R-:W-:-:S04]  /*5c160*/  IMAD.WIDE.U32 R46, R24, 0x5fffffa, RZ ;  /* 0x05fffffa182e7825 */ /* 0x001fc800078e00ff */
[----:B------:R-:W-:-:S04]  /*5c170*/  IMAD.HI.U32 R26, R15, 0x7f000001, R88 ;  /* 0x7f0000010f1a7827 */ /* 0x000fc800078e0058 */
[----:B------:R-:W-:Y:S01]  /*5c180*/  IMAD R15, R24, 0x6, RZ ;  /* 0x00000006180f7824 */ /* 0x000fe200078e02ff */
[----:B------:R-:W-:Y:S02]  /*5c190*/  @P0 IADD3 R86, PT, PT, R86, -0x7f000001, RZ ;  /* 0x80ffffff56560810 */ /* 0x000fe40007ffe0ff */
[----:B------:R-:W-:Y:S02]  /*5c1a0*/  @P2 IADD3 R37, PT, PT, R37, -0x7f000001, RZ ;  /* 0x80ffffff25252810 */ /* 0x000fe40007ffe0ff */
[----:B------:R-:W-:Y:S01]  /*5c1b0*/  @P5 IADD3 R35, PT, PT, R35, -0x7f000001, RZ ;  /* 0x80ffffff23235810 */ /* 0x000fe20007ffe0ff */
[----:B-1----:R-:W-:Y:S01]  /*5c1c0*/  IMAD.HI.U32 R48, R15, 0x7f000001, R46 ;  /* 0x7f0000010f307827 */ /* 0x002fe200078e002e */
[----:B------:R-:W-:Y:S01]  /*5c1d0*/  IADD3 R15, PT, PT, R33, R34, RZ ;  /* 0x00000022210f7210 */ /* 0x000fe20007ffe0ff */
[----:B------:R-:W-:Y:S01]  /*5c1e0*/  ISETP.GE.U32.AND P0, PT, R40, 0x7f000001, PT ;  /* 0x7f0000012800780c */ /* 0x000fe20003f06070 */
[----:B------:R-:W-:Y:S01]  /*5c1f0*/  @P3 IADD3 R39, PT, PT, R39, -0x7f000001, RZ ;  /* 0x80ffffff27273810 */ /* 0x000fe20007ffe0ff */
[----:B------:R-:W-:Y:S01]  /*5c200*/  ISETP.GE.U32.AND P2, PT, R37, 0x7f000001, PT ;  /* 0x7f0000012500780c */ /* 0x000fe20003f46070 */
[----:B------:R-:W-:-:S02]  /*5c210*/  @P4 IADD3 R25, PT, PT, R25, -0x7f000001, RZ ;  /* 0x80ffffff19194810 */ /* 0x000fc40007ffe0ff */
[----:B------:R-:W-:Y:S01]  /*5c220*/  @P1 IADD3 R83, PT, PT, R83, -0x7f000001, RZ ;  /* 0x80ffffff53531810 */ /* 0x000fe20007ffe0ff */
[----:B------:R-:W-:Y:S01]  /*5c230*/  ISETP.GE.U32.AND P1, PT, R15, 0x7f000001, PT ;  /* 0x7f0000010f00780c */ /* 0x000fe20003f26070 */
[C---:B------:R-:W-:Y:S02]  /*5c240*/  IMAD R41, R35.reuse, 0x6, RZ ;  /* 0x0000000623297824 */ /* 0x040fe400078e02ff */
[----:B------:R-:W-:Y:S01]  /*5c250*/  IMAD.WIDE.U32 R34, R35, 0x5fffffa, RZ ;  /* 0x05fffffa23227825 */ /* 0x000fe200078e00ff */
[----:B------:R-:W2:Y:S03]  /*5c260*/  LDL R81, [R1+0x110] ;  /* 0x0001100001517983 */ /* 0x000ea60000100800 */
[C---:B------:R-:W-:Y:S02]  /*5c270*/  IMAD R33, R39.reuse, 0x6, RZ ;  /* 0x0000000627217824 */ /* 0x040fe400078e02ff */
[----:B------:R-:W-:-:S04]  /*5c280*/  IMAD.WIDE.U32 R50, R39, 0x5fffffa, RZ ;  /* 0x05fffffa27327825 */ /* 0x000fc800078e00ff */
[C---:B------:R-:W-:Y:S01]  /*5c290*/  IMAD R39, R25.reuse, 0x6, RZ ;  /* 0x0000000619277824 */ /* 0x040fe200078e02ff */
[----:B------:R-:W-:Y:S01]  /*5c2a0*/  ISETP.GE.U32.AND P3, PT, R36, 0x7f000001, PT ;  /* 0x7f0000012400780c */ /* 0x000fe20003f66070 */
[----:B------:R-:W-:Y:S01]  /*5c2b0*/  IMAD.WIDE.U32 R24, R25, 0x5fffffa, RZ ;  /* 0x05fffffa19187825 */ /* 0x000fe200078e00ff */
[----:B------:R-:W2:Y:S03]  /*5c2c0*/  LDL R88, [R1+0x114] ;  /* 0x0001140001587983 */ /* 0x000ea60000100800 */
[----:B------:R-:W-:Y:S01]  /*5c2d0*/  IMAD.HI.U32 R52, R41, 0x7f000001, R34 ;  /* 0x7f00000129347827 */ /* 0x000fe200078e0022 */
[----:B------:R-:W-:Y:S02]  /*5c2e0*/  IADD3 R35, PT, PT, R83, R86, RZ ;  /* 0x0000005653237210 */ /* 0x000fe40007ffe0ff */
[----:B------:R-:W-:Y:S01]  /*5c2f0*/  @P0 IADD3 R40, PT, PT, R40, -0x7f000001, RZ ;  /* 0x80ffffff28280810 */ /* 0x000fe20007ffe0ff */
[----:B------:R-:W-:Y:S01]  /*5c300*/  ISETP.GE.U32.AND P6, PT, R45, 0x7f000001, PT ;  /* 0x7f0000012d00780c */ /* 0x000fe20003fc6070 */
[----:B------:R-:W-:Y:S01]  /*5c310*/  IMAD.HI.U32 R50, R33, 0x7f000001, R50 ;  /* 0x7f00000121327827 */ /* 0x000fe200078e0032 */
[----:B------:R-:W-:-:S03]  /*5c320*/  ISETP.GE.U32.AND P0, PT, R23, 0x7f000001, PT ;  /* 0x7f0000011700780c */ /* 0x000fc60003f06070 */
[----:B------:R-:W-:Y:S01]  /*5c330*/  IMAD.HI.U32 R51, R39, 0x7f000001, R24 ;  /* 0x7f00000127337827 */ /* 0x000fe200078e0018 */
[----:B------:R-:W-:Y:S01]  /*5c340*/  @P2 IADD3 R37, PT, PT, R37, -0x7f000001, RZ ;  /* 0x80ffffff25252810 */ /* 0x000fe20007ffe0ff */
[----:B------:R-:W2:Y:S01]  /*5c350*/  LDL R24, [R1+0x118] ;  /* 0x0001180001187983 */ /* 0x000ea20000100800 */
[----:B------:R-:W-:Y:S01]  /*5c360*/  @P1 IADD3 R15, PT, PT, R15, -0x7f000001, RZ ;  /* 0x80ffffff0f0f1810 */ /* 0x000fe20007ffe0ff */
[----:B------:R-:W-:Y:S01]  /*5c370*/  ISETP.GE.U32.AND P2, PT, R48, 0x7f000001, PT ;  /* 0x7f0000013000780c */ /* 0x000fe20003f46070 */
[----:B------:R-:W-:Y:S01]  /*5c380*/  ISETP.GE.U32.AND P1, PT, R35, 0x7f000001, PT ;  /* 0x7f0000012300780c */ /* 0x000fe20003f26070 */
[----:B------:R-:W-:Y:S01]  /*5c390*/  IADD3 R34, PT, PT, R142, R67, RZ ;  /* 0x000000438e227210 */ /* 0x000fe20007ffe0ff */
[----:B------:R-:W2:Y:S01]  /*5c3a0*/  LDL R90, [R1+0x11c] ;  /* 0x00011c00015a7983 */ /* 0x000ea20000100800 */
[----:B------:R-:W-:Y:S01]  /*5c3b0*/  @P3 IADD3 R36, PT, PT, R36, -0x7f000001, RZ ;  /* 0x80ffffff24243810 */ /* 0x000fe20007ffe0ff */
[----:B------:R-:W-:Y:S01]  /*5c3c0*/  ISETP.GE.U32.AND P4, PT, R26, 0x7f000001, PT ;  /* 0x7f0000011a00780c */ /* 0x000fe20003f86070 */
[----:B------:R-:W-:Y:S01]  /*5c3d0*/  @P6 IADD3 R45, PT, PT, R45, -0x7f000001, RZ ;  /* 0x80ffffff2d2d6810 */ /* 0x000fe20007ffe0ff */
[----:B------:R-:W-:Y:S01]  /*5c3e0*/  ISETP.GE.U32.AND P3, PT, R34, 0x7f000001, PT ;  /* 0x7f0000012200780c */ /* 0x000fe20003f66070 */
[----:B------:R-:W-:-:S02]  /*5c3f0*/  @P0 IADD3 R23, PT, PT, R23, -0x7f000001, RZ ;  /* 0x80ffffff17170810 */ /* 0x000fc40007ffe0ff */
[----:B------:R-:W-:Y:S01]  /*5c400*/  IADD3 R33, PT, PT, R130, R69, RZ ;  /* 0x0000004582217210 */ /* 0x000fe20007ffe0ff */
[----:B------:R-:W2:Y:S01]  /*5c410*/  LDG.E R83, desc[UR8][R54.64+0x20] ;  /* 0x0000200836537981 */ /* 0x000ea2000c1e1900 */
[----:B------:R-:W-:-:S03]  /*5c420*/  IADD3 R36, PT, PT, R36, R45, RZ ;  /* 0x0000002d24247210 */ /* 0x000fc60007ffe0ff */
[----:B------:R-:W2:Y:S01]  /*5c430*/  LDG.E R85, desc[UR8][R54.64+0x24] ;  /* 0x0000240836557981 */ /* 0x000ea2000c1e1900 */
[----:B------:R-:W-:Y:S02]  /*5c440*/  @P2 IADD3 R48, PT, PT, R48, -0x7f000001, RZ ;  /* 0x80ffffff30302810 */ /* 0x000fe40007ffe0ff */
[----:B------:R-:W-:Y:S01]  /*5c450*/  @P1 IADD3 R35, PT, PT, R35, -0x7f000001, RZ ;  /* 0x80ffffff23231810 */ /* 0x000fe20007ffe0ff */
[----:B------:R-:W-:-:S04]  /*5c460*/  IMAD.WIDE.U32 R46, R6, R23, RZ ;  /* 0x00000017062e7225 */ /* 0x000fc800078e00ff */
[----:B------:R-:W-:Y:S01]  /*5c470*/  IMAD.WIDE.U32 R44, R10, R23, RZ ;  /* 0x000000170a2c7225 */ /* 0x000fe200078e00ff */
[----:B------:R-:W-:-:S03]  /*5c480*/  ISETP.GE.U32.AND P2, PT, R33, 0x7f000001, PT ;  /* 0x7f0000012100780c */ /* 0x000fc60003f46070 */
[----:B------:R-:W-:Y:S01]  /*5c490*/  IMAD R67, R46, 0x7effffff, RZ ;  /* 0x7effffff2e437824 */ /* 0x000fe200078e02ff */
[----:B------:R-:W-:Y:S02]  /*5c4a0*/  IADD3 R48, PT, PT, R35, R48, RZ ;  /* 0x0000003023307210 */ /* 0x000fe40007ffe0ff */
[----:B------:R-:W-:Y:S01]  /*5c4b0*/  @P3 IADD3 R34, PT, PT, R34, -0x7f000001, RZ ;  /* 0x80ffffff22223810 */ /* 0x000fe20007ffe0ff */
[----:B------:R-:W-:Y:S02]  /*5c4c0*/  IMAD R35, R44, 0x7effffff, RZ ;  /* 0x7effffff2c237824 */ /* 0x000fe400078e02ff */
[----:B------:R-:W-:-:S04]  /*5c4d0*/  IMAD.HI.U32 R86, R67, 0x7f000001, R46 ;  /* 0x7f00000143567827 */ /* 0x000fc800078e002e */
[----:B------:R-:W-:Y:S01]  /*5c4e0*/  IMAD.HI.U32 R69, R35, 0x7f000001, R44 ;  /* 0x7f00000123457827 */ /* 0x000fe200078e002c */
[----:B------:R-:W-:Y:S02]  /*5c4f0*/  @P4 IADD3 R26, PT, PT, R26, -0x7f000001, RZ ;  /* 0x80ffffff1a1a4810 */ /* 0x000fe40007ffe0ff */
[----:B------:R-:W-:Y:S01]  /*5c500*/  IADD3 R46, PT, PT, R34, R53, RZ ;  /* 0x00000035222e7210 */ /* 0x000fe20007ffe0ff */
[----:B------:R-:W-:Y:S01]  /*5c510*/  IMAD.WIDE.U32 R34, R56, R23, RZ ;  /* 0x0000001738227225 */ /* 0x000fe200078e00ff */
[----:B------:R-:W-:Y:S01]  /*5c520*/  IADD3 R25, PT, PT, R126, R75, RZ ;  /* 0x0000004b7e197210 */ /* 0x000fe20007ffe0ff */
[----:B------:R-:W-:Y:S01]  /*5c530*/  ISETP.GE.U32.AND P6, PT, R65, 0x7f000001, PT ;  /* 0x7f0000014100780c */ /* 0x000fe20003fc6070 */
[----:B------:R-:W-:Y:S01]  /*5c540*/  IADD3 R37, PT, PT, R37, R26, RZ ;  /* 0x0000001a25257210 */ /* 0x000fe20007ffe0ff */
[----:B------:R-:W-:Y:S01]  /*5c550*/  IMAD R47, R34, 0x7effffff, RZ ;  /* 0x7effffff222f7824 */ /* 0x000fe200078e02ff */
[----:B------:R-:W-:Y:S02]  /*5c560*/  @P2 IADD3 R33, PT, PT, R33, -0x7f000001, RZ ;  /* 0x80ffffff21212810 */ /* 0x000fe40007ffe0ff */
[----:B------:R-:W-:Y:S01]  /*5c570*/  IADD3 R26, PT, PT, R128, R71, RZ ;  /* 0x00000047801a7210 */ /* 0x000fe20007ffe0ff */
[----:B------:R-:W-:Y:S01]  /*5c580*/  ISETP.GE.U32.AND P4, PT, R46, 0x7f000001, PT ;  /* 0x7f0000012e00780c */ /* 0x000fe20003f86070 */
[----:B------:R-:W-:Y:S01]  /*5c590*/  IMAD.HI.U32 R71, R47, 0x7f000001, R34 ;  /* 0x7f0000012f477827 */ /* 0x000fe200078e0022 */
[----:B------:R-:W-:Y:S01]  /*5c5a0*/  ISETP.GE.U32.AND P0, PT, R25, 0x7f000001, PT ;  /* 0x7f0000011900780c */ /* 0x000fe20003f06070 */
[----:B------:R-:W2:Y:S01]  /*5c5b0*/  LDL.64 R34, [R1+0x100] ;  /* 0x0001000001227983 */ /* 0x000ea20000100a00 */
[----:B------:R-:W-:-:S03]  /*5c5c0*/  IADD3 R10, PT, PT, R33, R57, RZ ;  /* 0x00000039210a7210 */ /* 0x000fc60007ffe0ff */
[----:B------:R-:W2:Y:S01]  /*5c5d0*/  LDG.E R33, desc[UR8][R54.64+0x28] ;  /* 0x0000280836217981 */ /* 0x000ea2000c1e1900 */
[----:B------:R-:W-:Y:S01]  /*5c5e0*/  ISETP.GE.U32.AND P1, PT, R26, 0x7f000001, PT ;  /* 0x7f0000011a00780c */ /* 0x000fe20003f26070 */
[----:B------:R-:W-:Y:S01]  /*5c5f0*/  IADD3 R39, PT, PT, R15, R40, RZ ;  /* 0x000000280f277210 */ /* 0x000fe20007ffe0ff */
[----:B------:R-:W-:Y:S01]  /*5c600*/  ISETP.GE.U32.AND P5, PT, R43, 0x7f000001, PT ;  /* 0x7f0000012b00780c */ /* 0x000fe20003fa6070 */
[----:B------:R-:W-:Y:S01]  /*5c610*/  ISETP.GE.U32.AND P2, PT, R30, 0x7f000001, PT ;  /* 0x7f0000011e00780c */ /* 0x000fe20003f46070 */
[----:B------:R-:W-:Y:S02]  /*5c620*/  @P6 IADD3 R65, PT, PT, R65, -0x7f000001, RZ ;  /* 0x80ffffff41416810 */ /* 0x000fe40007ffe0ff */
[----:B------:R-:W-:Y:S01]  /*5c630*/  IADD3 R202, PT, PT, R202, R66, RZ ;  /* 0x00000042caca7210 */ /* 0x000fe20007ffe0ff */
[----:B------:R-:W2:Y:S04]  /*5c640*/  LDL.LU R126, [R1+0x284] ;  /* 0x00028400017e7983 */ /* 0x000ea80000300800 */
[----:B------:R-:W2:Y:S04]  /*5c650*/  LDL.LU R128, [R1+0x288] ;  /* 0x0002880001807983 */ /* 0x000ea80000300800 */
[----:B------:R-:W2:Y:S01]  /*5c660*/  LDL.LU R142, [R1+0x27c] ;  /* 0x00027c00018e7983 */ /* 0x000ea20000300800 */
[----:B------:R-:W-:Y:S01]  /*5c670*/  @P0 IADD3 R25, PT, PT, R25, -0x7f000001, RZ ;  /* 0x80ffffff19190810 */ /* 0x000fe20007ffe0ff */
[----:B------:R-:W-:-:S02]  /*5c680*/  ISETP.GE.U32.AND P3, PT, R10, 0x7f000001, PT ;  /* 0x7f0000010a00780c */ /* 0x000fc40003f66070 */
[----:B------:R0:W2:Y:S04]  /*5c690*/  LDG.E R54, desc[UR8][R54.64+0x2c] ;  /* 0x00002c0836367981 */ /* 0x0000a8000c1e1900 */
[----:B------:R-:W2:Y:S01]  /*5c6a0*/  LDL.LU R130, [R1+0x280] ;  /* 0x0002800001827983 */ /* 0x000ea20000300800 */
[----:B------:R-:W-:Y:S02]  /*5c6b0*/  IADD3 R25, PT, PT, R25, R66, RZ ;  /* 0x0000004219197210 */ /* 0x000fe40007ffe0ff */
[----:B------:R-:W-:-:S03]  /*5c6c0*/  @P1 IADD3 R26, PT, PT, R26, -0x7f000001, RZ ;  /* 0x80ffffff1a1a1810 */ /* 0x000fc60007ffe0ff */
[----:B------:R-:W-:Y:S01]  /*5c6d0*/  ISETP.GE.U32.AND P0, PT, R25, 0x7f000001, PT ;  /* 0x7f0000011900780c */ /* 0x000fe20003f06070 */
[----:B------:R-:W-:-:S05]  /*5c6e0*/  IADD3 R26, PT, PT, R26, R59, RZ ;  /* 0x0000003b1a1a7210 */ /* 0x000fca0007ffe0ff */
[----:B------:R-:W-:Y:S01]  /*5c6f0*/  ISETP.GE.U32.AND P1, PT, R26, 0x7f000001, PT ;  /* 0x7f0000011a00780c */ /* 0x000fe20003f26070 */
[----:B------:R-:W-:-:S06]  /*5c700*/  IMAD.WIDE.U32 R40, R205, R201, RZ ;  /* 0x000000c9cd287225 */ /* 0x000fcc00078e00ff */
[----:B------:R-:W-:Y:S01]  /*5c710*/  @P0 IADD3 R25, PT, PT, R25, -0x7f000001, RZ ;  /* 0x80ffffff19190810 */ /* 0x000fe20007ffe0ff */
[----:B------:R-:W-:-:S03]  /*5c720*/  IMAD R15, R40, 0x7effffff, RZ ;  /* 0x7effffff280f7824 */ /* 0x000fc600078e02ff */
[----:B------:R-:W-:Y:S02]  /*5c730*/  IADD3 R6, PT, PT, R66, R25, RZ ;  /* 0x0000001942067210 */ /* 0x000fe40007ffe0ff */
[----:B------:R-:W-:Y:S02]  /*5c740*/  @P1 IADD3 R26, PT, PT, R26, -0x7f000001, RZ ;  /* 0x80ffffff1a1a1810 */ /* 0x000fe40007ffe0ff */
[----:B------:R-:W-:Y:S02]  /*5c750*/  @P3 IADD3 R10, PT, PT, R10, -0x7f000001, RZ ;  /* 0x80ffffff0a0a3810 */ /* 0x000fe40007ffe0ff */
[----:B------:R-:W-:Y:S01]  /*5c760*/  @P4 IADD3 R46, PT, PT, R46, -0x7f000001, RZ ;  /* 0x80ffffff2e2e4810 */ /* 0x000fe20007ffe0ff */
[----:B------:R-:W-:Y:S01]  /*5c770*/  ISETP.GE.U32.AND P4, PT, R6, 0x7f000001, PT ;  /* 0x7f0000010600780c */ /* 0x000fe20003f86070 */
[----:B------:R-:W-:-:S04]  /*5c780*/  IMAD.HI.U32 R89, R15, 0x7f000001, R40 ;  /* 0x7f0000010f597827 */ /* 0x000fc800078e0028 */
[----:B------:R-:W-:Y:S01]  /*5c790*/  IMAD.WIDE.U32 R40, R8, R23, RZ ;  /* 0x0000001708287225 */ /* 0x000fe200078e00ff */
[----:B------:R-:W-:Y:S01]  /*5c7a0*/  IADD3 R15, PT, PT, R59, R26, RZ ;  /* 0x0000001a3b0f7210 */ /* 0x000fe20007ffe0ff */
[----:B------:R-:W-:Y:S01]  /*5c7b0*/  ISETP.GE.U32.AND P6, PT, R32, 0x7f000001, PT ;  /* 0x7f0000012000780c */ /* 0x000fe20003fc6070 */
[----:B------:R-:W-:Y:S02]  /*5c7c0*/  IADD3 R8, PT, PT, R57, R10, RZ ;  /* 0x0000000a39087210 */ /* 0x000fe40007ffe0ff */
[----:B------:R-:W-:Y:S02]  /*5c7d0*/  IADD3 R23, PT, PT, R53, R46, RZ ;  /* 0x0000002e35177210 */ /* 0x000fe40007ffe0ff */
[----:B------:R-:W-:Y:S01]  /*5c7e0*/  @P5 IADD3 R43, PT, PT, R43, -0x7f000001, RZ ;  /* 0x80ffffff2b2b5810 */ /* 0x000fe20007ffe0ff */
[----:B------:R-:W-:Y:S01]  /*5c7f0*/  ISETP.GE.U32.AND P3, PT, R15, 0x7f000001, PT ;  /* 0x7f0000010f00780c */ /* 0x000fe20003f66070 */
[----:B------:R-:W-:Y:S01]  /*5c800*/  ISETP.GE.U32.AND P5, PT, R31, 0x7f000001, PT ;  /* 0x7f0000011f00780c */ /* 0x000fe20003fa6070 */
[----:B------:R-:W-:Y:S01]  /*5c810*/  ISETP.GE.U32.AND P1, PT, R8, 0x7f000001, PT ;  /* 0x7f0000010800780c */ /* 0x000fe20003f26070 */
[----:B------:R-:W-:Y:S01]  /*5c820*/  ISETP.GE.U32.AND P0, PT, R23, 0x7f000001, PT ;  /* 0x7f0000011700780c */ /* 0x000fe20003f06070 */
[----:B------:R-:W-:-:S02]  /*5c830*/  @P4 IADD3 R6, PT, PT, R6, -0x7f000001, RZ ;  /* 0x80ffffff06064810 */ /* 0x000fc40007ffe0ff */
[----:B------:R-:W-:Y:S01]  /*5c840*/  @P2 IADD3 R30, PT, PT, R30, -0x7f000001, RZ ;  /* 0x80ffffff1e1e2810 */ /* 0x000fe20007ffe0ff */
[----:B------:R-:W-:Y:S01]  /*5c850*/  ISETP.GE.U32.AND P2, PT, R49, 0x7f000001, PT ;  /* 0x7f0000013100780c */ /* 0x000fe20003f46070 */
[----:B------:R-:W-:Y:S02]  /*5c860*/  @P6 IADD3 R32, PT, PT, R32, -0x7f000001, RZ ;  /* 0x80ffffff20206810 */ /* 0x000fe40007ffe0ff */
[----:B------:R-:W-:Y:S01]  /*5c870*/  IADD3 R6, PT, PT, R6, R65, RZ ;  /* 0x0000004106067210 */ /* 0x000fe20007ffe0ff */
[----:B------:R-:W-:Y:S02]  /*5c880*/  ISETP.GE.U32.AND P6, PT, R86, 0x7f000001, PT ;  /* 0x7f0000015600780c */ /* 0x000fe40003fc6070 */
[----:B------:R-:W-:Y:S02]  /*5c890*/  @P3 IADD3 R15, PT, PT, R15, -0x7f000001, RZ ;  /* 0x80ffffff0f0f3810 */ /* 0x000fe40007ffe0ff */
[----:B------:R-:W-:Y:S02]  /*5c8a0*/  @P5 IADD3 R31, PT, PT, R31, -0x7f000001, RZ ;  /* 0x80ffffff1f1f5810 */ /* 0x000fe40007ffe0ff */
[----:B------:R-:W-:-:S02]  /*5c8b0*/  @P1 IADD3 R8, PT, PT, R8, -0x7f000001, RZ ;  /* 0x80ffffff08081810 */ /* 0x000fc40007ffe0ff */
[----:B------:R-:W-:Y:S01]  /*5c8c0*/  @P0 IADD3 R23, PT, PT, R23, -0x7f000001, RZ ;  /* 0x80ffffff17170810 */ /* 0x000fe20007ffe0ff */
[----:B------:R-:W-:Y:S01]  /*5c8d0*/  ISETP.GE.U32.AND P0, PT, R69, 0x7f000001, PT ;  /* 0x7f0000014500780c */ /* 0x000fe20003f06070 */
[----:B------:R-:W-:Y:S01]  /*5c8e0*/  ISETP.GE.U32.AND P3, PT, R6, 0x7f000001, PT ;  /* 0x7f0000010600780c */ /* 0x000fe20003f66070 */
[----:B------:R-:W-:Y:S02]  /*5c8f0*/  IADD3 R15, PT, PT, R15, R30, RZ ;  /* 0x0000001e0f0f7210 */ /* 0x000fe40007ffe0ff */
[----:B------:R-:W-:Y:S02]  /*5c900*/  IADD3 R8, PT, PT, R8, R31, RZ ;  /* 0x0000001f08087210 */ /* 0x000fe40007ffe0ff */
[----:B------:R-:W-:Y:S01]  /*5c910*/  @P2 IADD3 R49, PT, PT, R49, -0x7f000001, RZ ;  /* 0x80ffffff31312810 */ /* 0x000fe20007ffe0ff */
[----:B------:R-:W-:Y:S01]  /*5c920*/  IMAD R25, R40, 0x7effffff, RZ ;  /* 0x7effffff28197824 */ /* 0x000fe200078e02ff */
[----:B------:R-:W-:Y:S01]  /*5c930*/  ISETP.GE.U32.AND P5, PT, R71, 0x7f000001, PT ;  /* 0x7f0000014700780c */ /* 0x000fe20003fa6070 */
[----:B------:R-:W-:Y:S01]  /*5c940*/  ISETP.GE.U32.AND P2, PT, R15, 0x7f000001, PT ;  /* 0x7f0000010f00780c */ /* 0x000fe20003f46070 */
[----:B------:R-:W-:Y:S01]  /*5c950*/  @P6 IADD3 R86, PT, PT, R86, -0x7f000001, RZ ;  /* 0x80ffffff56566810 */ /* 0x000fe20007ffe0ff */
[----:B------:R-:W-:Y:S01]  /*5c960*/  ISETP.GE.U32.AND P1, PT, R8, 0x7f000001, PT ;  /* 0x7f0000010800780c */ /* 0x000fe20003f26070 */
[----:B------:R-:W-:Y:S01]  /*5c970*/  ISETP.GE.U32.AND P6, PT, R63, 0x7f000001, PT ;  /* 0x7f0000013f00780c */ /* 0x000fe20003fc6070 */
[----:B------:R-:W-:-:S04]  /*5c980*/  IMAD.WIDE.U32 R44, R64, R43, RZ ;  /* 0x0000002b402c7225 */ /* 0x000fc800078e00ff */
[----:B------:R-:W-:Y:S01]  /*5c990*/  IMAD.HI.U32 R26, R25, 0x7f000001, R40 ;  /* 0x7f000001191a7827 */ /* 0x000fe200078e0028 */
[----:B------:R-:W-:Y:S02]  /*5c9a0*/  @P0 IADD3 R69, PT, PT, R69, -0x7f000001, RZ ;  /* 0x80ffffff45450810 */ /* 0x000fe40007ffe0ff */
[----:B------:R-:W-:Y:S01]  /*5c9b0*/  @P3 IADD3 R6, PT, PT, R6, -0x7f000001, RZ ;  /* 0x80ffffff06063810 */ /* 0x000fe20007ffe0ff */
[----:B------:R-:W-:Y:S01]  /*5c9c0*/  IMAD R67, R44, 0x7effffff, RZ ;  /* 0x7effffff2c437824 */ /* 0x000fe200078e02ff */
[----:B------:R-:W-:Y:S01]  /*5c9d0*/  IADD3 R23, PT, PT, R23, R32, RZ ;  /* 0x0000002017177210 */ /* 0x000fe20007ffe0ff */
[----:B------:R-:W-:Y:S02]  /*5c9e0*/  ISETP.GE.U32.AND P4, PT, R26, 0x7f000001, PT ;  /* 0x7f0000011a00780c */ /* 0x000fe40003f86070 */
[----:B------:R-:W-:Y:S01]  /*5c9f0*/  IMAD.HI.U32 R67, R67, 0x7f000001, R44 ;  /* 0x7f00000143437827 */ /* 0x000fe200078e002c */
[----:B------:R-:W-:Y:S02]  /*5ca00*/  IADD3 R6, PT, PT, R6, R69, RZ ;  /* 0x0000004506067210 */ /* 0x000fe40007ffe0ff */
[----:B------:R-:W-:Y:S01]  /*5ca10*/  @P2 IADD3 R15, PT, PT, R15, -0x7f000001, RZ ;  /* 0x80ffffff0f0f2810 */ /* 0x000fe20007ffe0ff */
[----:B------:R-:W-:Y:S01]  /*5ca20*/  ISETP.GE.U32.AND P0, PT, R23, 0x7f000001, PT ;  /* 0x7f0000011700780c */ /* 0x000fe20003f06070 */
[----:B------:R-:W-:-:S02]  /*5ca30*/  @P5 IADD3 R71, PT, PT, R71, -0x7f000001, RZ ;  /* 0x80ffffff47475810 */ /* 0x000fc40007ffe0ff */
[----:B------:R-:W-:Y:S02]  /*5ca40*/  @P1 IADD3 R8, PT, PT, R8, -0x7f000001, RZ ;  /* 0x80ffffff08081810 */ /* 0x000fe40007ffe0ff */
[----:B------:R-:W-:Y:S01]  /*5ca50*/  @P6 IADD3 R63, PT, PT, R63, -0x7f000001, RZ ;  /* 0x80ffffff3f3f6810 */ /* 0x000fe20007ffe0ff */
[-C--:B------:R-:W-:Y:S01]  /*5ca60*/  IMAD.WIDE.U32 R30, R60, R43.reuse, RZ ;  /* 0x0000002b3c1e7225 */ /* 0x080fe200078e00ff */
[----:B------:R-:W-:Y:S01]  /*5ca70*/  ISETP.GE.U32.AND P6, PT, R67, 0x7f000001, PT ;  /* 0x7f0000014300780c */ /* 0x000fe20003fc6070 */
[----:B------:R-:W-:Y:S02]  /*5ca80*/  ISETP.GE.U32.AND P3, PT, R6, 0x7f000001, PT ;  /* 0x7f0000010600780c */ /* 0x000fe40003f66070 */
[----:B------:R-:W-:Y:S01]  /*5ca90*/  IMAD.WIDE.U32 R40, R58, R43, RZ ;  /* 0x0000002b3a287225 */ /* 0x000fe200078e00ff */
[----:B------:R-:W-:-:S03]  /*5caa0*/  IADD3 R10, PT, PT, R15, R86, RZ ;  /* 0x000000560f0a7210 */ /* 0x000fc60007ffe0ff */
[----:B------:R-:W-:-:S04]  /*5cab0*/  IMAD.WIDE.U32 R44, R62, R43, RZ ;  /* 0x0000002b3e2c7225 */ /* 0x000fc800078e00ff */
[----:B------:R-:W-:Y:S01]  /*5cac0*/  IMAD R25, R30, 0x7effffff, RZ ;  /* 0x7effffff1e197824 */ /* 0x000fe200078e02ff */
[----:B------:R-:W-:Y:S01]  /*5cad0*/  IADD3 R8, PT, PT, R8, R71, RZ ;  /* 0x0000004708087210 */ /* 0x000fe20007ffe0ff */
[----:B------:R-:W-:Y:S01]  /*5cae0*/  IMAD R43, R40, 0x7effffff, RZ ;  /* 0x7effffff282b7824 */ /* 0x000fe200078e02ff */
[----:B------:R-:W-:Y:S01]  /*5caf0*/  @P4 IADD3 R26, PT, PT, R26, -0x7f000001, RZ ;  /* 0x80ffffff1a1a4810 */ /* 0x000fe20007ffe0ff */
[----:B0-----:R-:W-:Y:S01]  /*5cb00*/  IMAD.HI.U32 R55, R25, 0x7f000001, R30 ;  /* 0x7f00000119377827 */ /* 0x001fe200078e001e */
[----:B------:R-:W-:-:S03]  /*5cb10*/  ISETP.GE.U32.AND P4, PT, R10, 0x7f000001, PT ;  /* 0x7f0000010a00780c */ /* 0x000fc60003f86070 */
[----:B------:R-:W-:-:S04]  /*5cb20*/  IMAD.HI.U32 R65, R43, 0x7f000001, R40 ;  /* 0x7f0000012b417827 */ /* 0x000fc800078e0028 */
[----:B------:R-:W-:Y:S01]  /*5cb30*/  IMAD.WIDE.U32 R30, R18, R49, RZ ;  /* 0x00000031121e7225 */ /* 0x000fe200078e00ff */
[----:B------:R-:W-:Y:S01]  /*5cb40*/  ISETP.GE.U32.AND P5, PT, R8, 0x7f000001, PT ;  /* 0x7f0000010800780c */ /* 0x000fe20003fa6070 */
[----:B------:R-:W-:Y:S02]  /*5cb50*/  @P0 IADD3 R23, PT, PT, R23, -0x7f000001, RZ ;  /* 0x80ffffff17170810 */ /* 0x000fe40007ffe0ff */
[----:B------:R-:W-:Y:S02]  /*5cb60*/  IMAD R47, R44, 0x7effffff, RZ ;  /* 0x7effffff2c2f7824 */ /* 0x000fe400078e02ff */
[----:B------:R-:W-:Y:S01]  /*5cb70*/  IMAD R25, R30, 0x7effffff, RZ ;  /* 0x7effffff1e197824 */ /* 0x000fe200078e02ff */
[----:B------:R-:W-:Y:S01]  /*5cb80*/  ISETP.GE.U32.AND P0, PT, R55, 0x7f000001, PT ;  /* 0x7f0000013700780c */ /* 0x000fe20003f06070 */
[----:B------:R-:W-:Y:S02]  /*5cb90*/  @P6 IADD3 R67, PT, PT, R67, -0x7f000001, RZ ;  /* 0x80ffffff43436810 */ /* 0x000fe40007ffe0ff */
[----:B------:R-:W-:Y:S01]  /*5cba0*/  @P3 IADD3 R6, PT, PT, R6, -0x7f000001, RZ ;  /* 0x80ffffff06063810 */ /* 0x000fe20007ffe0ff */
[----:B------:R-:W-:Y:S01]  /*5cbb0*/  ISETP.GE.U32.AND P1, PT, R65, 0x7f000001, PT ;  /* 0x7f0000014100780c */ /* 0x000fe20003f26070 */
[----:B------:R-:W-:-:S04]  /*5cbc0*/  IMAD.HI.U32 R44, R47, 0x7f000001, R44 ;  /* 0x7f0000012f2c7827 */ /* 0x000fc800078e002c */
[----:B------:R-:W-:Y:S01]  /*5cbd0*/  IMAD.HI.U32 R91, R25, 0x7f000001, R30 ;  /* 0x7f000001195b7827 */ /* 0x000fe200078e001e */
[----:B------:R-:W-:Y:S02]  /*5cbe0*/  IADD3 R23, PT, PT, R23, R26, RZ ;  /* 0x0000001a17177210 */ /* 0x000fe40007ffe0ff */
[----:B------:R-:W-:Y:S01]  /*5cbf0*/  IADD3 R6, PT, PT, R6, R67, RZ ;  /* 0x0000004306067210 */ /* 0x000fe20007ffe0ff */
[-C--:B------:R-:W-:Y:S01]  /*5cc00*/  IMAD.WIDE.U32 R30, R20, R49.reuse, RZ ;  /* 0x00000031141e7225 */ /* 0x080fe200078e00ff */
[----:B------:R-:W-:Y:S01]  /*5cc10*/  @P4 IADD3 R10, PT, PT, R10, -0x7f000001, RZ ;  /* 0x80ffffff0a0a4810 */ /* 0x000fe20007ffe0ff */
[----:B------:R-:W-:Y:S01]  /*5cc20*/  ISETP.GE.U32.AND P2, PT, R44, 0x7f000001, PT ;  /* 0x7f0000012c00780c */ /* 0x000fe20003f46070 */
[----:B------:R-:W-:Y:S01]  /*5cc30*/  ISETP.GE.U32.AND P6, PT, R23, 0x7f000001, PT ;  /* 0x7f0000011700780c */ /* 0x000fe20003fc6070 */
[----:B------:R-:W-:Y:S01]  /*5cc40*/  @P5 IADD3 R8, PT, PT, R8, -0x7f000001, RZ ;  /* 0x80ffffff08085810 */ /* 0x000fe20007ffe0ff */
[----:B------:R-:W-:Y:S01]  /*5cc50*/  ISETP.GE.U32.AND P4, PT, R91, 0x7f000001, PT ;  /* 0x7f0000015b00780c */ /* 0x000fe20003f86070 */
[----:B------:R-:W-:-:S04]  /*5cc60*/  IMAD.WIDE.U32 R14, R14, R49, RZ ;  /* 0x000000310e0e7225 */ /* 0x000fc800078e00ff */
[----:B------:R-:W-:Y:S01]  /*5cc70*/  IMAD R45, R30, 0x7effffff, RZ ;  /* 0x7effffff1e2d7824 */ /* 0x000fe200078e02ff */
[----:B------:R-:W-:Y:S01]  /*5cc80*/  ISETP.GE.U32.AND P5, PT, R6, 0x7f000001, PT ;  /* 0x7f0000010600780c */ /* 0x000fe20003fa6070 */
[----:B------:R-:W-:Y:S01]  /*5cc90*/  IMAD.WIDE.U32 R68, R68, R49, RZ ;  /* 0x0000003144447225 */ /* 0x000fe200078e00ff */
[----:B------:R-:W-:-:S03]  /*5cca0*/  @P0 IADD3 R55, PT, PT, R55, -0x7f000001, RZ ;  /* 0x80ffffff37370810 */ /* 0x000fc60007ffe0ff */
[----:B------:R-:W-:Y:S02]  /*5ccb0*/  IMAD R25, R14, 0x7effffff, RZ ;  /* 0x7effffff0e197824 */ /* 0x000fe400078e02ff */
[----:B------:R-:W-:Y:S01]  /*5ccc0*/  IMAD.HI.U32 R18, R45, 0x7f000001, R30 ;  /* 0x7f0000012d127827 */ /* 0x000fe200078e001e */
[----:B------:R-:W-:-:S03]  /*5ccd0*/  @P1 IADD3 R65, PT, PT, R65, -0x7f000001, RZ ;  /* 0x80ffffff41411810 */ /* 0x000fc60007ffe0ff */
[----:B------:R-:W-:Y:S02]  /*5cce0*/  IMAD R43, R68, 0x7effffff, RZ ;  /* 0x7effffff442b7824 */ /* 0x000fe400078e02ff */
[----:B------:R-:W-:Y:S01]  /*5ccf0*/  IMAD.HI.U32 R49, R25, 0x7f000001, R14 ;  /* 0x7f00000119317827 */ /* 0x000fe200078e000e */
[----:B------:R-:W-:-:S03]  /*5cd00*/  IADD3 R10, PT, PT, R10, R55, RZ ;  /* 0x000000370a0a7210 */ /* 0x000fc60007ffe0ff */
[----:B------:R-:W-:Y:S01]  /*5cd10*/  IMAD.HI.U32 R43, R43, 0x7f000001, R68 ;  /* 0x7f0000012b2b7827 */ /* 0x000fe200078e0044 */
[----:B------:R-:W-:Y:S01]  /*5cd20*/  IADD3 R8, PT, PT, R8, R65, RZ ;  /* 0x0000004108087210 */ /* 0x000fe20007ffe0ff */
[----:B------:R-:W-:Y:S01]  /*5cd30*/  ISETP.GE.U32.AND P3, PT, R18, 0x7f000001, PT ;  /* 0x7f0000011200780c */ /* 0x000fe20003f66070 */
[----:B------:R-:W-:Y:S01]  /*5cd40*/  ISETP.GE.U32.AND P0, PT, R89, 0x7f000001, PT ;  /* 0x7f0000015900780c */ /* 0x000fe20003f06070 */
[----:B------:R-:W-:Y:S02]  /*5cd50*/  @P2 IADD3 R44, PT, PT, R44, -0x7f000001, RZ ;  /* 0x80ffffff2c2c2810 */ /* 0x000fe40007ffe0ff */
[----:B------:R-:W-:Y:S02]  /*5cd60*/  @P6 IADD3 R23, PT, PT, R23, -0x7f000001, RZ ;  /* 0x80ffffff17176810 */ /* 0x000fe40007ffe0ff */
[----:B------:R-:W-:Y:S01]  /*5cd70*/  @P4 IADD3 R91, PT, PT, R91, -0x7f000001, RZ ;  /* 0x80ffffff5b5b4810 */ /* 0x000fe20007ffe0ff */
[----:B------:R-:W-:Y:S01]  /*5cd80*/  ISETP.GE.U32.AND P1, PT, R49, 0x7f000001, PT ;  /* 0x7f0000013100780c */ /* 0x000fe20003f26070 */
[----:B------:R-:W-:Y:S01]  /*5cd90*/  ISETP.GE.U32.AND P4, PT, R10, 0x7f000001, PT ;  /* 0x7f0000010a00780c */ /* 0x000fe20003f86070 */
[----:B------:R-:W-:Y:S01]  /*5cda0*/  @P5 IADD3 R6, PT, PT, R6, -0x7f000001, RZ ;  /* 0x80ffffff06065810 */ /* 0x000fe20007ffe0ff */
[----:B------:R-:W-:Y:S01]  /*5cdb0*/  ISETP.GE.U32.AND P2, PT, R43, 0x7f000001, PT ;  /* 0x7f0000012b00780c */ /* 0x000fe20003f46070 */
[----:B------:R-:W-:Y:S01]  /*5cdc0*/  ISETP.GE.U32.AND P5, PT, R8, 0x7f000001, PT ;  /* 0x7f0000010800780c */ /* 0x000fe20003fa6070 */
[----:B------:R-:W-:-:S02]  /*5cdd0*/  IADD3 R23, PT, PT, R23, R44, RZ ;  /* 0x0000002c17177210 */ /* 0x000fc40007ffe0ff */
[----:B------:R-:W-:Y:S01]  /*5cde0*/  IADD3 R6, PT, PT, R6, R91, RZ ;  /* 0x0000005b06067210 */ /* 0x000fe20007ffe0ff */
[-C--:B------:R-:W-:Y:S01]  /*5cdf0*/  IMAD.WIDE.U32 R40, R72, R63.reuse, RZ ;  /* 0x0000003f48287225 */ /* 0x080fe200078e00ff */
[----:B------:R-:W-:Y:S01]  /*5ce00*/  @P3 IADD3 R18, PT, PT, R18, -0x7f000001, RZ ;  /* 0x80ffffff12123810 */ /* 0x000fe20007ffe0ff */
[----:B------:R-:W-:Y:S01]  /*5ce10*/  ISETP.GE.U32.AND P6, PT, R23, 0x7f000001, PT ;  /* 0x7f0000011700780c */ /* 0x000fe20003fc6070 */
[----:B------:R-:W-:Y:S01]  /*5ce20*/  @P0 IADD3 R89, PT, PT, R89, -0x7f000001, RZ ;  /* 0x80ffffff59590810 */ /* 0x000fe20007ffe0ff */
[----:B------:R-:W-:Y:S01]  /*5ce30*/  ISETP.GE.U32.AND P3, PT, R6, 0x7f000001, PT ;  /* 0x7f0000010600780c */ /* 0x000fe20003f66070 */
[----:B------:R-:W-:Y:S01]  /*5ce40*/  IMAD R47, R40, 0x7effffff, RZ ;  /* 0x7effffff282f7824 */ /* 0x000fe200078e02ff */
[----:B------:R-:W-:Y:S01]  /*5ce50*/  ISETP.GE.U32.AND P0, PT, R42, 0x7f000001, PT ;  /* 0x7f0000012a00780c */ /* 0x000fe20003f06070 */
[----:B------:R-:W-:-:S04]  /*5ce60*/  IMAD.WIDE.U32 R74, R74, R63, RZ ;  /* 0x0000003f4a4a7225 */ /* 0x000fc800078e00ff */
[----:B------:R-:W-:Y:S01]  /*5ce70*/  IMAD.WIDE.U32 R76, R76, R63, RZ ;  /* 0x0000003f4c4c7225 */ /* 0x000fe200078e00ff */
[----:B------:R-:W-:Y:S02]  /*5ce80*/  @P1 IADD3 R49, PT, PT, R49, -0x7f000001, RZ ;  /* 0x80ffffff31311810 */ /* 0x000fe40007ffe0ff */
[----:B------:R-:W-:Y:S02]  /*5ce90*/  @P4 IADD3 R10, PT, PT, R10, -0x7f000001, RZ ;  /* 0x80ffffff0a0a4810 */ /* 0x000fe40007ffe0ff */
[----:B------:R-:W-:Y:S02]  /*5cea0*/  @P2 IADD3 R43, PT, PT, R43, -0x7f000001, RZ ;  /* 0x80ffffff2b2b2810 */ /* 0x000fe40007ffe0ff */
[----:B------:R-:W-:Y:S01]  /*5ceb0*/  @P5 IADD3 R8, PT, PT, R8, -0x7f000001, RZ ;  /* 0x80ffffff08085810 */ /* 0x000fe20007ffe0ff */
[----:B------:R-:W-:Y:S01]  /*5cec0*/  IMAD.HI.U32 R41, R47, 0x7f000001, R40 ;  /* 0x7f0000012f297827 */ /* 0x000fe200078e0028 */
[----:B------:R-:W-:-:S03]  /*5ced0*/  ISETP.GE.U32.AND P1, PT, R37, 0x7f000001, PT ;  /* 0x7f0000012500780c */ /* 0x000fc60003f26070 */
[----:B------:R-:W-:-:S04]  /*5cee0*/  IMAD.WIDE.U32 R70, R70, R63, RZ ;  /* 0x0000003f46467225 */ /* 0x000fc800078e00ff */
[----:B------:R-:W-:Y:S02]  /*5cef0*/  IMAD R15, R74, 0x7effffff, RZ ;  /* 0x7effffff4a0f7824 */ /* 0x000fe400078e02ff */
[----:B------:R-:W-:Y:S01]  /*5cf00*/  IMAD R31, R76, 0x7effffff, RZ ;  /* 0x7effffff4c1f7824 */ /* 0x000fe200078e02ff */
[----:B------:R-:W-:Y:S02]  /*5cf10*/  IADD3 R10, PT, PT, R10, R49, RZ ;  /* 0x000000310a0a7210 */ /* 0x000fe40007ffe0ff */
[----:B------:R-:W-:Y:S01]  /*5cf20*/  IADD3 R8, PT, PT, R8, R43, RZ ;  /* 0x0000002b08087210 */ /* 0x000fe20007ffe0ff */
[----:B------:R-:W-:Y:S02]  /*5cf30*/  IMAD R25, R70, 0x7effffff, RZ ;  /* 0x7effffff46197824 */ /* 0x000fe400078e02ff */
[----:B------:R-:W-:Y:S01]  /*5cf40*/  IMAD.HI.U32 R75, R15, 0x7f000001, R74 ;  /* 0x7f0000010f4b7827 */ /* 0x000fe200078e004a */
[----:B------:R-:W-:-:S03]  /*5cf50*/  ISETP.GE.U32.AND P5, PT, R41, 0x7f000001, PT ;  /* 0x7f0000012900780c */ /* 0x000fc60003fa6070 */
[----:B------:R-:W-:Y:S01]  /*5cf60*/  IMAD.HI.U32 R31, R31, 0x7f000001, R76 ;  /* 0x7f0000011f1f7827 */ /* 0x000fe200078e004c */
[----:B------:R-:W-:Y:S01]  /*5cf70*/  @P6 IADD3 R23, PT, PT, R23, -0x7f000001, RZ ;  /* 0x80ffffff17176810 */ /* 0x000fe20007ffe0ff */
[----:B------:R-:W-:Y:S01]  /*5cf80*/  ISETP.GE.U32.AND P6, PT, R10, 0x7f000001, PT ;  /* 0x7f0000010a00780c */ /* 0x000fe20003fc6070 */
[----:B------:R-:W-:Y:S01]  /*5cf90*/  @P3 IADD3 R6, PT, PT, R6, -0x7f000001, RZ ;  /* 0x80ffffff06063810 */ /* 0x000fe20007ffe0ff */
[----:B------:R-:W-:Y:S01]  /*5cfa0*/  IMAD.HI.U32 R25, R25, 0x7f000001, R70 ;  /* 0x7f00000119197827 */ /* 0x000fe200078e0046 */
[----:B------:R-:W-:Y:S01]  /*5cfb0*/  @P0 IADD3 R42, PT, PT, R42, -0x7f000001, RZ ;  /* 0x80ffffff2a2a0810 */ /* 0x000fe20007ffe0ff */
[----:B------:R-:W-:Y:S01]  /*5cfc0*/  ISETP.GE.U32.AND P3, PT, R8, 0x7f000001, PT ;  /* 0x7f0000010800780c */ /* 0x000fe20003f66070 */
[----:B------:R-:W-:Y:S01]  /*5cfd0*/  ISETP.GE.U32.AND P0, PT, R75, 0x7f000001, PT ;  /* 0x7f0000014b00780c */ /* 0x000fe20003f06070 */
[----:B------:R-:W-:Y:S01]  /*5cfe0*/  ISETP.GE.U32.AND P2, PT, R31, 0x7f000001, PT ;  /* 0x7f0000011f00780c */ /* 0x000fe20003f46070 */
[----:B------:R-:W-:Y:S01]  /*5cff0*/  @P1 IADD3 R37, PT, PT, R37, -0x7f000001, RZ ;  /* 0x80ffffff25251810 */ /* 0x000fe20007ffe0ff */
[----:B------:R-:W-:Y:S01]  /*5d000*/  ISETP.GE.U32.AND P1, PT, R25, 0x7f000001, PT ;  /* 0x7f0000011900780c */ /* 0x000fe20003f26070 */
[----:B------:R-:W-:-:S02]  /*5d010*/  IADD3 R18, PT, PT, R23, R18, RZ ;  /* 0x0000001217127210 */ /* 0x000fc40007ffe0ff */
[----:B------:R-:W-:Y:S01]  /*5d020*/  @P5 IADD3 R41, PT, PT, R41, -0x7f000001, RZ ;  /* 0x80ffffff29295810 */ /* 0x000fe20007ffe0ff */
[----:B------:R-:W-:Y:S01]  /*5d030*/  ISETP.GE.U32.AND P5, PT, R73, 0x7f000001, PT ;  /* 0x7f0000014900780c */ /* 0x000fe20003fa6070 */
[----:B------:R-:W-:Y:S01]  /*5d040*/  @P6 IADD3 R10, PT, PT, R10, -0x7f000001, RZ ;  /* 0x80ffffff0a0a6810 */ /* 0x000fe20007ffe0ff */
[----:B------:R-:W-:Y:S01]  /*5d050*/  ISETP.GE.U32.AND P4, PT, R18, 0x7f000001, PT ;  /* 0x7f0000011200780c */ /* 0x000fe20003f86070 */
[----:B------:R-:W-:Y:S02]  /*5d060*/  ISETP.GE.U32.AND P6, PT, R84, 0x7f000001, PT ;  /* 0x7f0000015400780c */ /* 0x000fe40003fc6070 */
[----:B------:R-:W-:Y:S02]  /*5d070*/  @P3 IADD3 R8, PT, PT, R8, -0x7f000001, RZ ;  /* 0x80ffffff08083810 */ /* 0x000fe40007ffe0ff */
[----:B------:R-:W-:Y:S01]  /*5d080*/  @P0 IADD3 R75, PT, PT, R75, -0x7f000001, RZ ;  /* 0x80ffffff4b4b0810 */ /* 0x000fe20007ffe0ff */
[----:B------:R-:W-:Y:S01]  /*5d090*/  ISETP.GE.U32.AND P3, PT, R39, 0x7f000001, PT ;  /* 0x7f0000012700780c */ /* 0x000fe20003f66070 */
[----:B------:R-:W-:Y:S01]  /*5d0a0*/  ISETP.GE.U32.AND P0, PT, R50, 0x7f000001, PT ;  /* 0x7f0000013200780c */ /* 0x000fe20003f06070 */
[----:B------:R-:W-:Y:S01]  /*5d0b0*/  @P2 IADD3 R31, PT, PT, R31, -0x7f000001, RZ ;  /* 0x80ffffff1f1f2810 */ /* 0x000fe20007ffe0ff */
[----:B------:R-:W-:Y:S01]  /*5d0c0*/  ISETP.GE.U32.AND P2, PT, R48, 0x7f000001, PT ;  /* 0x7f0000013000780c */ /* 0x000fe20003f46070 */
[----:B------:R-:W-:Y:S01]  /*5d0d0*/  IMAD.WIDE.U32 R14, R0, R89, RZ ;  /* 0x00000059000e7225 */ /* 0x000fe200078e00ff */
[----:B------:R-:W-:Y:S01]  /*5d0e0*/  @P1 IADD3 R25, PT, PT, R25, -0x7f000001, RZ ;  /* 0x80ffffff19191810 */ /* 0x000fe20007ffe0ff */
[----:B------:R-:W-:Y:S01]  /*5d0f0*/  ISETP.GE.U32.AND P1, PT, R36, 0x7f000001, PT ;  /* 0x7f0000012400780c */ /* 0x000fe20003f26070 */
[----:B------:R-:W-:Y:S01]  /*5d100*/  IADD3 R6, PT, PT, R6, R41, RZ ;  /* 0x0000002906067210 */ /* 0x000fe20007ffe0ff */
[----:B------:R-:W-:Y:S01]  /*5d110*/  IMAD R23, R14, 0x7effffff, RZ ;  /* 0x7effffff0e177824 */ /* 0x000fe200078e02ff */
[----:B------:R-:W-:-:S02]  /*5d120*/  @P5 IADD3 R73, PT, PT, R73, -0x7f000001, RZ ;  /* 0x80ffffff49495810 */ /* 0x000fc40007ffe0ff */
[----:B------:R-:W-:Y:S02]  /*5d130*/  IADD3 R8, PT, PT, R8, R25, RZ ;  /* 0x0000001908087210 */ /* 0x000fe40007ffe0ff */
[----:B------:R-:W-:Y:S01]  /*5d140*/  IADD3 R10, PT, PT, R10, R75, RZ ;  /* 0x0000004b0a0a7210 */ /* 0x000fe20007ffe0ff */
[----:B------:R-:W-:Y:S01]  /*5d150*/  ISETP.GE.U32.AND P5, PT, R51, 0x7f000001, PT ;  /* 0x7f0000013300780c */ /* 0x000fe20003fa6070 */
[----:B------:R-:W-:Y:S01]  /*5d160*/  IMAD.HI.U32 R26, R23, 0x7f000001, R14 ;  /* 0x7f000001171a7827 */ /* 0x000fe200078e000e */
[----:B------:R-:W-:Y:S02]  /*5d170*/  @P4 IADD3 R18, PT, PT, R18, -0x7f000001, RZ ;  /* 0x80ffffff12124810 */ /* 0x000fe40007ffe0ff */
[----:B------:R-:W-:Y:S02]  /*5d180*/  @P6 IADD3 R84, PT, PT, R84, -0x7f000001, RZ ;  /* 0x80ffffff54546810 */ /* 0x000fe40007ffe0ff */
[----:B------:R-:W-:Y:S01]  /*5d190*/  IADD3 R37, PT, PT, R37, R42, RZ ;  /* 0x0000002a25257210 */ /* 0x000fe20007ffe0ff */
[----:B------:R-:W-:Y:S01]  /*5d1a0*/  ISETP.GE.U32.AND P6, PT, R6, 0x7f000001, PT ;  /* 0x7f0000010600780c */ /* 0x000fe20003fc6070 */
[----:B------:R-:W-:-:S02]  /*5d1b0*/  @P3 IADD3 R39, PT, PT, R39, -0x7f000001, RZ ;  /* 0x80ffffff27273810 */ /* 0x000fc40007ffe0ff */
[----:B------:R-:W-:Y:S01]  /*5d1c0*/  @P0 IADD3 R50, PT, PT, R50, -0x7f000001, RZ ;  /* 0x80ffffff32320810 */ /* 0x000fe20007ffe0ff */
[----:B------:R-:W-:Y:S01]  /*5d1d0*/  ISETP.GE.U32.AND P3, PT, R8, 0x7f000001, PT ;  /* 0x7f0000010800780c */ /* 0x000fe20003f66070 */
[----:B------:R-:W-:Y:S01]  /*5d1e0*/  ISETP.GE.U32.AND P0, PT, R10, 0x7f000001, PT ;  /* 0x7f0000010a00780c */ /* 0x000fe20003f06070 */
[----:B------:R-:W-:Y:S01]  /*5d1f0*/  @P2 IADD3 R48, PT, PT, R48, -0x7f000001, RZ ;  /* 0x80ffffff30302810 */ /* 0x000fe20007ffe0ff */
[----:B------:R-:W-:Y:S01]  /*5d200*/  ISETP.GE.U32.AND P2, PT, R26, 0x7f000001, PT ;  /* 0x7f0000011a00780c */ /* 0x000fe20003f46070 */
[----:B------:R-:W-:Y:S01]  /*5d210*/  IADD3 R18, PT, PT, R18, R31, RZ ;  /* 0x0000001f12127210 */ /* 0x000fe20007ffe0ff */
[----:B------:R-:W-:Y:S01]  /*5d220*/  ISETP.GE.U32.AND P4, PT, R37, 0x7f000001, PT ;  /* 0x7f0000012500780c */ /* 0x000fe20003f86070 */
[----:B------:R-:W-:Y:S02]  /*5d230*/  @P1 IADD3 R36, PT, PT, R36, -0x7f000001, RZ ;  /* 0x80ffffff24241810 */ /* 0x000fe40007ffe0ff */
[----:B------:R-:W-:Y:S01]  /*5d240*/  @P5 IADD3 R51, PT, PT, R51, -0x7f000001, RZ ;  /* 0x80ffffff33335810 */ /* 0x000fe20007ffe0ff */
[----:B------:R-:W-:Y:S01]  /*5d250*/  ISETP.GE.U32.AND P1, PT, R18, 0x7f000001, PT ;  /* 0x7f0000011200780c */ /* 0x000fe20003f26070 */
[----:B------:R-:W-:Y:S01]  /*5d260*/  ISETP.GE.U32.AND P5, PT, R52, 0x7f000001, PT ;  /* 0x7f0000013400780c */ /* 0x000fe20003fa6070 */
[----:B------:R-:W-:-:S02]  /*5d270*/  @P6 IADD3 R6, PT, PT, R6, -0x7f000001, RZ ;  /* 0x80ffffff06066810 */ /* 0x000fc40007ffe0ff */
[----:B------:R-:W-:Y:S02]  /*5d280*/  IADD3 R73, PT, PT, R36, R73, RZ ;  /* 0x0000004924497210 */ /* 0x000fe40007ffe0ff */
[----:B------:R-:W-:Y:S02]  /*5d290*/  @P3 IADD3 R8, PT, PT, R8, -0x7f000001, RZ ;  /* 0x80ffffff08083810 */ /* 0x000fe40007ffe0ff */
[----:B------:R-:W-:Y:S02]  /*5d2a0*/  @P0 IADD3 R10, PT, PT, R10, -0x7f000001, RZ ;  /* 0x80ffffff0a0a0810 */ /* 0x000fe40007ffe0ff */
[----:B------:R-:W-:Y:S02]  /*5d2b0*/  @P2 IADD3 R26, PT, PT, R26, -0x7f000001, RZ ;  /* 0x80ffffff1a1a2810 */ /* 0x000fe40007ffe0ff */
[----:B------:R-:W-:Y:S02]  /*5d2c0*/  IADD3 R25, PT, PT, R11, R6, RZ ;  /* 0x000000060b197210 */ /* 0x000fe40007ffe0ff */
[----:B------:R-:W-:-:S02]  /*5d2d0*/  @P4 IADD3 R37, PT, PT, R37, -0x7f000001, RZ ;  /* 0x80ffffff25254810 */ /* 0x000fc40007ffe0ff */
[----:B------:R-:W-:Y:S01]  /*5d2e0*/  IADD3 R14, PT, PT, R7, R8, RZ ;  /* 0x00000008070e7210 */ /* 0x000fe20007ffe0ff */
[----:B------:R-:W-:Y:S01]  /*5d2f0*/  ISETP.GE.U32.AND P4, PT, R73, 0x7f000001, PT ;  /* 0x7f0000014900780c */ /* 0x000fe20003f86070 */
[----:B------:R-:W-:Y:S01]  /*5d300*/  IADD3 R10, PT, PT, R61, R10, RZ ;  /* 0x0000000a3d0a7210 */ /* 0x000fe20007ffe0ff */
[----:B--2---:R-:W-:Y:S01]  /*5d310*/  IMAD.WIDE.U32 R6, R19, R26, RZ ;  /* 0x0000001a13067225 */ /* 0x004fe200078e00ff */
[----:B------:R-:W-:Y:S02]  /*5d320*/  @P1 IADD3 R18, PT, PT, R18, -0x7f000001, RZ ;  /* 0x80ffffff12121810 */ /* 0x000fe40007ffe0ff */
[----:B------:R-:W-:Y:S01]  /*5d330*/  IADD3 R37, PT, PT, R37, R50, RZ ;  /* 0x0000003225257210 */ /* 0x000fe20007ffe0ff */
[----:B------:R-:W-:Y:S01]  /*5d340*/  ISETP.GE.U32.AND P1, PT, R25, 0x7f000001, PT ;  /* 0x7f0000011900780c */ /* 0x000fe20003f26070 */
[----:B------:R-:W-:Y:S01]  /*5d350*/  @P5 IADD3 R52, PT, PT, R52, -0x7f000001, RZ ;  /* 0x80ffffff34345810 */ /* 0x000fe20007ffe0ff */
[----:B------:R-:W-:Y:S01]  /*5d360*/  ISETP.GE.U32.AND P3, PT, R14, 0x7f000001, PT ;  /* 0x7f0000010e00780c */ /* 0x000fe20003f66070 */
[----:B------:R-:W-:Y:S01]  /*5d370*/  ISETP.GE.U32.AND P5, PT, R10, 0x7f000001, PT ;  /* 0x7f0000010a00780c */ /* 0x000fe20003fa6070 */
[----:B------:R-:W-:Y:S01]  /*5d380*/  IMAD R11, R6, 0x7effffff, RZ ;  /* 0x7effffff060b7824 */ /* 0x000fe200078e02ff */
[----:B------:R-:W-:Y:S01]  /*5d390*/  IADD3 R20, PT, PT, R9, R18, RZ ;  /* 0x0000001209147210 */ /* 0x000fe20007ffe0ff */
[----:B------:R-:W-:Y:S01]  /*5d3a0*/  ISETP.GE.U32.AND P2, PT, R37, 0x7f000001, PT ;  /* 0x7f0000012500780c */ /* 0x000fe20003f46070 */
[----:B---3--:R-:W-:-:S04]  /*5d3b0*/  IMAD.WIDE.U32 R22, R22, R26, RZ ;  /* 0x0000001a16167225 */ /* 0x008fc800078e00ff */
[----:B------:R-:W-:-:S04]  /*5d3c0*/  IMAD.HI.U32 R18, R11, 0x7f000001, R6 ;  /* 0x7f0000010b127827 */ /* 0x000fc800078e0006 */
[----:B----4-:R-:W-:Y:S01]  /*5d3d0*/  IMAD.WIDE.U32 R8, R21, R26, RZ ;  /* 0x0000001a15087225 */ /* 0x010fe200078e00ff */
[----:B------:R-:W-:Y:S01]  /*5d3e0*/  @P4 IADD3 R73, PT, PT, R73, -0x7f000001, RZ ;  /* 0x80ffffff49494810 */ /* 0x000fe20007ffe0ff */
[----:B------:R-:W-:Y:S02]  /*5d3f0*/  ISETP.GE.U32.AND P6, PT, R20, 0x7f000001, PT ;  /* 0x7f0000011400780c */ /* 0x000fe40003fc6070 */
[----:B------:R-:W-:Y:S02]  /*5d400*/  IMAD R19, R22, 0x7effffff, RZ ;  /* 0x7effffff16137824 */ /* 0x000fe400078e02ff */
[----:B------:R-:W-:Y:S01]  /*5d410*/  IMAD R15, R8, 0x7effffff, RZ ;  /* 0x7effffff080f7824 */ /* 0x000fe200078e02ff */
[----:B------:R-:W-:Y:S01]  /*5d420*/  ISETP.GE.U32.AND P4, PT, R18, 0x7f000001, PT ;  /* 0x7f0000011200780c */ /* 0x000fe20003f86070 */
[----:B------:R-:W-:Y:S01]  /*5d430*/  @P1 IADD3 R25, PT, PT, R25, -0x7f000001, RZ ;  /* 0x80ffffff19191810 */ /* 0x000fe20007ffe0ff */
[----:B------:R-:W-:Y:S01]  /*5d440*/  IMAD.HI.U32 R19, R19, 0x7f000001, R22 ;  /* 0x7f00000113137827 */ /* 0x000fe200078e0016 */
[----:B------:R-:W-:-:S02]  /*5d450*/  @P3 IADD3 R14, PT, PT, R14, -0x7f000001, RZ ;  /* 0x80ffffff0e0e3810 */ /* 0x000fc40007ffe0ff */
[----:B------:R-:W-:Y:S01]  /*5d460*/  IADD3 R48, PT, PT, R48, R51, RZ ;  /* 0x0000003330307210 */ /* 0x000fe20007ffe0ff */
[----:B------:R-:W-:Y:S01]  /*5d470*/  IMAD.HI.U32 R21, R15, 0x7f000001, R8 ;  /* 0x7f0000010f157827 */ /* 0x000fe200078e0008 */
[----:B------:R-:W-:Y:S02]  /*5d480*/  @P5 IADD3 R10, PT, PT, R10, -0x7f000001, RZ ;  /* 0x80ffffff0a0a5810 */ /* 0x000fe40007ffe0ff */
[----:B------:R-:W-:Y:S02]  /*5d490*/  @P2 IADD3 R37, PT, PT, R37, -0x7f000001, RZ ;  /* 0x80ffffff25252810 */ /* 0x000fe40007ffe0ff */
[----:B------:R-:W-:Y:S02]  /*5d4a0*/  IADD3 R8, PT, PT, R66, R25, RZ ;  /* 0x0000001942087210 */ /* 0x000fe40007ffe0ff */
[----:B------:R-:W-:Y:S02]  /*5d4b0*/  IADD3 R52, PT, PT, R73, R52, RZ ;  /* 0x0000003449347210 */ /* 0x000fe40007ffe0ff */
[----:B------:R-:W-:Y:S01]  /*5d4c0*/  IADD3 R15, PT, PT, R57, R14, RZ ;  /* 0x0000000e390f7210 */ /* 0x000fe20007ffe0ff */
[----:B------:R-:W-:Y:S01]  /*5d4d0*/  ISETP.GE.U32.AND P2, PT, R19, 0x7f000001, PT ;  /* 0x7f0000011300780c */ /* 0x000fe20003f46070 */
[----:B------:R-:W-:Y:S01]  /*5d4e0*/  ISETP.GE.U32.AND P0, PT, R48, 0x7f000001, PT ;  /* 0x7f0000013000780c */ /* 0x000fe20003f06070 */
[----:B------:R-:W-:Y:S01]  /*5d4f0*/  ISETP.GE.U32.AND P5, PT, R21, 0x7f000001, PT ;  /* 0x7f0000011500780c */ /* 0x000fe20003fa6070 */
[----:B------:R-:W-:Y:S01]  /*5d500*/  IADD3 R11, PT, PT, R59, R10, RZ ;  /* 0x0000000a3b0b7210 */ /* 0x000fe20007ffe0ff */
[----:B------:R-:W-:Y:S01]  /*5d510*/  IMAD.WIDE.U32 R6, R79, R26, RZ ;  /* 0x0000001a4f067225 */ /* 0x000fe200078e00ff */
[----:B------:R-:W-:Y:S01]  /*5d520*/  @P6 IADD3 R20, PT, PT, R20, -0x7f000001, RZ ;  /* 0x80ffffff14146810 */ /* 0x000fe20007ffe0ff */
[----:B------:R-:W-:Y:S01]  /*5d530*/  ISETP.GE.U32.AND P3, PT, R8, 0x7f000001, PT ;  /* 0x7f0000010800780c */ /* 0x000fe20003f66070 */
[----:B------:R-:W-:Y:S01]  /*5d540*/  ISETP.GE.U32.AND P1, PT, R52, 0x7f000001, PT ;  /* 0x7f0000013400780c */ /* 0x000fe20003f26070 */
[----:B------:R-:W-:Y:S01]  /*5d550*/  @P4 IADD3 R18, PT, PT, R18, -0x7f000001, RZ ;  /* 0x80ffffff12124810 */ /* 0x000fe20007ffe0ff */
[----:B------:R-:W-:Y:S01]  /*5d560*/  IMAD R9, R6, 0x7effffff, RZ ;  /* 0x7effffff06097824 */ /* 0x000fe200078e02ff */
[----:B------:R-:W-:Y:S01]  /*5d570*/  ISETP.GE.U32.AND P6, PT, R15, 0x7f000001, PT ;  /* 0x7f0000010f00780c */ /* 0x000fe20003fc6070 */
[----:B------:R-:W-:Y:S01]  /*5d580*/  ISETP.GE.U32.AND P4, PT, R11, 0x7f000001, PT ;  /* 0x7f0000010b00780c */ /* 0x000fe20003f86070 */
[----:B------:R-:W-:Y:S01]  /*5d590*/  IADD3 R39, PT, PT, R39, R84, RZ ;  /* 0x0000005427277210 */ /* 0x000fe20007ffe0ff */
[----:B------:R-:W-:Y:S01]  /*5d5a0*/  IMAD.HI.U32 R9, R9, 0x7f000001, R6 ;  /* 0x7f00000109097827 */ /* 0x000fe200078e0006 */
[----:B------:R-:W-:-:S02]  /*5d5b0*/  IADD3 R20, PT, PT, R53, R20, RZ ;  /* 0x0000001435147210 */ /* 0x000fc40007ffe0ff */
[----:B------:R-:W-:Y:S02]  /*5d5c0*/  @P2 IADD3 R19, PT, PT, R19, -0x7f000001, RZ ;  /* 0x80ffffff13132810 */ /* 0x000fe40007ffe0ff */
[----:B------:R-:W-:Y:S02]  /*5d5d0*/  @P5 IADD3 R21, PT, PT, R21, -0x7f000001, RZ ;  /* 0x80ffffff15155810 */ /* 0x000fe40007ffe0ff */
[----:B------:R-:W-:Y:S01]  /*5d5e0*/  @P0 IADD3 R48, PT, PT, R48, -0x7f000001, RZ ;  /* 0x80ffffff30300810 */ /* 0x000fe20007ffe0ff */
[----:B------:R-:W-:Y:S01]  /*5d5f0*/  ISETP.GE.U32.AND P2, PT, R9, 0x7f000001, PT ;  /* 0x7f0000010900780c */ /* 0x000fe20003f46070 */
[----:B------:R-:W-:Y:S01]  /*5d600*/  ISETP.GE.U32.AND P5, PT, R39, 0x7f000001, PT ;  /* 0x7f0000012700780c */ /* 0x000fe20003fa6070 */
[----:B------:R-:W-:Y:S01]  /*5d610*/  ISETP.GE.U32.AND P0, PT, R20, 0x7f000001, PT ;  /* 0x7f0000011400780c */ /* 0x000fe20003f06070 */
[----:B------:R-:W-:Y:S02]  /*5d620*/  @P3 IADD3 R8, PT, PT, R8, -0x7f000001, RZ ;  /* 0x80ffffff08083810 */ /* 0x000fe40007ffe0ff */
[----:B------:R-:W-:-:S02]  /*5d630*/  @P1 IADD3 R52, PT, PT, R52, -0x7f000001, RZ ;  /* 0x80ffffff34341810 */ /* 0x000fc40007ffe0ff */
[----:B------:R-:W-:Y:S02]  /*5d640*/  @P6 IADD3 R15, PT, PT, R15, -0x7f000001, RZ ;  /* 0x80ffffff0f0f6810 */ /* 0x000fe40007ffe0ff */
[----:B------:R-:W-:Y:S02]  /*5d650*/  IADD3 R18, PT, PT, R18, R81, RZ ;  /* 0x0000005112127210 */ /* 0x000fe40007ffe0ff */
[----:B------:R-:W-:Y:S02]  /*5d660*/  @P4 IADD3 R11, PT, PT, R11, -0x7f000001, RZ ;  /* 0x80ffffff0b0b4810 */ /* 0x000fe40007ffe0ff */
[----:B------:R-:W-:Y:S02]  /*5d670*/  IADD3 R22, PT, PT, R21, R88, RZ ;  /* 0x0000005815167210 */ /* 0x000fe40007ffe0ff */
[----:B------:R-:W-:Y:S02]  /*5d680*/  IADD3 R6, PT, PT, R37, R8, RZ ;  /* 0x0000000825067210 */ /* 0x000fe40007ffe0ff */
[----:B------:R-:W-:Y:S01]  /*5d690*/  IADD3 R8, PT, PT, R52, R15, RZ ;  /* 0x0000000f34087210 */ /* 0x000fe20007ffe0ff */
[----:B------:R-:W-:Y:S01]  /*5d6a0*/  ISETP.GE.U32.AND P1, PT, R18, 0x7f000001, PT ;  /* 0x7f0000011200780c */ /* 0x000fe20003f26070 */
[----:B------:R-:W-:-:S02]  /*5d6b0*/  IADD3 R7, PT, PT, R48, R11, RZ ;  /* 0x0000000b30077210 */ /* 0x000fc40007ffe0ff */
[----:B------:R-:W-:Y:S01]  /*5d6c0*/  @P2 IADD3 R9, PT, PT, R9, -0x7f000001, RZ ;  /* 0x80ffffff09092810 */ /* 0x000fe20007ffe0ff */
[----:B------:R-:W-:Y:S01]  /*5d6d0*/  ISETP.GE.U32.AND P6, PT, R22, 0x7f000001, PT ;  /* 0x7f0000011600780c */ /* 0x000fe20003fc6070 */
[----:B------:R-:W-:Y:S02]  /*5d6e0*/  @P5 IADD3 R39, PT, PT, R39, -0x7f000001, RZ ;  /* 0x80ffffff27275810 */ /* 0x000fe40007ffe0ff */
[----:B------:R-:W-:Y:S01]  /*5d6f0*/  @P0 IADD3 R20, PT, PT, R20, -0x7f000001, RZ ;  /* 0x80ffffff14140810 */ /* 0x000fe20007ffe0ff */
[----:B------:R-:W-:Y:S01]  /*5d700*/  ISETP.GE.U32.AND P2, PT, R8, 0x7f000001, PT ;  /* 0x7f0000010800780c */ /* 0x000fe20003f46070 */
[----:B------:R-:W-:Y:S01]  /*5d710*/  IADD3 R24, PT, PT, R19, R24, RZ ;  /* 0x0000001813187210 */ /* 0x000fe20007ffe0ff */
[----:B------:R-:W-:Y:S01]  /*5d720*/  ISETP.GE.U32.AND P4, PT, R7, 0x7f000001, PT ;  /* 0x7f0000010700780c */ /* 0x000fe20003f86070 */
[----:B------:R-:W-:Y:S02]  /*5d730*/  IADD3 R26, PT, PT, R9, R90, RZ ;  /* 0x0000005a091a7210 */ /* 0x000fe40007ffe0ff */
[----:B------:R-:W-:Y:S01]  /*5d740*/  IADD3 R9, PT, PT, R39, R20, RZ ;  /* 0x0000001427097210 */ /* 0x000fe20007ffe0ff */
[----:B------:R-:W-:Y:S01]  /*5d750*/  ISETP.GE.U32.AND P0, PT, R6, 0x7f000001, PT ;  /* 0x7f0000010600780c */ /* 0x000fe20003f06070 */
[----:B------:R-:W-:Y:S01]  /*5d760*/  ISETP.GE.U32.AND P5, PT, R24, 0x7f000001, PT ;  /* 0x7f0000011800780c */ /* 0x000fe20003fa6070 */
[----:B------:R0:W-:Y:S04]  /*5d770*/  STL [R1+0x110], R18 ;  /* 0x0001101201007387 */ /* 0x0001e80000100800 */
[----:B------:R1:W-:Y:S01]  /*5d780*/  STL [R1+0x114], R22 ;  /* 0x0001141601007387 */ /* 0x0003e20000100800 */
[----:B------:R-:W-:-:S03]  /*5d790*/  ISETP.GE.U32.AND P3, PT, R26, 0x7f000001, PT ;  /* 0x7f0000011a00780c */ /* 0x000fc60003f66070 */
[----:B------:R2:W-:Y:S01]  /*5d7a0*/  STL [R1+0x118], R24 ;  /* 0x0001181801007387 */ /* 0x0005e20000100800 */
[----:B------:R-:W-:Y:S02]  /*5d7b0*/  @P2 IADD3 R8, PT, PT, R8, -0x7f000001, RZ ;  /* 0x80ffffff08082810 */ /* 0x000fe40007ffe0ff */
[----:B0-----:R-:W-:Y:S01]  /*5d7c0*/  @P1 IADD3 R18, PT, PT, R18, -0x7f000001, RZ ;  /* 0x80ffffff12121810 */ /* 0x001fe20007ffe0ff */
[----:B------:R-:W-:Y:S01]  /*5d7d0*/  ISETP.GE.U32.AND P1, PT, R9, 0x7f000001, PT ;  /* 0x7f0000010900780c */ /* 0x000fe20003f26070 */
[----:B-1----:R-:W-:Y:S02]  /*5d7e0*/  @P6 IADD3 R22, PT, PT, R22, -0x7f000001, RZ ;  /* 0x80ffffff16166810 */ /* 0x002fe40007ffe0ff */
[----:B------:R-:W-:Y:S01]  /*5d7f0*/  @P4 IADD3 R7, PT, PT, R7, -0x7f000001, RZ ;  /* 0x80ffffff07074810 */ /* 0x000fe20007ffe0ff */
[----:B------:R-:W-:Y:S04]  /*5d800*/  STL [R1+0x110], R18 ;  /* 0x0001101201007387 */ /* 0x000fe80000100800 */
[----:B------:R0:W-:Y:S01]  /*5d810*/  STL [R1+0x114], R22 ;  /* 0x0001141601007387 */ /* 0x0001e20000100800 */
[----:B--2---:R-:W-:Y:S01]  /*5d820*/  @P5 IADD3 R24, PT, PT, R24, -0x7f000001, RZ ;  /* 0x80ffffff18185810 */ /* 0x004fe20007ffe0ff */
[----:B------:R-:W-:Y:S01]  /*5d830*/  IMAD.WIDE.U32 R14, R83, R7, RZ ;  /* 0x00000007530e7225 */ /* 0x000fe200078e00ff */
[----:B------:R-:W-:-:S03]  /*5d840*/  @P0 IADD3 R6, PT, PT, R6, -0x7f000001, RZ ;  /* 0x80ffffff06060810 */ /* 0x000fc60007ffe0ff */
[----:B0-----:R-:W-:-:S04]  /*5d850*/  IMAD.WIDE.U32 R22, R83, R8, RZ ;  /* 0x0000000853167225 */ /* 0x001fc800078e00ff */
[----:B------:R-:W-:Y:S01]  /*5d860*/  IMAD R10, R14, 0x7effffff, RZ ;  /* 0x7effffff0e0a7824 */ /* 0x000fe200078e02ff */
[----:B------:R-:W-:Y:S01]  /*5d870*/  @P1 IADD3 R9, PT, PT, R9, -0x7f000001, RZ ;  /* 0x80ffffff09091810 */ /* 0x000fe20007ffe0ff */
[----:B------:R-:W-:Y:S01]  /*5d880*/  IMAD R11, R22, 0x7effffff, RZ ;  /* 0x7effffff160b7824 */ /* 0x000fe200078e02ff */
[----:B------:R-:W-:Y:S01]  /*5d890*/  STL [R1+0x118], R24 ;  /* 0x0001181801007387 */ /* 0x000fe20000100800 */
[----:B------:R-:W-:-:S03]  /*5d8a0*/  IMAD.WIDE.U32 R18, R83, R6, RZ ;  /* 0x0000000653127225 */ /* 0x000fc600078e00ff */
[----:B------:R0:W-:Y:S01]  /*5d8b0*/  STL [R1+0x11c], R26 ;  /* 0x00011c1a01007387 */ /* 0x0001e20000100800 */
[----:B------:R-:W-:-:S04]  /*5d8c0*/  IMAD.HI.U32 R11, R11, 0x7f000001, R22 ;  /* 0x7f0000010b0b7827 */ /* 0x000fc800078e0016 */
[----:B------:R-:W-:-:S04]  /*5d8d0*/  IMAD.HI.U32 R20, R10, 0x7f000001, R14 ;  /* 0x7f0000010a147827 */ /* 0x000fc800078e000e */
[----:B------:R-:W-:-:S04]  /*5d8e0*/  IMAD.WIDE.U32 R22, R85, R8, RZ ;  /* 0x0000000855167225 */ /* 0x000fc800078e00ff */
[----:B------:R-:W-:-:S04]  /*5d8f0*/  IMAD.WIDE.U32 R30, R85, R9, RZ ;  /* 0x00000009551e7225 */ /* 0x000fc800078e00ff */
[----:B------:R-:W-:Y:S01]  /*5d900*/  IMAD R10, R18, 0x7effffff, RZ ;  /* 0x7effffff120a7824 */ /* 0x000fe200078e02ff */
[----:B0-----:R-:W-:Y:S01]  /*5d910*/  @P3 IADD3 R26, PT, PT, R26, -0x7f000001, RZ ;  /* 0x80ffffff1a1a3810 */ /* 0x001fe20007ffe0ff */
[----:B------:R-:W-:-:S04]  /*5d920*/  IMAD.WIDE.U32 R24, R83, R9, RZ ;  /* 0x0000000953187225 */ /* 0x000fc800078e00ff */
[----:B------:R-:W-:Y:S02]  /*5d930*/  IMAD R37, R22, 0x7effffff, RZ ;  /* 0x7effffff16257824 */ /* 0x000fe400078e02ff */
[----:B------:R-:W-:Y:S01]  /*5d940*/  IMAD R15, R30, 0x7effffff, RZ ;  /* 0x7effffff1e0f7824 */ /* 0x000fe200078e02ff */
[----:B------:R0:W-:Y:S01]  /*5d950*/  STL [R1+0x11c], R26 ;  /* 0x00011c1a01007387 */ /* 0x0001e20000100800 */
[----:B------:R-:W-:Y:S02]  /*5d960*/  IMAD R14, R24, 0x7effffff, RZ ;  /* 0x7effffff180e7824 */ /* 0x000fe400078e02ff */
[----:B------:R-:W-:Y:S02]  /*5d970*/  IMAD.HI.U32 R37, R37, 0x7f000001, R22 ;  /* 0x7f00000125257827 */ /* 0x000fe400078e0016 */
[----:B------:R-:W2:Y:S01]  /*5d980*/  LD.E R23, desc[UR8][R34.64+0x13a4] ;  /* 0x0013a40822177980 */ /* 0x000ea2000c101900 */
[----:B------:R-:W-:Y:S01]  /*5d990*/  ISETP.GE.U32.AND P2, PT, R20, 0x7f000001, PT ;  /* 0x7f0000011400780c */ /* 0x000fe20003f46070 */
[----:B------:R-:W-:-:S02]  /*5d9a0*/  ISETP.GE.U32.AND P3, PT, R11, 0x7f000001, PT ;  /* 0x7f0000010b00780c */ /* 0x000fc40003f66070 */
[----:B------:R-:W3:Y:S01]  /*5d9b0*/  LD.E R22, desc[UR8][R34.64+0x13a8] ;  /* 0x0013a80822167980 */ /* 0x000ee2000c101900 */
[----:B0-----:R-:W-:-:S04]  /*5d9c0*/  IMAD.HI.U32 R26, R10, 0x7f000001, R18 ;  /* 0x7f0000010a1a7827 */ /* 0x001fc800078e0012 */
[----:B------:R-:W-:-:S04]  /*5d9d0*/  IMAD.WIDE.U32 R18, R85, R7, RZ ;  /* 0x0000000755127225 */ /* 0x000fc800078e00ff */
[----:B------:R-:W-:-:S04]  /*5d9e0*/  IMAD.HI.U32 R10, R15, 0x7f000001, R30 ;  /* 0x7f0000010f0a7827 */ /* 0x000fc800078e001e */
[----:B------:R-:W-:-:S04]  /*5d9f0*/  IMAD.HI.U32 R30, R14, 0x7f000001, R24 ;  /* 0x7f0000010e1e7827 */ /* 0x000fc800078e0018 */
[----:B------:R-:W-:Y:S02]  /*5da00*/  IMAD R31, R18, 0x7effffff, RZ ;  /* 0x7effffff121f7824 */ /* 0x000fe400078e02ff */
[----:B------:R-:W-:-:S04]  /*5da10*/  IMAD.WIDE.U32 R24, R33, R9, RZ ;  /* 0x0000000921187225 */ /* 0x000fc800078e00ff */
[----:B------:R-:W-:-:S04]  /*5da20*/  IMAD.HI.U32 R18, R31, 0x7f000001, R18 ;  /* 0x7f0000011f127827 */ /* 0x000fc800078e0012 */
[----:B------:R-:W-:Y:S01]  /*5da30*/  IMAD R19, R24, 0x7effffff, RZ ;  /* 0x7effffff18137824 */ /* 0x000fe200078e02ff */
[----:B------:R-:W-:-:S03]  /*5da40*/  ISETP.GE.U32.AND P0, PT, R10, 0x7f000001, PT ;  /* 0x7f0000010a00780c */ /* 0x000fc60003f06070 */
[----:B------:R-:W-:Y:S02]  /*5da50*/  IMAD.HI.U32 R32, R19, 0x7f000001, R24 ;  /* 0x7f00000113207827 */ /* 0x000fe400078e0018 */
[----:B------:R-:W4:Y:S02]  /*5da60*/  LD.E R25, desc[UR8][R34.64+0x13a0] ;  /* 0x0013a00822197980 */ /* 0x000f24000c101900 */
[----:B------:R-:W-:Y:S01]  /*5da70*/  IMAD.WIDE.U32 R14, R85, R6, RZ ;  /* 0x00000006550e7225 */ /* 0x000fe200078e00ff */
[----:B------:R-:W-:-:S03]  /*5da80*/  @P2 IADD3 R20, PT, PT, R20, -0x7f000001, RZ ;  /* 0x80ffffff14142810 */ /* 0x000fc60007ffe0ff */
[----:B------:R-:W-:Y:S01]  /*5da90*/  IMAD R21, R14, 0x7effffff, RZ ;  /* 0x7effffff0e157824 */ /* 0x000fe200078e02ff */
[----:B------:R-:W-:Y:S01]  /*5daa0*/  ISETP.GE.U32.AND P5, PT, R26, 0x7f000001, PT ;  /* 0x7f0000011a00780c */ /* 0x000fe20003fa6070 */
[----:B------:R-:W-:Y:S01]  /*5dab0*/  ISETP.GE.U32.AND P4, PT, R30, 0x7f000001, PT ;  /* 0x7f0000011e00780c */ /* 0x000fe20003f86070 */
[----:B------:R-:W-:Y:S01]  /*5dac0*/  @P0 IADD3 R10, PT, PT, R10, -0x7f000001, RZ ;  /* 0x80ffffff0a0a0810 */ /* 0x000fe20007ffe0ff */
[----:B------:R-:W-:Y:S01]  /*5dad0*/  IMAD.HI.U32 R21, R21, 0x7f000001, R14 ;  /* 0x7f00000115157827 */ /* 0x000fe200078e000e */
[----:B------:R-:W-:Y:S01]  /*5dae0*/  ISETP.GE.U32.AND P1, PT, R18, 0x7f000001, PT ;  /* 0x7f0000011200780c */ /* 0x000fe20003f26070 */
[----:B------:R-:W-:Y:S01]  /*5daf0*/  ISETP.GE.U32.AND P2, PT, R20, 0x7f000001, PT ;  /* 0x7f0000011400780c */ /* 0x000fe20003f46070 */
[----:B------:R-:W-:Y:S01]  /*5db00*/  @P3 IADD3 R11, PT, PT, R11, -0x7f000001, RZ ;  /* 0x80ffffff0b0b3810 */ /* 0x000fe20007ffe0ff */
[----:B------:R-:W-:Y:S01]  /*5db10*/  IMAD.WIDE.U32 R14, R10, 0x5fffffa, RZ ;  /* 0x05fffffa0a0e7825 */ /* 0x000fe200078e00ff */
[----:B------:R-:W-:-:S03]  /*5db20*/  ISETP.GE.U32.AND P0, PT, R21, 0x7f000001, PT ;  /* 0x7f0000011500780c */ /* 0x000fc60003f06070 */
[----:B------:R-:W-:Y:S01]  /*5db30*/  IMAD R19, R10, 0x6, RZ ;  /* 0x000000060a137824 */ /* 0x000fe200078e02ff */
[----:B------:R0:W2:Y:S01]  /*5db40*/  LD.E R34, desc[UR8][R34.64+0x13ac] ;  /* 0x0013ac0822227980 */ /* 0x0000a2000c101900 */
[----:B------:R-:W-:Y:S02]  /*5db50*/  ISETP.GE.U32.AND P3, PT, R11, 0x7f000001, PT ;  /* 0x7f0000010b00780c */ /* 0x000fe40003f66070 */
[----:B------:R-:W-:Y:S01]  /*5db60*/  IMAD.HI.U32 R39, R19, 0x7f000001, R14 ;  /* 0x7f00000113277827 */ /* 0x000fe200078e000e */
[----:B------:R-:W-:Y:S02]  /*5db70*/  @P5 IADD3 R26, PT, PT, R26, -0x7f000001, RZ ;  /* 0x80ffffff1a1a5810 */ /* 0x000fe40007ffe0ff */
        /* <DEDUP_REMOVED lines=8> */
[----:B------:R-:W-:Y:S01]  /*5dc00*/  ISETP.GE.U32.AND P5, PT, R32, 0x7f000001, PT ;  /* 0x7f0000012000780c */ /* 0x000fe20003fa6070 */
[----:B------:R-:W-:-:S02]  /*5dc10*/  @P3 IADD3 R11, PT, PT, R11, -0x7f000001, RZ ;  /* 0x80ffffff0b0b3810 */ /* 0x000fc40007ffe0ff */
[----:B------:R-:W-:Y:S02]  /*5dc20*/  IADD3 R20, PT, PT, R20, R21, RZ ;  /* 0x0000001514147210 */ /* 0x000fe40007ffe0ff */
[----:B------:R-:W-:Y:S01]  /*5dc30*/  IADD3 R21, PT, PT, R11, R18, RZ ;  /* 0x000000120b157210 */ /* 0x000fe20007ffe0ff */
[-C--:B------:R-:W-:Y:S02]  /*5dc40*/  IMAD.WIDE.U32 R10, R33, R8.reuse, RZ ;  /* 0x00000008210a7225 */ /* 0x080fe400078e00ff */
[----:B------:R-:W-:Y:S02]  /*5dc50*/  @P1 IADD3 R26, PT, PT, R26, -0x7f000001, RZ ;  /* 0x80ffffff1a1a1810 */ /* 0x000fe40007ffe0ff */
[----:B------:R-:W-:Y:S01]  /*5dc60*/  @P2 IADD3 R39, PT, PT, R39, -0x7f000001, RZ ;  /* 0x80ffffff27272810 */ /* 0x000fe20007ffe0ff */
[----:B------:R-:W-:Y:S01]  /*5dc70*/  IMAD.WIDE.U32 R18, R54, R8, RZ ;  /* 0x0000000836127225 */ /* 0x000fe200078e00ff */
[----:B------:R-:W-:Y:S02]  /*5dc80*/  @P4 IADD3 R37, PT, PT, R37, -0x7f000001, RZ ;  /* 0x80ffffff25254810 */ /* 0x000fe40007ffe0ff */
[----:B------:R-:W-:-:S02]  /*5dc90*/  @P0 IADD3 R30, PT, PT, R30, -0x7f000001, RZ ;  /* 0x80ffffff1e1e0810 */ /* 0x000fc40007ffe0ff */
[----:B------:R-:W-:Y:S01]  /*5dca0*/  @P5 IADD3 R32, PT, PT, R32, -0x7f000001, RZ ;  /* 0x80ffffff20205810 */ /* 0x000fe20007ffe0ff */
[----:B------:R-:W-:Y:S01]  /*5dcb0*/  IMAD R31, R10, 0x7effffff, RZ ;  /* 0x7effffff0a1f7824 */ /* 0x000fe200078e02ff */
[----:B------:R-:W-:Y:S01]  /*5dcc0*/  IADD3 R26, PT, PT, R26, R39, RZ ;  /* 0x000000271a1a7210 */ /* 0x000fe20007ffe0ff */
[----:B------:R-:W-:Y:S01]  /*5dcd0*/  IMAD R39, R18, 0x7effffff, RZ ;  /* 0x7effffff12277824 */ /* 0x000fe200078e02ff */
[----:B------:R-:W-:Y:S01]  /*5dce0*/  IADD3 R24, PT, PT, R30, R37, RZ ;  /* 0x000000251e187210 */ /* 0x000fe20007ffe0ff */
[----:B------:R-:W-:-:S04]  /*5dcf0*/  IMAD.WIDE.U32 R14, R32, 0x5fffffa, RZ ;  /* 0x05fffffa200e7825 */ /* 0x000fc800078e00ff */
[----:B------:R-:W-:Y:S02]  /*5dd00*/  IMAD R37, R32, 0x6, RZ ;  /* 0x0000000620257824 */ /* 0x000fe400078e02ff */
[----:B------:R-:W-:-:S04]  /*5dd10*/  IMAD.HI.U32 R32, R31, 0x7f000001, R10 ;  /* 0x7f0000011f207827 */ /* 0x000fc800078e000a */
[----:B------:R-:W-:-:S04]  /*5dd20*/  IMAD.HI.U32 R39, R39, 0x7f000001, R18 ;  /* 0x7f00000127277827 */ /* 0x000fc800078e0012 */
[----:B------:R-:W-:-:S04]  /*5dd30*/  IMAD.WIDE.U32 R10, R33, R6, RZ ;  /* 0x00000006210a7225 */ /* 0x000fc800078e00ff */
[----:B------:R-:W-:-:S04]  /*5dd40*/  IMAD.HI.U32 R37, R37, 0x7f000001, R14 ;  /* 0x7f00000125257827 */ /* 0x000fc800078e000e */
[----:B------:R-:W-:Y:S01]  /*5dd50*/  IMAD R31, R10, 0x7effffff, RZ ;  /* 0x7effffff0a1f7824 */ /* 0x000fe200078e02ff */
[----:B------:R-:W-:Y:S01]  /*5dd60*/  ISETP.GE.U32.AND P0, PT, R32, 0x7f000001, PT ;  /* 0x7f0000012000780c */ /* 0x000fe20003f06070 */
[----:B------:R-:W-:Y:S01]  /*5dd70*/  ISETP.GE.U32.AND P3, PT, R39, 0x7f000001, PT ;  /* 0x7f0000012700780c */ /* 0x000fe20003f66070 */
[----:B------:R-:W-:-:S04]  /*5dd80*/  IMAD.WIDE.U32 R18, R54, R9, RZ ;  /* 0x0000000936127225 */ /* 0x000fc800078e00ff */
[----:B------:R-:W-:-:S04]  /*5dd90*/  IMAD.HI.U32 R30, R31, 0x7f000001, R10 ;  /* 0x7f0000011f1e7827 */ /* 0x000fc800078e000a */
[----:B------:R-:W-:Y:S01]  /*5dda0*/  IMAD R11, R18, 0x7effffff, RZ ;  /* 0x7effffff120b7824 */ /* 0x000fe200078e02ff */
[----:B------:R-:W-:Y:S01]  /*5ddb0*/  ISETP.GE.U32.AND P2, PT, R37, 0x7f000001, PT ;  /* 0x7f0000012500780c */ /* 0x000fe20003f46070 */
[----:B------:R-:W-:Y:S01]  /*5ddc0*/  ISETP.GE.U32.AND P1, PT, R20, 0x7f000001, PT ;  /* 0x7f0000011400780c */ /* 0x000fe20003f26070 */
[----:B------:R-:W-:-:S04]  /*5ddd0*/  IMAD.WIDE.U32 R14, R54, R7, RZ ;  /* 0x00000007360e7225 */ /* 0x000fc800078e00ff */
[----:B------:R-:W-:-:S04]  /*5dde0*/  IMAD.HI.U32 R18, R11, 0x7f000001, R18 ;  /* 0x7f0000010b127827 */ /* 0x000fc800078e0012 */
[----:B------:R-:W-:-:S04]  /*5ddf0*/  IMAD.WIDE.U32 R8, R33, R7, RZ ;  /* 0x0000000721087225 */ /* 0x000fc800078e00ff */
[----:B------:R-:W-:Y:S01]  /*5de00*/  IMAD R7, R14, 0x7effffff, RZ ;  /* 0x7effffff0e077824 */ /* 0x000fe200078e02ff */
[----:B------:R-:W-:Y:S02]  /*5de10*/  @P0 IADD3 R32, PT, PT, R32, -0x7f000001, RZ ;  /* 0x80ffffff20200810 */ /* 0x000fe40007ffe0ff */
[----:B------:R-:W-:Y:S01]  /*5de20*/  @P3 IADD3 R39, PT, PT, R39, -0x7f000001, RZ ;  /* 0x80ffffff27273810 */ /* 0x000fe20007ffe0ff */
[----:B------:R-:W-:Y:S01]  /*5de30*/  ISETP.GE.U32.AND P4, PT, R18, 0x7f000001, PT ;  /* 0x7f0000011200780c */ /* 0x000fe20003f86070 */
[----:B------:R-:W-:Y:S01]  /*5de40*/  IMAD.HI.U32 R36, R7, 0x7f000001, R14 ;  /* 0x7f00000107247827 */ /* 0x000fe200078e000e */
[----:B------:R-:W-:-:S03]  /*5de50*/  ISETP.GE.U32.AND P0, PT, R30, 0x7f000001, PT ;  /* 0x7f0000011e00780c */ /* 0x000fc60003f06070 */
[----:B------:R-:W-:-:S04]  /*5de60*/  IMAD.WIDE.U32 R10, R32, 0x5fffffa, RZ ;  /* 0x05fffffa200a7825 */ /* 0x000fc800078e00ff */
[----:B------:R-:W-:-:S04]  /*5de70*/  IMAD.WIDE.U32 R14, R39, 0x5fffffa, RZ ;  /* 0x05fffffa270e7825 */ /* 0x000fc800078e00ff */
[----:B------:R-:W-:Y:S01]  /*5de80*/  IMAD R19, R32, 0x6, RZ ;  /* 0x0000000620137824 */ /* 0x000fe200078e02ff */
[----:B------:R-:W-:Y:S02]  /*5de90*/  @P2 IADD3 R37, PT, PT, R37, -0x7f000001, RZ ;  /* 0x80ffffff25252810 */ /* 0x000fe40007ffe0ff */
[----:B------:R-:W-:Y:S01]  /*5dea0*/  @P1 IADD3 R20, PT, PT, R20, -0x7f000001, RZ ;  /* 0x80ffffff14141810 */ /* 0x000fe20007ffe0ff */
[----:B------:R-:W-:Y:S01]  /*5deb0*/  IMAD R7, R8, 0x7effffff, RZ ;  /* 0x7effffff08077824 */ /* 0x000fe200078e02ff */
[----:B------:R-:W-:Y:S01]  /*5dec0*/  ISETP.GE.U32.AND P3, PT, R36, 0x7f000001, PT ;  /* 0x7f0000012400780c */ /* 0x000fe20003f66070 */
[----:B------:R-:W-:Y:S01]  /*5ded0*/  ISETP.GE.U32.AND P2, PT, R21, 0x7f000001, PT ;  /* 0x7f0000011500780c */ /* 0x000fe20003f46070 */
[----:B------:R-:W-:Y:S02]  /*5dee0*/  IMAD R31, R39, 0x6, RZ ;  /* 0x00000006271f7824 */ /* 0x000fe400078e02ff */
[----:B0-----:R-:W-:-:S04]  /*5def0*/  IMAD.HI.U32 R35, R19, 0x7f000001, R10 ;  /* 0x7f00000113237827 */ /* 0x001fc800078e000a */
[----:B------:R-:W-:Y:S01]  /*5df00*/  IMAD.HI.U32 R33, R7, 0x7f000001, R8 ;  /* 0x7f00000107217827 */ /* 0x000fe200078e0008 */
[----:B------:R-:W-:-:S03]  /*5df10*/  IADD3 R20, PT, PT, R20, R37, RZ ;  /* 0x0000002514147210 */ /* 0x000fc60007ffe0ff */
[----:B------:R-:W-:Y:S01]  /*5df20*/  IMAD.HI.U32 R19, R31, 0x7f000001, R14 ;  /* 0x7f0000011f137827 */ /* 0x000fe200078e000e */
[----:B------:R-:W-:Y:S02]  /*5df30*/  @P4 IADD3 R18, PT, PT, R18, -0x7f000001, RZ ;  /* 0x80ffffff12124810 */ /* 0x000fe40007ffe0ff */
[----:B------:R-:W-:Y:S01]  /*5df40*/  @P0 IADD3 R30, PT, PT, R30, -0x7f000001, RZ ;  /* 0x80ffffff1e1e0810 */ /* 0x000fe20007ffe0ff */
[----:B------:R-:W-:Y:S01]  /*5df50*/  ISETP.GE.U32.AND P1, PT, R33, 0x7f000001, PT ;  /* 0x7f0000012100780c */ /* 0x000fe20003f26070 */
[----:B------:R-:W-:Y:S01]  /*5df60*/  ISETP.GE.U32.AND P5, PT, R20, 0x7f000001, PT ;  /* 0x7f0000011400780c */ /* 0x000fe20003fa6070 */
[----:B------:R-:W-:Y:S01]  /*5df70*/  ISETP.GE.U32.AND P0, PT, R19, 0x7f000001, PT ;  /* 0x7f0000011300780c */ /* 0x000fe20003f06070 */
[----:B------:R-:W-:Y:S01]  /*5df80*/  IMAD.WIDE.U32 R8, R18, 0x5fffffa, RZ ;  /* 0x05fffffa12087825 */ /* 0x000fe200078e00ff */
[----:B------:R-:W-:Y:S02]  /*5df90*/  @P3 IADD3 R36, PT, PT, R36, -0x7f000001, RZ ;  /* 0x80ffffff24243810 */ /* 0x000fe40007ffe0ff */
[----:B------:R-:W-:Y:S01]  /*5dfa0*/  @P2 IADD3 R21, PT, PT, R21, -0x7f000001, RZ ;  /* 0x80ffffff15152810 */ /* 0x000fe20007ffe0ff */
[----:B------:R-:W-:Y:S01]  /*5dfb0*/  ISETP.GE.U32.AND P4, PT, R35, 0x7f000001, PT ;  /* 0x7f0000012300780c */ /* 0x000fe20003f86070 */
[----:B------:R-:W-:Y:S01]  /*5dfc0*/  IMAD R11, R18, 0x6, RZ ;  /* 0x00000006120b7824 */ /* 0x000fe200078e02ff */
[----:B------:R-:W-:Y:S01]  /*5dfd0*/  ISETP.GE.U32.AND P3, PT, R26, 0x7f000001, PT ;  /* 0x7f0000011a00780c */ /* 0x000fe20003f66070 */
[----:B------:R-:W-:Y:S01]  /*5dfe0*/  IMAD.WIDE.U32 R6, R54, R6, RZ ;  /* 0x0000000636067225 */ /* 0x000fe200078e00ff */
[----:B------:R-:W-:-:S03]  /*5dff0*/  IADD3 R21, PT, PT, R21, R30, RZ ;  /* 0x0000001e15157210 */ /* 0x000fc60007ffe0ff */
[----:B------:R-:W-:Y:S01]  /*5e000*/  IMAD.HI.U32 R10, R11, 0x7f000001, R8 ;  /* 0x7f0000010b0a7827 */ /* 0x000fe200078e0008 */
[----:B------:R-:W-:Y:S01]  /*5e010*/  ISETP.GE.U32.AND P2, PT, R24, 0x7f000001, PT ;  /* 0x7f0000011800780c */ /* 0x000fe20003f46070 */
[----:B------:R-:W-:Y:S02]  /*5e020*/  @P1 IADD3 R33, PT, PT, R33, -0x7f000001, RZ ;  /* 0x80ffffff21211810 */ /* 0x000fe40007ffe0ff */
[----:B------:R-:W-:Y:S02]  /*5e030*/  @P5 IADD3 R20, PT, PT, R20, -0x7f000001, RZ ;  /* 0x80ffffff14145810 */ /* 0x000fe40007ffe0ff */
[----:B------:R-:W-:Y:S01]  /*5e040*/  @P0 IADD3 R19, PT, PT, R19, -0x7f000001, RZ ;  /* 0x80ffffff13130810 */ /* 0x000fe20007ffe0ff */
[----:B------:R-:W-:Y:S01]  /*5e050*/  IMAD R11, R6, 0x7effffff, RZ ;  /* 0x7effffff060b7824 */ /* 0x000fe200078e02ff */
[----:B------:R-:W-:Y:S01]  /*5e060*/  ISETP.GE.U32.AND P1, PT, R10, 0x7f000001, PT ;  /* 0x7f0000010a00780c */ /* 0x000fe20003f26070 */
[----:B------:R-:W-:Y:S01]  /*5e070*/  ISETP.GE.U32.AND P0, PT, R21, 0x7f000001, PT ;  /* 0x7f0000011500780c */ /* 0x000fe20003f06070 */
[----:B------:R-:W-:Y:S01]  /*5e080*/  IMAD.WIDE.U32 R8, R36, 0x5fffffa, RZ ;  /* 0x05fffffa24087825 */ /* 0x000fe200078e00ff */
[----:B------:R-:W-:-:S02]  /*5e090*/  @P4 IADD3 R35, PT, PT, R35, -0x7f000001, RZ ;  /* 0x80ffffff23234810 */ /* 0x000fc40007ffe0ff */
[----:B------:R-:W-:Y:S02]  /*5e0a0*/  @P3 IADD3 R26, PT, PT, R26, -0x7f000001, RZ ;  /* 0x80ffffff1a1a3810 */ /* 0x000fe40007ffe0ff */
[----:B------:R-:W-:Y:S01]  /*5e0b0*/  IADD3 R19, PT, PT, R20, R19, RZ ;  /* 0x0000001314137210 */ /* 0x000fe20007ffe0ff */
[----:B------:R-:W-:-:S04]  /*5e0c0*/  IMAD.HI.U32 R31, R11, 0x7f000001, R6 ;  /* 0x7f0000010b1f7827 */ /* 0x000fc800078e0006 */
[----:B------:R-:W-:Y:S01]  /*5e0d0*/  IMAD R15, R36, 0x6, RZ ;  /* 0x00000006240f7824 */ /* 0x000fe200078e02ff */
[----:B------:R-:W2:Y:S01]  /*5e0e0*/  LDL R39, [R1+0x110] ;  /* 0x0001100001277983 */ /* 0x000ea20000100800 */
[----:B------:R-:W-:Y:S01]  /*5e0f0*/  IADD3 R26, PT, PT, R26, R35, RZ ;  /* 0x000000231a1a7210 */ /* 0x000fe20007ffe0ff */
[----:B------:R-:W-:Y:S01]  /*5e100*/  ISETP.GE.U32.AND P4, PT, R19, 0x7f000001, PT ;  /* 0x7f0000011300780c */ /* 0x000fe20003f86070 */
[----:B------:R-:W-:Y:S01]  /*5e110*/  IMAD.HI.U32 R37, R15, 0x7f000001, R8 ;  /* 0x7f0000010f257827 */ /* 0x000fe200078e0008 */
[----:B------:R-:W-:Y:S01]  /*5e120*/  ISETP.GE.U32.AND P3, PT, R31, 0x7f000001, PT ;  /* 0x7f0000011f00780c */ /* 0x000fe20003f66070 */
[----:B------:R-:W-:Y:S02]  /*5e130*/  @P2 IADD3 R24, PT, PT, R24, -0x7f000001, RZ ;  /* 0x80ffffff18182810 */ /* 0x000fe40007ffe0ff */
[----:B------:R-:W-:Y:S02]  /*5e140*/  @P1 IADD3 R10, PT, PT, R10, -0x7f000001, RZ ;  /* 0x80ffffff0a0a1810 */ /* 0x000fe40007ffe0ff */
[----:B------:R-:W-:Y:S01]  /*5e150*/  @P0 IADD3 R21, PT, PT, R21, -0x7f000001, RZ ;  /* 0x80ffffff15150810 */ /* 0x000fe20007ffe0ff */
[----:B------:R-:W-:Y:S01]  /*5e160*/  ISETP.GE.U32.AND P2, PT, R37, 0x7f000001, PT ;  /* 0x7f0000012500780c */ /* 0x000fe20003f46070 */
[----:B------:R-:W-:Y:S01]  /*5e170*/  ISETP.GE.U32.AND P0, PT, R26, 0x7f000001, PT ;  /* 0x7f0000011a00780c */ /* 0x000fe20003f06070 */
[----:B------:R-:W-:-:S02]  /*5e180*/  IADD3 R24, PT, PT, R24, R33, RZ ;  /* 0x0000002118187210 */ /* 0x000fc40007ffe0ff */
[----:B------:R-:W-:Y:S02]  /*5e190*/  IADD3 R21, PT, PT, R21, R10, RZ ;  /* 0x0000000a15157210 */ /* 0x000fe40007ffe0ff */
[----:B------:R-:W-:Y:S01]  /*5e1a0*/  @P4 IADD3 R19, PT, PT, R19, -0x7f000001, RZ ;  /* 0x80ffffff13134810 */ /* 0x000fe20007ffe0ff */
[----:B------:R-:W-:Y:S01]  /*5e1b0*/  ISETP.GE.U32.AND P1, PT, R24, 0x7f000001, PT ;  /* 0x7f0000011800780c */ /* 0x000fe20003f26070 */
[----:B------:R-:W-:Y:S01]  /*5e1c0*/  @P3 IADD3 R31, PT, PT, R31, -0x7f000001, RZ ;  /* 0x80ffffff1f1f3810 */ /* 0x000fe20007ffe0ff */
[----:B------:R-:W-:Y:S02]  /*5e1d0*/  ISETP.GE.U32.AND P3, PT, R21, 0x7f000001, PT ;  /* 0x7f0000011500780c */ /* 0x000fe40003f66070 */
[----:B------:R-:W-:Y:S02]  /*5e1e0*/  IMAD.WIDE.U32 R8, R19, R80, RZ ;  /* 0x0000005013087225 */ /* 0x000fe400078e00ff */
[----:B------:R-:W-:Y:S02]  /*5e1f0*/  @P2 IADD3 R37, PT, PT, R37, -0x7f000001, RZ ;  /* 0x80ffffff25252810 */ /* 0x000fe40007ffe0ff */
[----:B------:R-:W-:Y:S01]  /*5e200*/  @P0 IADD3 R26, PT, PT, R26, -0x7f000001, RZ ;  /* 0x80ffffff1a1a0810 */ /* 0x000fe20007ffe0ff */
[----:B------:R-:W-:-:S04]  /*5e210*/  IMAD.WIDE.U32 R6, R19, R87, RZ ;  /* 0x0000005713067225 */ /* 0x000fc800078e00ff */
[----:B------:R-:W-:Y:S02]  /*5e220*/  IMAD R15, R8, 0x7effffff, RZ ;  /* 0x7effffff080f7824 */ /* 0x000fe400078e02ff */
[----:B------:R-:W-:Y:S01]  /*5e230*/  IMAD R11, R6, 0x7effffff, RZ ;  /* 0x7effffff060b7824 */ /* 0x000fe200078e02ff */
[----:B------:R-:W-:Y:S01]  /*5e240*/  IADD3 R33, PT, PT, R26, R37, RZ ;  /* 0x000000251a217210 */ /* 0x000fe20007ffe0ff */
[----:B------:R-:W-:Y:S01]  /*5e250*/  IMAD.HI.U32 R45, R15, 0x7f000001, R8 ;  /* 0x7f0000010f2d7827 */ /* 0x000fe200078e0008 */
[----:B------:R-:W-:-:S03]  /*5e260*/  @P1 IADD3 R24, PT, PT, R24, -0x7f000001, RZ ;  /* 0x80ffffff18181810 */ /* 0x000fc60007ffe0ff */
[----:B------:R-:W-:Y:S01]  /*5e270*/  IMAD.HI.U32 R43, R11, 0x7f000001, R6 ;  /* 0x7f0000010b2b7827 */ /* 0x000fe200078e0006 */
[----:B------:R-:W-:-:S03]  /*5e280*/  @P3 IADD3 R21, PT, PT, R21, -0x7f000001, RZ ;  /* 0x80ffffff15153810 */ /* 0x000fc60007ffe0ff */
[----:B------:R-:W-:-:S04]  /*5e290*/  IMAD.WIDE.U32 R8, R19, R82, RZ ;  /* 0x0000005213087225 */ /* 0x000fc800078e00ff */
[----:B------:R-:W-:Y:S01]  /*5e2a0*/  IMAD.WIDE.U32 R10, R19, R78, RZ ;  /* 0x0000004e130a7225 */ /* 0x000fe200078e00ff */
[----:B------:R-:W-:-:S03]  /*5e2b0*/  ISETP.GE.U32.AND P1, PT, R33, 0x7f000001, PT ;  /* 0x7f0000012100780c */ /* 0x000fc60003f26070 */
[----:B------:R-:W-:Y:S02]  /*5e2c0*/  IMAD R6, R8, 0x7effffff, RZ ;  /* 0x7effffff08067824 */ /* 0x000fe400078e02ff */
[----:B------:R-:W-:-:S04]  /*5e2d0*/  IMAD.WIDE.U32 R18, R21, R82, RZ ;  /* 0x0000005215127225 */ /* 0x000fc800078e00ff */
[----:B------:R-:W-:Y:S01]  /*5e2e0*/  IMAD R7, R10, 0x7effffff, RZ ;  /* 0x7effffff0a077824 */ /* 0x000fe200078e02ff */
[----:B------:R-:W-:Y:S01]  /*5e2f0*/  IADD3 R31, PT, PT, R24, R31, RZ ;  /* 0x0000001f181f7210 */ /* 0x000fe20007ffe0ff */
[----:B------:R-:W-:-:S04]  /*5e300*/  IMAD.HI.U32 R8, R6, 0x7f000001, R8 ;  /* 0x7f00000106087827 */ /* 0x000fc800078e0008 */
[----:B------:R-:W-:Y:S02]  /*5e310*/  IMAD R6, R18, 0x7effffff, RZ ;  /* 0x7effffff12067824 */ /* 0x000fe400078e02ff */
[----:B------:R-:W-:-:S04]  /*5e320*/  IMAD.WIDE.U32 R14, R21, R87, RZ ;  /* 0x00000057150e7225 */ /* 0x000fc800078e00ff */
[----:B------:R-:W-:-:S04]  /*5e330*/  IMAD.HI.U32 R7, R7, 0x7f000001, R10 ;  /* 0x7f00000107077827 */ /* 0x000fc800078e000a */
[----:B------:R-:W-:Y:S01]  /*5e340*/  IMAD.WIDE.U32 R10, R21, R80, RZ ;  /* 0x00000050150a7225 */ /* 0x000fe200078e00ff */
[----:B------:R-:W-:-:S03]  /*5e350*/  ISETP.GE.U32.AND P0, PT, R31, 0x7f000001, PT ;  /* 0x7f0000011f00780c */ /* 0x000fc60003f06070 */
[----:B------:R-:W-:-:S04]  /*5e360*/  IMAD.HI.U32 R30, R6, 0x7f000001, R18 ;  /* 0x7f000001061e7827 */ /* 0x000fc800078e0012 */
[----:B------:R-:W-:Y:S02]  /*5e370*/  IMAD R9, R14, 0x7effffff, RZ ;  /* 0x7effffff0e097824 */ /* 0x000fe400078e02ff */
[----:B------:R-:W-:Y:S02]  /*5e380*/  IMAD R35, R10, 0x7effffff, RZ ;  /* 0x7effffff0a237824 */ /* 0x000fe400078e02ff */
[----:B------:R-:W-:Y:S01]  /*5e390*/  IMAD.WIDE.U32 R18, R21, R78, RZ ;  /* 0x0000004e15127225 */ /* 0x000fe200078e00ff */
[----:B------:R-:W-:-:S03]  /*5e3a0*/  @P1 IADD3 R33, PT, PT, R33, -0x7f000001, RZ ;  /* 0x80ffffff21211810 */ /* 0x000fc60007ffe0ff */
[----:B------:R-:W-:-:S04]  /*5e3b0*/  IMAD.HI.U32 R26, R9, 0x7f000001, R14 ;  /* 0x7f000001091a7827 */ /* 0x000fc800078e000e */
[----:B------:R-:W-:-:S04]  /*5e3c0*/  IMAD.HI.U32 R47, R35, 0x7f000001, R10 ;  /* 0x7f000001232f7827 */ /* 0x000fc800078e000a */
[----:B------:R-:W-:Y:S02]  /*5e3d0*/  IMAD R9, R18, 0x7effffff, RZ ;  /* 0x7effffff12097824 */ /* 0x000fe400078e02ff */
[----:B------:R-:W-:-:S04]  /*5e3e0*/  IMAD.WIDE.U32 R10, R33, R78, RZ ;  /* 0x0000004e210a7225 */ /* 0x000fc800078e00ff */
[----:B------:R-:W-:-:S04]  /*5e3f0*/  IMAD.HI.U32 R32, R9, 0x7f000001, R18 ;  /* 0x7f00000109207827 */ /* 0x000fc800078e0012 */
[----:B------:R-:W-:Y:S01]  /*5e400*/  IMAD R9, R10, 0x7effffff, RZ ;  /* 0x7effffff0a097824 */ /* 0x000fe200078e02ff */
[----:B------:R-:W-:-:S03]  /*5e410*/  @P0 IADD3 R31, PT, PT, R31, -0x7f000001, RZ ;  /* 0x80ffffff1f1f0810 */ /* 0x000fc60007ffe0ff */
[----:B------:R-:W-:-:S04]  /*5e420*/  IMAD.HI.U32 R41, R9, 0x7f000001, R10 ;  /* 0x7f00000109297827 */ /* 0x000fc800078e000a */
[----:B------:R-:W-:-:S04]  /*5e430*/  IMAD.WIDE.U32 R10, R33, R87, RZ ;  /* 0x00000057210a7225 */ /* 0x000fc800078e00ff */
[----:B------:R-:W-:Y:S01]  /*5e440*/  IMAD.WIDE.U32 R14, R31, R80, RZ ;  /* 0x000000501f0e7225 */ /* 0x000fe200078e00ff */
[----:B------:R-:W-:-:S03]  /*5e450*/  ISETP.GE.U32.AND P3, PT, R7, 0x7f000001, PT ;  /* 0x7f0000010700780c */ /* 0x000fc60003f66070 */
[----:B------:R-:W-:Y:S01]  /*5e460*/  IMAD R9, R10, 0x7effffff, RZ ;  /* 0x7effffff0a097824 */ /* 0x000fe200078e02ff */
[----:B------:R-:W-:Y:S01]  /*5e470*/  ISETP.GE.U32.AND P1, PT, R41, 0x7f000001, PT ;  /* 0x7f0000012900780c */ /* 0x000fe20003f26070 */
[----:B------:R-:W-:-:S04]  /*5e480*/  IMAD.WIDE.U32 R20, R31, R82, RZ ;  /* 0x000000521f147225 */ /* 0x000fc800078e00ff */
[----:B------:R-:W-:Y:S02]  /*5e490*/  IMAD R35, R14, 0x7effffff, RZ ;  /* 0x7effffff0e237824 */ /* 0x000fe400078e02ff */
[----:B------:R-:W-:-:S04]  /*5e4a0*/  IMAD.HI.U32 R24, R9, 0x7f000001, R10 ;  /* 0x7f00000109187827 */ /* 0x000fc800078e000a */
[----:B------:R-:W-:Y:S02]  /*5e4b0*/  IMAD R37, R20, 0x7effffff, RZ ;  /* 0x7effffff14257824 */ /* 0x000fe400078e02ff */
[----:B------:R-:W-:-:S04]  /*5e4c0*/  IMAD.WIDE.U32 R18, R31, R87, RZ ;  /* 0x000000571f127225 */ /* 0x000fc800078e00ff */
[----:B------:R-:W-:-:S04]  /*5e4d0*/  IMAD.HI.U32 R40, R35, 0x7f000001, R14 ;  /* 0x7f00000123287827 */ /* 0x000fc800078e000e */
[----:B------:R-:W-:-:S04]  /*5e4e0*/  IMAD.WIDE.U32 R14, R33, R82, RZ ;  /* 0x00000052210e7225 */ /* 0x000fc800078e00ff */
[----:B------:R-:W-:Y:S01]  /*5e4f0*/  IMAD.HI.U32 R42, R37, 0x7f000001, R20 ;  /* 0x7f000001252a7827 */ /* 0x000fe200078e0014 */
[----:B------:R-:W-:-:S03]  /*5e500*/  ISETP.GE.U32.AND P0, PT, R24, 0x7f000001, PT ;  /* 0x7f0000011800780c */ /* 0x000fc60003f06070 */
[----:B------:R-:W-:Y:S02]  /*5e510*/  IMAD R37, R18, 0x7effffff, RZ ;  /* 0x7effffff12257824 */ /* 0x000fe400078e02ff */
[----:B------:R-:W-:Y:S01]  /*5e520*/  IMAD R35, R14, 0x7effffff, RZ ;  /* 0x7effffff0e237824 */ /* 0x000fe200078e02ff */
[----:B------:R-:W-:Y:S02]  /*5e530*/  @P3 IADD3 R7, PT, PT, R7, -0x7f000001, RZ ;  /* 0x80ffffff07073810 */ /* 0x000fe40007ffe0ff */
[----:B------:R-:W-:Y:S01]  /*5e540*/  @P1 IADD3 R41, PT, PT, R41, -0x7f000001, RZ ;  /* 0x80ffffff29291810 */ /* 0x000fe20007ffe0ff */
[----:B------:R-:W-:Y:S01]  /*5e550*/  IMAD.HI.U32 R36, R37, 0x7f000001, R18 ;  /* 0x7f00000125247827 */ /* 0x000fe200078e0012 */
[----:B------:R-:W-:-:S03]  /*5e560*/  ISETP.GE.U32.AND P4, PT, R30, 0x7f000001, PT ;  /* 0x7f0000011e00780c */ /* 0x000fc60003f86070 */
[----:B------:R-:W-:Y:S01]  /*5e570*/  IMAD.HI.U32 R18, R35, 0x7f000001, R14 ;  /* 0x7f00000123127827 */ /* 0x000fe200078e000e */
[----:B------:R-:W-:-:S03]  /*5e580*/  ISETP.GE.U32.AND P2, PT, R8, 0x7f000001, PT ;  /* 0x7f0000010800780c */ /* 0x000fc60003f46070 */
[----:B------:R-:W-:Y:S01]  /*5e590*/  IMAD.WIDE.U32 R14, R7, 0x5fffffa, RZ ;  /* 0x05fffffa070e7825 */ /* 0x000fe200078e00ff */
[----:B------:R-:W-:-:S03]  /*5e5a0*/  ISETP.GE.U32.AND P6, PT, R41, 0x7f000001, PT ;  /* 0x7f0000012900780c */ /* 0x000fc60003fc6070 */
[----:B------:R-:W-:Y:S01]  /*5e5b0*/  IMAD.WIDE.U32 R10, R33, R80, RZ ;  /* 0x00000050210a7225 */ /* 0x000fe200078e00ff */
[----:B------:R-:W-:-:S03]  /*5e5c0*/  ISETP.GE.U32.AND P3, PT, R18, 0x7f000001, PT ;  /* 0x7f0000011200780c */ /* 0x000fc60003f66070 */
[----:B------:R-:W-:Y:S01]  /*5e5d0*/  IMAD R19, R7, 0x6, RZ ;  /* 0x0000000607137824 */ /* 0x000fe200078e02ff */
[----:B------:R-:W-:Y:S01]  /*5e5e0*/  @P0 IADD3 R24, PT, PT, R24, -0x7f000001, RZ ;  /* 0x80ffffff18180810 */ /* 0x000fe20007ffe0ff */
[----:B------:R-:W-:Y:S01]  /*5e5f0*/  IMAD R9, R10, 0x7effffff, RZ ;  /* 0x7effffff0a097824 */ /* 0x000fe200078e02ff */
[----:B------:R-:W-:Y:S01]  /*5e600*/  ISETP.GE.U32.AND P5, PT, R32, 0x7f000001, PT ;  /* 0x7f0000012000780c */ /* 0x000fe20003fa6070 */
[----:B------:R-:W-:-:S04]  /*5e610*/  IMAD.HI.U32 R15, R19, 0x7f000001, R14 ;  /* 0x7f000001130f7827 */ /* 0x000fc800078e000e */
[----:B------:R-:W-:Y:S01]  /*5e620*/  IMAD.HI.U32 R14, R9, 0x7f000001, R10 ;  /* 0x7f000001090e7827 */ /* 0x000fe200078e000a */
[----:B------:R-:W-:Y:S01]  /*5e630*/  ISETP.GE.U32.AND P0, PT, R24, 0x7f000001, PT ;  /* 0x7f0000011800780c */ /* 0x000fe20003f06070 */
[----:B------:R-:W-:Y:S01]  /*5e640*/  ISETP.GE.U32.AND P1, PT, R40, 0x7f000001, PT ;  /* 0x7f0000012800780c */ /* 0x000fe20003f26070 */
[----:B------:R-:W-:Y:S01]  /*5e650*/  @P4 IADD3 R30, PT, PT, R30, -0x7f000001, RZ ;  /* 0x80ffffff1e1e4810 */ /* 0x000fe20007ffe0ff */
[----:B------:R-:W-:Y:S01]  /*5e660*/  ISETP.GE.U32.AND P4, PT, R15, 0x7f000001, PT ;  /* 0x7f0000010f00780c */ /* 0x000fe20003f86070 */
[----:B------:R-:W-:Y:S02]  /*5e670*/  @P2 IADD3 R8, PT, PT, R8, -0x7f000001, RZ ;  /* 0x80ffffff08082810 */ /* 0x000fe40007ffe0ff */
[----:B------:R-:W-:Y:S01]  /*5e680*/  @P6 IADD3 R41, PT, PT, R41, -0x7f000001, RZ ;  /* 0x80ffffff29296810 */ /* 0x000fe20007ffe0ff */
[----:B------:R-:W-:Y:S01]  /*5e690*/  ISETP.GE.U32.AND P2, PT, R14, 0x7f000001, PT ;  /* 0x7f0000010e00780c */ /* 0x000fe20003f46070 */
[----:B------:R-:W-:Y:S01]  /*5e6a0*/  @P3 IADD3 R18, PT, PT, R18, -0x7f000001, RZ ;  /* 0x80ffffff12123810 */ /* 0x000fe20007ffe0ff */
[----:B------:R-:W-:-:S04]  /*5e6b0*/  IMAD.WIDE.U32 R6, R30, 0x5fffffa, RZ ;  /* 0x05fffffa1e067825 */ /* 0x000fc800078e00ff */
[----:B------:R-:W-:Y:S01]  /*5e6c0*/  IMAD.WIDE.U32 R20, R31, R78, RZ ;  /* 0x0000004e1f147225 */ /* 0x000fe200078e00ff */
[----:B------:R-:W-:Y:S01]  /*5e6d0*/  ISETP.GE.U32.AND P3, PT, R45, 0x7f000001, PT ;  /* 0x7f0000012d00780c */ /* 0x000fe20003f66070 */
[----:B------:R-:W-:Y:S02]  /*5e6e0*/  IADD3 R8, PT, PT, R41, R8, RZ ;  /* 0x0000000829087210 */ /* 0x000fe40007ffe0ff */
[----:B------:R-:W-:Y:S01]  /*5e6f0*/  IMAD R31, R30, 0x6, RZ ;  /* 0x000000061e1f7824 */ /* 0x000fe200078e02ff */
[----:B------:R-:W-:Y:S01]  /*5e700*/  @P5 IADD3 R32, PT, PT, R32, -0x7f000001, RZ ;  /* 0x80ffffff20205810 */ /* 0x000fe20007ffe0ff */
[----:B------:R-:W-:Y:S01]  /*5e710*/  ISETP.GE.U32.AND P5, PT, R18, 0x7f000001, PT ;  /* 0x7f0000011200780c */ /* 0x000fe20003fa6070 */
[----:B------:R-:W-:Y:S02]  /*5e720*/  @P0 IADD3 R24, PT, PT, R24, -0x7f000001, RZ ;  /* 0x80ffffff18180810 */ /* 0x000fe40007ffe0ff */
[----:B------:R-:W-:Y:S01]  /*5e730*/  @P1 IADD3 R40, PT, PT, R40, -0x7f000001, RZ ;  /* 0x80ffffff28281810 */ /* 0x000fe20007ffe0ff */
[----:B------:R-:W-:Y:S01]  /*5e740*/  IMAD.HI.U32 R31, R31, 0x7f000001, R6 ;  /* 0x7f0000011f1f7827 */ /* 0x000fe200078e0006 */
[----:B------:R-:W-:Y:S01]  /*5e750*/  ISETP.GE.U32.AND P0, PT, R47, 0x7f000001, PT ;  /* 0x7f0000012f00780c */ /* 0x000fe20003f06070 */
[----:B------:R-:W-:-:S02]  /*5e760*/  ISETP.GE.U32.AND P1, PT, R8, 0x7f000001, PT ;  /* 0x7f0000010800780c */ /* 0x000fc40003f26070 */
[----:B------:R-:W-:Y:S01]  /*5e770*/  IMAD.WIDE.U32 R6, R32, 0x5fffffa, RZ ;  /* 0x05fffffa20067825 */ /* 0x000fe200078e00ff */
[----:B------:R-:W-:-:S03]  /*5e780*/  @P4 IADD3 R15, PT, PT, R15, -0x7f000001, RZ ;  /* 0x80ffffff0f0f4810 */ /* 0x000fc60007ffe0ff */
[----:B------:R-:W-:Y:S01]  /*5e790*/  IMAD R9, R32, 0x6, RZ ;  /* 0x0000000620097824 */ /* 0x000fe200078e02ff */
[----:B------:R-:W-:Y:S01]  /*5e7a0*/  @P2 IADD3 R14, PT, PT, R14, -0x7f000001, RZ ;  /* 0x80ffffff0e0e2810 */ /* 0x000fe20007ffe0ff */
[----:B------:R-:W-:Y:S01]  /*5e7b0*/  ISETP.GE.U32.AND P2, PT, R43, 0x7f000001, PT ;  /* 0x7f0000012b00780c */ /* 0x000fe20003f46070 */
[----:B------:R-:W-:Y:S01]  /*5e7c0*/  IMAD R35, R20, 0x7effffff, RZ ;  /* 0x7effffff14237824 */ /* 0x000fe200078e02ff */
[----:B------:R-:W-:Y:S01]  /*5e7d0*/  IADD3 R10, PT, PT, R24, R15, RZ ;  /* 0x0000000f180a7210 */ /* 0x000fe20007ffe0ff */
[----:B------:R-:W-:Y:S01]  /*5e7e0*/  IMAD.HI.U32 R19, R9, 0x7f000001, R6 ;  /* 0x7f00000109137827 */ /* 0x000fe200078e0006 */
[----:B------:R-:W-:-:S03]  /*5e7f0*/  @P3 IADD3 R45, PT, PT, R45, -0x7f000001, RZ ;  /* 0x80ffffff2d2d3810 */ /* 0x000fc60007ffe0ff */
[----:B------:R-:W-:Y:S01]  /*5e800*/  IMAD.WIDE.U32 R6, R40, 0x5fffffa, RZ ;  /* 0x05fffffa28067825 */ /* 0x000fe200078e00ff */
[----:B------:R-:W-:-:S03]  /*5e810*/  ISETP.GE.U32.AND P3, PT, R14, 0x7f000001, PT ;  /* 0x7f0000010e00780c */ /* 0x000fc60003f66070 */
[----:B------:R-:W-:Y:S01]  /*5e820*/  IMAD R9, R40, 0x6, RZ ;  /* 0x0000000628097824 */ /* 0x000fe200078e02ff */
[----:B------:R-:W-:Y:S01]  /*5e830*/  @P5 IADD3 R18, PT, PT, R18, -0x7f000001, RZ ;  /* 0x80ffffff12125810 */ /* 0x000fe20007ffe0ff */
[----:B------:R-:W-:Y:S01]  /*5e840*/  IMAD.HI.U32 R20, R35, 0x7f000001, R20 ;  /* 0x7f00000123147827 */ /* 0x000fe200078e0014 */
[----:B------:R-:W-:Y:S01]  /*5e850*/  ISETP.GE.U32.AND P4, PT, R31, 0x7f000001, PT ;  /* 0x7f0000011f00780c */ /* 0x000fe20003f86070 */
[----:B------:R-:W-:Y:S01]  /*5e860*/  ISETP.GE.U32.AND P5, PT, R10, 0x7f000001, PT ;  /* 0x7f0000010a00780c */ /* 0x000fe20003fa6070 */
[----:B------:R-:W-:Y:S02]  /*5e870*/  @P0 IADD3 R47, PT, PT, R47, -0x7f000001, RZ ;  /* 0x80ffffff2f2f0810 */ /* 0x000fe40007ffe0ff */
[----:B------:R-:W-:Y:S01]  /*5e880*/  @P1 IADD3 R8, PT, PT, R8, -0x7f000001, RZ ;  /* 0x80ffffff08081810 */ /* 0x000fe20007ffe0ff */
[----:B------:R-:W-:Y:S01]  /*5e890*/  IMAD.HI.U32 R21, R9, 0x7f000001, R6 ;  /* 0x7f00000109157827 */ /* 0x000fe200078e0006 */
[----:B------:R-:W-:Y:S01]  /*5e8a0*/  IADD3 R9, PT, PT, R18, R45, RZ ;  /* 0x0000002d12097210 */ /* 0x000fe20007ffe0ff */
[----:B------:R-:W-:Y:S01]  /*5e8b0*/  ISETP.GE.U32.AND P1, PT, R36, 0x7f000001, PT ;  /* 0x7f0000012400780c */ /* 0x000fe20003f26070 */
[----:B------:R-:W-:Y:S01]  /*5e8c0*/  ISETP.GE.U32.AND P6, PT, R20, 0x7f000001, PT ;  /* 0x7f0000011400780c */ /* 0x000fe20003fc6070 */
[----:B------:R-:W-:-:S02]  /*5e8d0*/  IADD3 R11, PT, PT, R8, R47, RZ ;  /* 0x0000002f080b7210 */ /* 0x000fc40007ffe0ff */
[----:B------:R-:W-:Y:S01]  /*5e8e0*/  @P2 IADD3 R43, PT, PT, R43, -0x7f000001, RZ ;  /* 0x80ffffff2b2b2810 */ /* 0x000fe20007ffe0ff */
[----:B------:R-:W-:Y:S01]  /*5e8f0*/  ISETP.GE.U32.AND P0, PT, R26, 0x7f000001, PT ;  /* 0x7f0000011a00780c */ /* 0x000fe20003f06070 */
[----:B------:R-:W-:Y:S01]  /*5e900*/  ISETP.GE.U32.AND P2, PT, R9, 0x7f000001, PT ;  /* 0x7f0000010900780c */ /* 0x000fe20003f46070 */
[----:B------:R-:W-:Y:S01]  /*5e910*/  @P3 IADD3 R14, PT, PT, R14, -0x7f000001, RZ ;  /* 0x80ffffff0e0e3810 */ /* 0x000fe20007ffe0ff */
[----:B------:R-:W-:Y:S01]  /*5e920*/  ISETP.GE.U32.AND P3, PT, R11, 0x7f000001, PT ;  /* 0x7f0000010b00780c */ /* 0x000fe20003f66070 */
[----:B------:R-:W-:Y:S02]  /*5e930*/  @P4 IADD3 R31, PT, PT, R31, -0x7f000001, RZ ;  /* 0x80ffffff1f1f4810 */ /* 0x000fe40007ffe0ff */
[----:B------:R-:W-:Y:S01]  /*5e940*/  @P5 IADD3 R10, PT, PT, R10, -0x7f000001, RZ ;  /* 0x80ffffff0a0a5810 */ /* 0x000fe20007ffe0ff */
[----:B------:R-:W-:Y:S01]  /*5e950*/  ISETP.GE.U32.AND P4, PT, R42, 0x7f000001, PT ;  /* 0x7f0000012a00780c */ /* 0x000fe20003f86070 */
[----:B------:R-:W-:Y:S02]  /*5e960*/  @P1 IADD3 R36, PT, PT, R36, -0x7f000001, RZ ;  /* 0x80ffffff24241810 */ /* 0x000fe40007ffe0ff */
[----:B------:R-:W-:-:S02]  /*5e970*/  @P6 IADD3 R20, PT, PT, R20, -0x7f000001, RZ ;  /* 0x80ffffff14146810 */ /* 0x000fc40007ffe0ff */
[----:B------:R-:W-:Y:S01]  /*5e980*/  IADD3 R10, PT, PT, R10, R31, RZ ;  /* 0x0000001f0a0a7210 */ /* 0x000fe20007ffe0ff */
[----:B------:R-:W-:Y:S01]  /*5e990*/  ISETP.GE.U32.AND P1, PT, R19, 0x7f000001, PT ;  /* 0x7f0000011300780c */ /* 0x000fe20003f26070 */
[----:B------:R-:W-:Y:S02]  /*5e9a0*/  @P0 IADD3 R26, PT, PT, R26, -0x7f000001, RZ ;  /* 0x80ffffff1a1a0810 */ /* 0x000fe40007ffe0ff */
[----:B------:R-:W-:Y:S01]  /*5e9b0*/  @P2 IADD3 R9, PT, PT, R9, -0x7f000001, RZ ;  /* 0x80ffffff09092810 */ /* 0x000fe20007ffe0ff */
[----:B------:R-:W-:Y:S01]  /*5e9c0*/  IMAD.WIDE.U32 R6, R20, 0x5fffffa, RZ ;  /* 0x05fffffa14067825 */ /* 0x000fe200078e00ff */
[----:B------:R-:W-:Y:S01]  /*5e9d0*/  ISETP.GE.U32.AND P5, PT, R21, 0x7f000001, PT ;  /* 0x7f0000011500780c */ /* 0x000fe20003fa6070 */
[----:B------:R-:W-:Y:S01]  /*5e9e0*/  ISETP.GE.U32.AND P6, PT, R10, 0x7f000001, PT ;  /* 0x7f0000010a00780c */ /* 0x000fe20003fc6070 */
[----:B------:R-:W-:Y:S01]  /*5e9f0*/  IADD3 R8, PT, PT, R14, R43, RZ ;  /* 0x0000002b0e087210 */ /* 0x000fe20007ffe0ff */
[----:B------:R-:W-:Y:S01]  /*5ea00*/  IMAD R15, R20, 0x6, RZ ;  /* 0x00000006140f7824 */ /* 0x000fe200078e02ff */
[----:B------:R-:W-:-:S02]  /*5ea10*/  @P3 IADD3 R11, PT, PT, R11, -0x7f000001, RZ ;  /* 0x80ffffff0b0b3810 */ /* 0x000fc40007ffe0ff */
[----:B------:R-:W-:Y:S02]  /*5ea20*/  IADD3 R9, PT, PT, R9, R26, RZ ;  /* 0x0000001a09097210 */ /* 0x000fe40007ffe0ff */
[----:B------:R-:W-:Y:S01]  /*5ea30*/  @P4 IADD3 R42, PT, PT, R42, -0x7f000001, RZ ;  /* 0x80ffffff2a2a4810 */ /* 0x000fe20007ffe0ff */
[----:B------:R-:W-:Y:S01]  /*5ea40*/  ISETP.GE.U32.AND P0, PT, R8, 0x7f000001, PT ;  /* 0x7f0000010800780c */ /* 0x000fe20003f06070 */
[----:B------:R-:W-:Y:S01]  /*5ea50*/  IMAD.HI.U32 R14, R15, 0x7f000001, R6 ;  /* 0x7f0000010f0e7827 */ /* 0x000fe200078e0006 */
[----:B------:R-:W-:Y:S02]  /*5ea60*/  IADD3 R11, PT, PT, R11, R36, RZ ;  /* 0x000000240b0b7210 */ /* 0x000fe40007ffe0ff */
[----:B------:R-:W-:Y:S01]  /*5ea70*/  @P1 IADD3 R19, PT, PT, R19, -0x7f000001, RZ ;  /* 0x80ffffff13131810 */ /* 0x000fe20007ffe0ff */
[----:B------:R-:W-:Y:S01]  /*5ea80*/  ISETP.GE.U32.AND P1, PT, R9, 0x7f000001, PT ;  /* 0x7f0000010900780c */ /* 0x000fe20003f26070 */
[----:B------:R-:W-:Y:S01]  /*5ea90*/  IMAD.WIDE.U32 R6, R42, 0x5fffffa, RZ ;  /* 0x05fffffa2a067825 */ /* 0x000fe200078e00ff */
[----:B------:R-:W-:Y:S01]  /*5eaa0*/  ISETP.GE.U32.AND P2, PT, R14, 0x7f000001, PT ;  /* 0x7f0000010e00780c */ /* 0x000fe20003f46070 */
[----:B------:R-:W-:-:S02]  /*5eab0*/  ISETP.GE.U32.AND P4, PT, R11, 0x7f000001, PT ;  /* 0x7f0000010b00780c */ /* 0x000fc40003f86070 */
[----:B------:R-:W-:Y:S01]  /*5eac0*/  IMAD R15, R42, 0x6, RZ ;  /* 0x000000062a0f7824 */ /* 0x000fe200078e02ff */
[----:B------:R-:W-:Y:S02]  /*5ead0*/  @P5 IADD3 R21, PT, PT, R21, -0x7f000001, RZ ;  /* 0x80ffffff15155810 */ /* 0x000fe40007ffe0ff */
[----:B------:R-:W-:Y:S01]  /*5eae0*/  @P6 IADD3 R10, PT, PT, R10, -0x7f000001, RZ ;  /* 0x80ffffff0a0a6810 */ /* 0x000fe20007ffe0ff */
[----:B------:R-:W-:Y:S01]  /*5eaf0*/  IMAD.HI.U32 R7, R15, 0x7f000001, R6 ;  /* 0x7f0000010f077827 */ /* 0x000fe200078e0006 */
[----:B------:R-:W-:Y:S02]  /*5eb00*/  @P0 IADD3 R8, PT, PT, R8, -0x7f000001, RZ ;  /* 0x80ffffff08080810 */ /* 0x000fe40007ffe0ff */
[----:B------:R-:W-:Y:S01]  /*5eb10*/  IADD3 R15, PT, PT, R10, R21, RZ ;  /* 0x000000150a0f7210 */ /* 0x000fe20007ffe0ff */
[C---:B------:R-:W-:Y:S01]  /*5eb20*/  ISETP.GE.U32.AND P3, PT, R53.reuse, 0x7f000001, PT ;  /* 0x7f0000013500780c */ /* 0x040fe20003f66070 */
[----:B------:R-:W-:Y:S02]  /*5eb30*/  IADD3 R6, PT, PT, R53, -0x7f000001, RZ ;  /* 0x80ffffff35067810 */ /* 0x000fe40007ffe0ff */
[----:B------:R-:W-:Y:S01]  /*5eb40*/  @P1 IADD3 R9, PT, PT, R9, -0x7f000001, RZ ;  /* 0x80ffffff09091810 */ /* 0x000fe20007ffe0ff */
[----:B------:R-:W-:Y:S01]  /*5eb50*/  ISETP.GE.U32.AND P0, PT, R202, 0x7f000001, PT ;  /* 0x7f000001ca00780c */ /* 0x000fe20003f06070 */
[----:B------:R-:W-:Y:S01]  /*5eb60*/  ISETP.GE.U32.AND P1, PT, R15, 0x7f000001, PT ;  /* 0x7f0000010f00780c */ /* 0x000fe20003f26070 */
[----:B------:R-:W-:-:S02]  /*5eb70*/  IADD3 R8, PT, PT, R8, R19, RZ ;  /* 0x0000001308087210 */ /* 0x000fc40007ffe0ff */
[----:B------:R-:W-:Y:S01]  /*5eb80*/  @P2 IADD3 R14, PT, PT, R14, -0x7f000001, RZ ;  /* 0x80ffffff0e0e2810 */ /* 0x000fe20007ffe0ff */
[----:B------:R-:W-:Y:S01]  /*5eb90*/  SEL R6, R6, R53, P3 ;  /* 0x0000003506067207 */ /* 0x000fe20001800000 */
[----:B------:R-:W-:Y:S01]  /*5eba0*/  @P4 IADD3 R11, PT, PT, R11, -0x7f000001, RZ ;  /* 0x80ffffff0b0b4810 */ /* 0x000fe20007ffe0ff */
[----:B------:R-:W-:Y:S01]  /*5ebb0*/  ISETP.GE.U32.AND P5, PT, R7, 0x7f000001, PT ;  /* 0x7f0000010700780c */ /* 0x000fe20003fa6070 */
[----:B------:R-:W-:Y:S01]  /*5ebc0*/  ISETP.GE.U32.AND P4, PT, R8, 0x7f000001, PT ;  /* 0x7f0000010800780c */ /* 0x000fe20003f86070 */
[----:B------:R-:W-:Y:S02]  /*5ebd0*/  IADD3 R10, PT, PT, R9, R14, RZ ;  /* 0x0000000e090a7210 */ /* 0x000fe40007ffe0ff */
[----:B------:R-:W-:-:S03]  /*5ebe0*/  ISETP.GE.U32.AND P3, PT, R11, R6, PT ;  /* 0x000000060b00720c */ /* 0x000fc60003f66070 */
[----:B------:R-:W-:Y:S01]  /*5ebf0*/  ISETP.GE.U32.AND P2, PT, R10, 0x7f000001, PT ;  /* 0x7f0000010a00780c */ /* 0x000fe20003f46070 */
[----:B------:R-:W-:Y:S02]  /*5ec00*/  @P0 IADD3 R202, PT, PT, R202, -0x7f000001, RZ ;  /* 0x80ffffffcaca0810 */ /* 0x000fe40007ffe0ff */
[----:B------:R-:W-:Y:S02]  /*5ec10*/  @P1 IADD3 R15, PT, PT, R15, -0x7f000001, RZ ;  /* 0x80ffffff0f0f1810 */ /* 0x000fe40007ffe0ff */
[----:B------:R-:W-:Y:S01]  /*5ec20*/  IADD3 R37, PT, PT, -R6, R11, RZ ;  /* 0x0000000b06257210 */ /* 0x000fe20007ffe1ff */
[----:B------:R-:W-:Y:S01]  /*5ec30*/  ISETP.GE.U32.AND P0, PT, R57, 0x7f000001, PT ;  /* 0x7f0000013900780c */ /* 0x000fe20003f06070 */
[----:B------:R-:W-:Y:S01]  /*5ec40*/  @P5 IADD3 R7, PT, PT, R7, -0x7f000001, RZ ;  /* 0x80ffffff07075810 */ /* 0x000fe20007ffe0ff */
[----:B------:R-:W-:Y:S01]  /*5ec50*/  ISETP.GE.U32.AND P5, PT, R15, R202, PT ;  /* 0x000000ca0f00720c */ /* 0x000fe20003fa6070 */
[----:B------:R-:W-:Y:S02]  /*5ec60*/  IADD3 R6, PT, PT, R57, -0x7f000001, RZ ;  /* 0x80ffffff39067810 */ /* 0x000fe40007ffe0ff */
[----:B------:R-:W-:-:S02]  /*5ec70*/  @P4 IADD3 R8, PT, PT, R8, -0x7f000001, RZ ;  /* 0x80ffffff08084810 */ /* 0x000fc40007ffe0ff */
[----:B------:R-:W-:Y:S02]  /*5ec80*/  @!P3 IADD3 R37, PT, PT, R37, 0x7f000001, RZ ;  /* 0x7f0000012525b810 */ /* 0x000fe40007ffe0ff */
[----:B------:R-:W-:Y:S01]  /*5ec90*/  IADD3 R35, PT, PT, -R202, R15, RZ ;  /* 0x0000000fca237210 */ /* 0x000fe20007ffe1ff */
[----:B------:R-:W-:Y:S01]  /*5eca0*/  SEL R9, R6, R57, P0 ;  /* 0x0000003906097207 */ /* 0x000fe20000000000 */
[----:B------:R-:W-:Y:S02]  /*5ecb0*/  @P2 IADD3 R10, PT, PT, R10, -0x7f000001, RZ ;  /* 0x80ffffff0a0a2810 */ /* 0x000fe40007ffe0ff */
[----:B------:R-:W-:Y:S01]  /*5ecc0*/  IADD3 R11, PT, PT, R8, R7, RZ ;  /* 0x00000007080b7210 */ /* 0x000fe20007ffe0ff */
[----:B--2---:R-:W-:Y:S02]  /*5ecd0*/  IMAD.WIDE.U32 R6, R23, R37, RZ ;  /* 0x0000002517067225 */ /* 0x004fe400078e00ff */
[----:B------:R-:W-:Y:S02]  /*5ece0*/  ISETP.GE.U32.AND P3, PT, R10, R9, PT ;  /* 0x000000090a00720c */ /* 0x000fe40003f66070 */
[----:B------:R-:W-:Y:S01]  /*5ecf0*/  IMAD R15, R6, 0x7effffff, RZ ;  /* 0x7effffff060f7824 */ /* 0x000fe200078e02ff */
[----:B------:R-:W-:Y:S01]  /*5ed00*/  @!P5 IADD3 R35, PT, PT, R35, 0x7f000001, RZ ;  /* 0x7f0000012323d810 */ /* 0x000fe20007ffe0ff */
[----:B------:R-:W-:-:S02]  /*5ed10*/  ISETP.GE.U32.AND P1, PT, R11, 0x7f000001, PT ;  /* 0x7f0000010b00780c */ /* 0x000fc40003f26070 */
[----:B------:R-:W-:-:S04]  /*5ed20*/  IMAD.HI.U32 R15, R15, 0x7f000001, R6 ;  /* 0x7f0000010f0f7827 */ /* 0x000fc800078e0006 */
[----:B----4-:R-:W-:Y:S01]  /*5ed30*/  IMAD.WIDE.U32 R6, R25, R35, RZ ;  /* 0x0000002319067225 */ /* 0x010fe200078e00ff */
[----:B------:R-:W-:Y:S01]  /*5ed40*/  IADD3 R36, PT, PT, -R9, R10, RZ ;  /* 0x0000000a09247210 */ /* 0x000fe20007ffe1ff */
[----:B------:R-:W-:Y:S02]  /*5ed50*/  ISETP.GE.U32.AND P2, PT, R15, 0x7f000001, PT ;  /* 0x7f0000010f00780c */ /* 0x000fe40003f46070 */
[----:B------:R-:W-:Y:S01]  /*5ed60*/  IMAD R9, R6, 0x7effffff, RZ ;  /* 0x7effffff06097824 */ /* 0x000fe200078e02ff */
[C---:B------:R-:W-:Y:S01]  /*5ed70*/  ISETP.GE.U32.AND P0, PT, R59.reuse, 0x7f000001, PT ;  /* 0x7f0000013b00780c */ /* 0x040fe20003f06070 */
[----:B------:R-:W-:Y:S02]  /*5ed80*/  IADD3 R8, PT, PT, R59, -0x7f000001, RZ ;  /* 0x80ffffff3b087810 */ /* 0x000fe40007ffe0ff */
[----:B------:R-:W-:Y:S01]  /*5ed90*/  @!P3 IADD3 R36, PT, PT, R36, 0x7f000001, RZ ;  /* 0x7f0000012424b810 */ /* 0x000fe20007ffe0ff */
[----:B------:R-:W-:Y:S01]  /*5eda0*/  IMAD.HI.U32 R10, R9, 0x7f000001, R6 ;  /* 0x7f000001090a7827 */ /* 0x000fe200078e0006 */
[----:B------:R-:W-:Y:S01]  /*5edb0*/  @P1 IADD3 R11, PT, PT, R11, -0x7f000001, RZ ;  /* 0x80ffffff0b0b1810 */ /* 0x000fe20007ffe0ff */
[----:B------:R-:W-:-:S02]  /*5edc0*/  SEL R8, R8, R59, P0 ;  /* 0x0000003b08087207 */ /* 0x000fc40000000000 */
[----:B---3--:R-:W-:Y:S01]  /*5edd0*/  IMAD.WIDE.U32 R6, R22, R36, RZ ;  /* 0x0000002416067225 */ /* 0x008fe200078e00ff */
[----:B------:R-:W-:-:S03]  /*5ede0*/  ISETP.GE.U32.AND P0, PT, R10, 0x7f000001, PT ;  /* 0x7f0000010a00780c */ /* 0x000fc60003f06070 */
[----:B------:R-:W-:Y:S01]  /*5edf0*/  IMAD R9, R6, 0x7effffff, RZ ;  /* 0x7effffff06097824 */ /* 0x000fe200078e02ff */
[----:B------:R-:W-:Y:S01]  /*5ee00*/  @P2 IADD3 R15, PT, PT, R15, -0x7f000001, RZ ;  /* 0x80ffffff0f0f2810 */ /* 0x000fe20007ffe0ff */
[----:B------:R-:W-:Y:S02]  /*5ee10*/  ISETP.GE.U32.AND P1, PT, R11, R8, PT ;  /* 0x000000080b00720c */ /* 0x000fe40003f26070 */
[----:B------:R-:W-:-:S04]  /*5ee20*/  IMAD.HI.U32 R14, R9, 0x7f000001, R6 ;  /* 0x7f000001090e7827 */ /* 0x000fc800078e0006 */
[----:B------:R-:W-:-:S04]  /*5ee30*/  IMAD.WIDE.U32 R6, R15, 0x5fffffa, RZ ;  /* 0x05fffffa0f067825 */ /* 0x000fc800078e00ff */
[----:B------:R-:W-:Y:S01]  /*5ee40*/  IMAD R9, R15, 0x6, RZ ;  /* 0x000000060f097824 */ /* 0x000fe200078e02ff */
[----:B------:R-:W-:Y:S01]  /*5ee50*/  IADD3 R26, PT, PT, -R8, R11, RZ ;  /* 0x0000000b081a7210 */ /* 0x000fe20007ffe1ff */
[----:B------:R-:W-:Y:S01]  /*5ee60*/  ISETP.GE.U32.AND P2, PT, R14, 0x7f000001, PT ;  /* 0x7f0000010e00780c */ /* 0x000fe20003f46070 */
[----:B------:R-:W-:Y:S01]  /*5ee70*/  @P0 IADD3 R10, PT, PT, R10, -0x7f000001, RZ ;  /* 0x80ffffff0a0a0810 */ /* 0x000fe20007ffe0ff */
[----:B------:R-:W-:Y:S01]  /*5ee80*/  IMAD.HI.U32 R11, R9, 0x7f000001, R6 ;  /* 0x7f000001090b7827 */ /* 0x000fe200078e0006 */
[----:B------:R-:W-:-:S03]  /*5ee90*/  @!P1 IADD3 R26, PT, PT, R26, 0x7f000001, RZ ;  /* 0x7f0000011a1a9810 */ /* 0x000fc60007ffe0ff */
[----:B------:R-:W-:Y:S01]  /*5eea0*/  ISETP.GE.U32.AND P0, PT, R10, 0x7f000001, PT ;  /* 0x7f0000010a00780c */ /* 0x000fe20003f06070 */
[----:B------:R-:W-:Y:S01]  /*5eeb0*/  ISETP.GE.U32.AND P1, PT, R11, 0x7f000001, PT ;  /* 0x7f0000010b00780c */ /* 0x000fe20003f26070 */
[----:B------:R-:W-:-:S05]  /*5eec0*/  IMAD.WIDE.U32 R6, R34, R26, RZ ;  /* 0x0000001a22067225 */ /* 0x000fca00078e00ff */
[----:B------:R-:W-:Y:S01]  /*5eed0*/  @P2 IADD3 R14, PT, PT, R14, -0x7f000001, RZ ;  /* 0x80ffffff0e0e2810 */ /* 0x000fe20007ffe0ff */
[----:B------:R-:W-:-:S04]  /*5eee0*/  IMAD R9, R6, 0x7effffff, RZ ;  /* 0x7effffff06097824 */ /* 0x000fc800078e02ff */
[----:B------:R-:W-:-:S04]  /*5eef0*/  IMAD.HI.U32 R18, R9, 0x7f000001, R6 ;  /* 0x7f00000109127827 */ /* 0x000fc800078e0006 */
[----:B------:R-:W-:Y:S01]  /*5ef00*/  IMAD.WIDE.U32 R6, R14, 0x5fffffa, RZ ;  /* 0x05fffffa0e067825 */ /* 0x000fe200078e00ff */
[----:B------:R-:W-:Y:S02]  /*5ef10*/  @P0 IADD3 R10, PT, PT, R10, -0x7f000001, RZ ;  /* 0x80ffffff0a0a0810 */ /* 0x000fe40007ffe0ff */
[----:B------:R-:W-:Y:S01]  /*5ef20*/  @P1 IADD3 R11, PT, PT, R11, -0x7f000001, RZ ;  /* 0x80ffffff0b0b1810 */ /* 0x000fe20007ffe0ff */
[----:B------:R-:W-:Y:S01]  /*5ef30*/  IMAD R9, R14, 0x6, RZ ;  /* 0x000000060e097824 */ /* 0x000fe200078e02ff */
[----:B------:R-:W-:-:S03]  /*5ef40*/  ISETP.GE.U32.AND P2, PT, R18, 0x7f000001, PT ;  /* 0x7f0000011200780c */ /* 0x000fc60003f46070 */
[----:B------:R-:W-:Y:S01]  /*5ef50*/  IMAD.HI.U32 R15, R9, 0x7f000001, R6 ;  /* 0x7f000001090f7827 */ /* 0x000fe200078e0006 */
[----:B------:R-:W-:-:S04]  /*5ef60*/  IADD3 R8, PT, PT, R10, R11, RZ ;  /* 0x0000000b0a087210 */ /* 0x000fc80007ffe0ff */
[----:B------:R-:W-:Y:S01]  /*5ef70*/  ISETP.GE.U32.AND P1, PT, R15, 0x7f000001, PT ;  /* 0x7f0000010f00780c */ /* 0x000fe20003f26070 */
[----:B------:R-:W-:-:S04]  /*5ef80*/  ISETP.GE.U32.AND P0, PT, R8, 0x7f000001, PT ;  /* 0x7f0000010800780c */ /* 0x000fc80003f06070 */
[----:B------:R-:W-:-:S05]  /*5ef90*/  @P2 IADD3 R18, PT, PT, R18, -0x7f000001, RZ ;  /* 0x80ffffff12122810 */ /* 0x000fca0007ffe0ff */
[----:B------:R-:W-:-:S04]  /*5efa0*/  IMAD.WIDE.U32 R6, R18, 0x5fffffa, RZ ;  /* 0x05fffffa12067825 */ /* 0x000fc800078e00ff */
[----:B------:R-:W-:Y:S01]  /*5efb0*/  IMAD R9, R18, 0x6, RZ ;  /* 0x0000000612097824 */ /* 0x000fe200078e02ff */
        /* <DEDUP_REMOVED lines=10> */
[----:B------:R-:W-:-:S04]  /*5f060*/  @P0 IADD3 R8, PT, PT, R8, -0x7f000001, RZ ;  /* 0x80ffffff08080810 */ /* 0x000fc80007ffe0ff */
[----:B------:R-:W-:-:S05]  /*5f070*/  IADD3 R24, PT, PT, R8, R39, RZ ;  /* 0x0000002708187210 */ /* 0x000fca0007ffe0ff */
[----:B------:R0:W-:Y:S04]  /*5f080*/  STL [R1+0x110], R24 ;  /* 0x0001101801007387 */ /* 0x0001e80000100800 */
[----:B------:R-:W2:Y:S04]  /*5f090*/  LDL R20, [R1+0x114] ;  /* 0x0001140001147983 */ /* 0x000ea80000100800 */
[----:B------:R-:W3:Y:S04]  /*5f0a0*/  LDL R7, [R1+0x118] ;  /* 0x0001180001077983 */ /* 0x000ee80000100800 */
[----:B------:R-:W4:Y:S04]  /*5f0b0*/  LDL R21, [R1+0x11c] ;  /* 0x00011c0001157983 */ /* 0x000f280000100800 */
[----:B------:R-:W4:Y:S01]  /*5f0c0*/  LDL.64 R14, [R1+0x100] ;  /* 0x00010000010e7983 */ /* 0x000f220000100a00 */
[----:B------:R-:W-:-:S04]  /*5f0d0*/  IMAD.WIDE.U32 R8, R25, R36, RZ ;  /* 0x0000002419087225 */ /* 0x000fc800078e00ff */
[----:B------:R-:W-:-:S04]  /*5f0e0*/  IMAD R6, R8, 0x7effffff, RZ ;  /* 0x7effffff08067824 */ /* 0x000fc800078e02ff */
[----:B------:R-:W-:-:S05]  /*5f0f0*/  IMAD.HI.U32 R10, R6, 0x7f000001, R8 ;  /* 0x7f000001060a7827 */ /* 0x000fca00078e0008 */
[----:B------:R-:W-:Y:S01]  /*5f100*/  ISETP.GE.U32.AND P0, PT, R10, 0x7f000001, PT ;  /* 0x7f0000010a00780c */ /* 0x000fe20003f06070 */
[----:B------:R-:W-:-:S04]  /*5f110*/  IMAD.WIDE.U32 R8, R23, R26, RZ ;  /* 0x0000001a17087225 */ /* 0x000fc800078e00ff */
[----:B------:R-:W-:-:S04]  /*5f120*/  IMAD R6, R8, 0x7effffff, RZ ;  /* 0x7effffff08067824 */ /* 0x000fc800078e02ff */
[----:B------:R-:W-:-:S04]  /*5f130*/  IMAD.HI.U32 R11, R6, 0x7f000001, R8 ;  /* 0x7f000001060b7827 */ /* 0x000fc800078e0008 */
[----:B------:R-:W-:Y:S01]  /*5f140*/  @P0 IADD3 R10, PT, PT, R10, -0x7f000001, RZ ;  /* 0x80ffffff0a0a0810 */ /* 0x000fe20007ffe0ff */
[----:B------:R-:W-:Y:S01]  /*5f150*/  IMAD.WIDE.U32 R8, R25, R26, RZ ;  /* 0x0000001a19087225 */ /* 0x000fe200078e00ff */
[----:B------:R-:W-:-:S03]  /*5f160*/  ISETP.GE.U32.AND P1, PT, R11, 0x7f000001, PT ;  /* 0x7f0000010b00780c */ /* 0x000fc60003f26070 */
[----:B------:R-:W-:Y:S01]  /*5f170*/  ISETP.GE.U32.AND P0, PT, R10, 0x7f000001, PT ;  /* 0x7f0000010a00780c */ /* 0x000fe20003f06070 */
[----:B------:R-:W-:-:S04]  /*5f180*/  IMAD.WIDE.U32 R18, R25, R37, RZ ;  /* 0x0000002519127225 */ /* 0x000fc800078e00ff */
[----:B------:R-:W-:Y:S02]  /*5f190*/  IMAD R25, R8, 0x7effffff, RZ ;  /* 0x7effffff08197824 */ /* 0x000fe400078e02ff */
[----:B------:R-:W-:Y:S02]  /*5f1a0*/  IMAD R33, R18, 0x7effffff, RZ ;  /* 0x7effffff12217824 */ /* 0x000fe400078e02ff */
[----:B------:R-:W-:-:S04]  /*5f1b0*/  IMAD.HI.U32 R6, R25, 0x7f000001, R8 ;  /* 0x7f00000119067827 */ /* 0x000fc800078e0008 */
[----:B------:R-:W-:-:S04]  /*5f1c0*/  IMAD.HI.U32 R40, R33, 0x7f000001, R18 ;  /* 0x7f00000121287827 */ /* 0x000fc800078e0012 */
[----:B------:R-:W-:-:S04]  /*5f1d0*/  IMAD.WIDE.U32 R32, R22, R37, RZ ;  /* 0x0000002516207225 */ /* 0x000fc800078e00ff */
[----:B------:R-:W-:Y:S01]  /*5f1e0*/  IMAD.WIDE.U32 R30, R23, R35, RZ ;  /* 0x00000023171e7225 */ /* 0x000fe200078e00ff */
[----:B------:R-:W-:Y:S02]  /*5f1f0*/  @P1 IADD3 R11, PT, PT, R11, -0x7f000001, RZ ;  /* 0x80ffffff0b0b1810 */ /* 0x000fe40007ffe0ff */
[----:B------:R-:W-:Y:S01]  /*5f200*/  @P0 IADD3 R10, PT, PT, R10, -0x7f000001, RZ ;  /* 0x80ffffff0a0a0810 */ /* 0x000fe20007ffe0ff */
[----:B------:R-:W-:Y:S01]  /*5f210*/  ISETP.GE.U32.AND P0, PT, R6, 0x7f000001, PT ;  /* 0x7f0000010600780c */ /* 0x000fe20003f06070 */
[----:B------:R-:W-:Y:S01]  /*5f220*/  ISETP.GE.U32.AND P1, PT, R40, 0x7f000001, PT ;  /* 0x7f0000012800780c */ /* 0x000fe20003f26070 */
[----:B------:R-:W-:Y:S02]  /*5f230*/  IMAD R39, R32, 0x7effffff, RZ ;  /* 0x7effffff20277824 */ /* 0x000fe400078e02ff */
[----:B------:R-:W-:Y:S02]  /*5f240*/  IMAD R25, R30, 0x7effffff, RZ ;  /* 0x7effffff1e197824 */ /* 0x000fe400078e02ff */
[----:B------:R-:W-:-:S04]  /*5f250*/  IMAD.WIDE.U32 R8, R23, R36, RZ ;  /* 0x0000002417087225 */ /* 0x000fc800078e00ff */
[----:B------:R-:W-:-:S04]  /*5f260*/  IMAD.HI.U32 R32, R39, 0x7f000001, R32 ;  /* 0x7f00000127207827 */ /* 0x000fc800078e0020 */
[----:B------:R-:W-:-:S04]  /*5f270*/  IMAD.HI.U32 R41, R25, 0x7f000001, R30 ;  /* 0x7f00000119297827 */ /* 0x000fc800078e001e */
[----:B------:R-:W-:Y:S02]  /*5f280*/  IMAD R23, R8, 0x7effffff, RZ ;  /* 0x7effffff08177824 */ /* 0x000fe400078e02ff */
[----:B------:R-:W-:Y:S01]  /*5f290*/  IMAD.WIDE.U32 R18, R22, R35, RZ ;  /* 0x0000002316127225 */ /* 0x000fe200078e00ff */
[----:B------:R-:W-:-:S03]  /*5f2a0*/  ISETP.GE.U32.AND P6, PT, R32, 0x7f000001, PT ;  /* 0x7f0000012000780c */ /* 0x000fc60003fc6070 */
[----:B------:R-:W-:Y:S01]  /*5f2b0*/  IMAD.HI.U32 R43, R23, 0x7f000001, R8 ;  /* 0x7f000001172b7827 */ /* 0x000fe200078e0008 */
[----:B------:R-:W-:Y:S01]  /*5f2c0*/  @P0 IADD3 R6, PT, PT, R6, -0x7f000001, RZ ;  /* 0x80ffffff06060810 */ /* 0x000fe20007ffe0ff */
[----:B------:R-:W-:Y:S01]  /*5f2d0*/  ISETP.GE.U32.AND P2, PT, R41, 0x7f000001, PT ;  /* 0x7f0000012900780c */ /* 0x000fe20003f46070 */
[----:B------:R-:W-:Y:S01]  /*5f2e0*/  @P1 IADD3 R40, PT, PT, R40, -0x7f000001, RZ ;  /* 0x80ffffff28281810 */ /* 0x000fe20007ffe0ff */
[----:B------:R-:W-:Y:S02]  /*5f2f0*/  IMAD R31, R18, 0x7effffff, RZ ;  /* 0x7effffff121f7824 */ /* 0x000fe400078e02ff */
[----:B------:R-:W-:Y:S01]  /*5f300*/  IMAD.WIDE.U32 R8, R34, R36, RZ ;  /* 0x0000002422087225 */ /* 0x000fe200078e00ff */
[----:B------:R-:W-:Y:S01]  /*5f310*/  ISETP.GE.U32.AND P4, PT, R6, 0x7f000001, PT ;  /* 0x7f0000010600780c */ /* 0x000fe20003f86070 */
[----:B------:R-:W-:Y:S01]  /*5f320*/  ISETP.GE.U32.AND P3, PT, R43, 0x7f000001, PT ;  /* 0x7f0000012b00780c */ /* 0x000fe20003f66070 */
[----:B------:R-:W-:Y:S01]  /*5f330*/  ISETP.GE.U32.AND P5, PT, R40, 0x7f000001, PT ;  /* 0x7f0000012800780c */ /* 0x000fe20003fa6070 */
[----:B------:R-:W-:Y:S01]  /*5f340*/  IADD3 R25, PT, PT, R10, R11, RZ ;  /* 0x0000000b0a197210 */ /* 0x000fe20007ffe0ff */
[----:B------:R-:W-:-:S04]  /*5f350*/  IMAD.HI.U32 R30, R31, 0x7f000001, R18 ;  /* 0x7f0000011f1e7827 */ /* 0x000fc800078e0012 */
[----:B------:R-:W-:-:S04]  /*5f360*/  IMAD.WIDE.U32 R10, R34, R37, RZ ;  /* 0x00000025220a7225 */ /* 0x000fc800078e00ff */
[----:B------:R-:W-:Y:S01]  /*5f370*/  IMAD R31, R8, 0x7effffff, RZ ;  /* 0x7effffff081f7824 */ /* 0x000fe200078e02ff */
[----:B------:R-:W-:Y:S01]  /*5f380*/  @P6 IADD3 R32, PT, PT, R32, -0x7f000001, RZ ;  /* 0x80ffffff20206810 */ /* 0x000fe20007ffe0ff */
[----:B------:R-:W-:-:S04]  /*5f390*/  IMAD.WIDE.U32 R22, R22, R26, RZ ;  /* 0x0000001a16167225 */ /* 0x000fc800078e00ff */
[----:B------:R-:W-:Y:S02]  /*5f3a0*/  IMAD R33, R10, 0x7effffff, RZ ;  /* 0x7effffff0a217824 */ /* 0x000fe400078e02ff */
[----:B------:R-:W-:Y:S01]  /*5f3b0*/  IMAD.HI.U32 R26, R31, 0x7f000001, R8 ;  /* 0x7f0000011f1a7827 */ /* 0x000fe200078e0008 */
[----:B------:R-:W-:Y:S01]  /*5f3c0*/  ISETP.GE.U32.AND P1, PT, R30, 0x7f000001, PT ;  /* 0x7f0000011e00780c */ /* 0x000fe20003f26070 */
[----:B------:R-:W-:Y:S01]  /*5f3d0*/  @P2 IADD3 R41, PT, PT, R41, -0x7f000001, RZ ;  /* 0x80ffffff29292810 */ /* 0x000fe20007ffe0ff */
[----:B------:R-:W-:Y:S01]  /*5f3e0*/  ISETP.GE.U32.AND P2, PT, R25, 0x7f000001, PT ;  /* 0x7f0000011900780c */ /* 0x000fe20003f46070 */
[----:B------:R-:W-:-:S04]  /*5f3f0*/  IMAD.HI.U32 R10, R33, 0x7f000001, R10 ;  /* 0x7f000001210a7827 */ /* 0x000fc800078e000a */
[----:B------:R-:W-:Y:S01]  /*5f400*/  IMAD.WIDE.U32 R8, R32, 0x5fffffa, RZ ;  /* 0x05fffffa20087825 */ /* 0x000fe200078e00ff */
[----:B------:R-:W-:Y:S01]  /*5f410*/  @P4 IADD3 R6, PT, PT, R6, -0x7f000001, RZ ;  /* 0x80ffffff06064810 */ /* 0x000fe20007ffe0ff */
[----:B------:R-:W-:Y:S02]  /*5f420*/  ISETP.GE.U32.AND P0, PT, R26, 0x7f000001, PT ;  /* 0x7f0000011a00780c */ /* 0x000fe40003f06070 */
[----:B------:R-:W-:Y:S01]  /*5f430*/  IMAD R11, R32, 0x6, RZ ;  /* 0x00000006200b7824 */ /* 0x000fe200078e02ff */
[----:B------:R-:W-:Y:S02]  /*5f440*/  @P3 IADD3 R43, PT, PT, R43, -0x7f000001, RZ ;  /* 0x80ffffff2b2b3810 */ /* 0x000fe40007ffe0ff */
[----:B------:R-:W-:Y:S01]  /*5f450*/  @P5 IADD3 R40, PT, PT, R40, -0x7f000001, RZ ;  /* 0x80ffffff28285810 */ /* 0x000fe20007ffe0ff */
[----:B------:R-:W-:Y:S01]  /*5f460*/  IMAD R19, R22, 0x7effffff, RZ ;  /* 0x7effffff16137824 */ /* 0x000fe200078e02ff */
[----:B------:R-:W-:Y:S01]  /*5f470*/  ISETP.GE.U32.AND P3, PT, R10, 0x7f000001, PT ;  /* 0x7f0000010a00780c */ /* 0x000fe20003f66070 */
[----:B------:R-:W-:Y:S01]  /*5f480*/  IMAD.HI.U32 R33, R11, 0x7f000001, R8 ;  /* 0x7f0000010b217827 */ /* 0x000fe200078e0008 */
[----:B------:R-:W-:-:S03]  /*5f490*/  IADD3 R6, PT, PT, R6, R41, RZ ;  /* 0x0000002906067210 */ /* 0x000fc60007ffe0ff */
[----:B------:R-:W-:Y:S01]  /*5f4a0*/  IMAD.HI.U32 R31, R19, 0x7f000001, R22 ;  /* 0x7f000001131f7827 */ /* 0x000fe200078e0016 */
[----:B------:R-:W-:Y:S02]  /*5f4b0*/  IADD3 R18, PT, PT, R40, R43, RZ ;  /* 0x0000002b28127210 */ /* 0x000fe40007ffe0ff */
[----:B------:R-:W-:Y:S01]  /*5f4c0*/  @P1 IADD3 R30, PT, PT, R30, -0x7f000001, RZ ;  /* 0x80ffffff1e1e1810 */ /* 0x000fe20007ffe0ff */
[----:B------:R-:W-:Y:S01]  /*5f4d0*/  ISETP.GE.U32.AND P5, PT, R33, 0x7f000001, PT ;  /* 0x7f0000012100780c */ /* 0x000fe20003fa6070 */
[----:B------:R-:W-:Y:S01]  /*5f4e0*/  ISETP.GE.U32.AND P1, PT, R6, 0x7f000001, PT ;  /* 0x7f0000010600780c */ /* 0x000fe20003f26070 */
[----:B------:R-:W-:Y:S01]  /*5f4f0*/  @P2 IADD3 R25, PT, PT, R25, -0x7f000001, RZ ;  /* 0x80ffffff19192810 */ /* 0x000fe20007ffe0ff */
[----:B------:R-:W-:Y:S01]  /*5f500*/  ISETP.GE.U32.AND P4, PT, R31, 0x7f000001, PT ;  /* 0x7f0000011f00780c */ /* 0x000fe20003f86070 */
[----:B------:R-:W-:Y:S01]  /*5f510*/  ISETP.GE.U32.AND P2, PT, R18, 0x7f000001, PT ;  /* 0x7f0000011200780c */ /* 0x000fe20003f46070 */
[----:B------:R-:W-:Y:S02]  /*5f520*/  @P0 IADD3 R26, PT, PT, R26, -0x7f000001, RZ ;  /* 0x80ffffff1a1a0810 */ /* 0x000fe40007ffe0ff */
[----:B------:R-:W-:-:S03]  /*5f530*/  @P3 IADD3 R10, PT, PT, R10, -0x7f000001, RZ ;  /* 0x80ffffff0a0a3810 */ /* 0x000fc60007ffe0ff */
[----:B------:R-:W-:-:S04]  /*5f540*/  IMAD.WIDE.U32 R8, R26, 0x5fffffa, RZ ;  /* 0x05fffffa1a087825 */ /* 0x000fc800078e00ff */
[----:B------:R-:W-:Y:S02]  /*5f550*/  IMAD R19, R26, 0x6, RZ ;  /* 0x000000061a137824 */ /* 0x000fe400078e02ff */
[----:B------:R-:W-:-:S04]  /*5f560*/  IMAD.WIDE.U32 R34, R34, R35, RZ ;  /* 0x0000002322227225 */ /* 0x000fc800078e00ff */
[C---:B------:R-:W-:Y:S02]  /*5f570*/  IMAD R23, R10.reuse, 0x6, RZ ;  /* 0x000000060a177824 */ /* 0x040fe400078e02ff */
[----:B------:R-:W-:Y:S01]  /*5f580*/  IMAD.WIDE.U32 R10, R10, 0x5fffffa, RZ ;  /* 0x05fffffa0a0a7825 */ /* 0x000fe200078e00ff */
[----:B------:R-:W-:Y:S02]  /*5f590*/  @P5 IADD3 R33, PT, PT, R33, -0x7f000001, RZ ;  /* 0x80ffffff21215810 */ /* 0x000fe40007ffe0ff */
[----:B------:R-:W-:Y:S02]  /*5f5a0*/  @P1 IADD3 R6, PT, PT, R6, -0x7f000001, RZ ;  /* 0x80ffffff06061810 */ /* 0x000fe40007ffe0ff */
[----:B------:R-:W-:Y:S02]  /*5f5b0*/  @P4 IADD3 R31, PT, PT, R31, -0x7f000001, RZ ;  /* 0x80ffffff1f1f4810 */ /* 0x000fe40007ffe0ff */
[----:B------:R-:W-:Y:S01]  /*5f5c0*/  @P2 IADD3 R18, PT, PT, R18, -0x7f000001, RZ ;  /* 0x80ffffff12122810 */ /* 0x000fe20007ffe0ff */
[----:B------:R-:W-:-:S04]  /*5f5d0*/  IMAD.HI.U32 R19, R19, 0x7f000001, R8 ;  /* 0x7f00000113137827 */ /* 0x000fc800078e0008 */
[----:B------:R-:W-:Y:S01]  /*5f5e0*/  IMAD R9, R34, 0x7effffff, RZ ;  /* 0x7effffff22097824 */ /* 0x000fe200078e02ff */
[----:B------:R-:W-:Y:S02]  /*5f5f0*/  IADD3 R6, PT, PT, R6, R33, RZ ;  /* 0x0000002106067210 */ /* 0x000fe40007ffe0ff */
[----:B------:R-:W-:Y:S01]  /*5f600*/  IADD3 R25, PT, PT, R25, R30, RZ ;  /* 0x0000001e19197210 */ /* 0x000fe20007ffe0ff */
[----:B------:R-:W-:Y:S01]  /*5f610*/  IMAD.HI.U32 R8, R23, 0x7f000001, R10 ;  /* 0x7f00000117087827 */ /* 0x000fe200078e000a */
[----:B------:R-:W-:-:S03]  /*5f620*/  IADD3 R18, PT, PT, R18, R31, RZ ;  /* 0x0000001f12127210 */ /* 0x000fc60007ffe0ff */
[----:B------:R-:W-:Y:S01]  /*5f630*/  IMAD.HI.U32 R35, R9, 0x7f000001, R34 ;  /* 0x7f00000109237827 */ /* 0x000fe200078e0022 */
[----:B------:R-:W-:Y:S01]  /*5f640*/  ISETP.GE.U32.AND P4, PT, R19, 0x7f000001, PT ;  /* 0x7f0000011300780c */ /* 0x000fe20003f86070 */
[----:B------:R-:W-:Y:S01]  /*5f650*/  ISETP.GE.U32.AND P2, PT, R6, 0x7f000001, PT ;  /* 0x7f0000010600780c */ /* 0x000fe20003f46070 */
[----:B------:R-:W-:Y:S01]  /*5f660*/  ISETP.GE.U32.AND P5, PT, R8, 0x7f000001, PT ;  /* 0x7f0000010800780c */ /* 0x000fe20003fa6070 */
[----:B------:R-:W-:Y:S01]  /*5f670*/  ISETP.GE.U32.AND P0, PT, R25, 0x7f000001, PT ;  /* 0x7f0000011900780c */ /* 0x000fe20003f06070 */
[----:B------:R-:W-:Y:S01]  /*5f680*/  ISETP.GE.U32.AND P3, PT, R35, 0x7f000001, PT ;  /* 0x7f0000012300780c */ /* 0x000fe20003f66070 */
[----:B------:R-:W-:-:S08]  /*5f690*/  ISETP.GE.U32.AND P1, PT, R18, 0x7f000001, PT ;  /* 0x7f0000011200780c */ /* 0x000fd00003f26070 */
[----:B------:R-:W-:Y:S02]  /*5f6a0*/  @P4 IADD3 R19, PT, PT, R19, -0x7f000001, RZ ;  /* 0x80ffffff13134810 */ /* 0x000fe40007ffe0ff */
[----:B------:R-:W-:Y:S02]  /*5f6b0*/  @P2 IADD3 R6, PT, PT, R6, -0x7f000001, RZ ;  /* 0x80ffffff06062810 */ /* 0x000fe40007ffe0ff */
[----:B------:R-:W-:Y:S02]  /*5f6c0*/  @P5 IADD3 R8, PT, PT, R8, -0x7f000001, RZ ;  /* 0x80ffffff08085810 */ /* 0x000fe40007ffe0ff */
[----:B------:R-:W-:Y:S02]  /*5f6d0*/  @P0 IADD3 R25, PT, PT, R25, -0x7f000001, RZ ;  /* 0x80ffffff19190810 */ /* 0x000fe40007ffe0ff */
[----:B------:R-:W-:Y:S02]  /*5f6e0*/  @P3 IADD3 R35, PT, PT, R35, -0x7f000001, RZ ;  /* 0x80ffffff23233810 */ /* 0x000fe40007ffe0ff */
[----:B------:R-:W-:-:S02]  /*5f6f0*/  @P1 IADD3 R18, PT, PT, R18, -0x7f000001, RZ ;  /* 0x80ffffff12121810 */ /* 0x000fc40007ffe0ff */
[----:B------:R-:W-:Y:S02]  /*5f700*/  IADD3 R9, PT, PT, R6, R19, RZ ;  /* 0x0000001306097210 */ /* 0x000fe40007ffe0ff */
[----:B------:R-:W-:Y:S02]  /*5f710*/  IADD3 R8, PT, PT, R25, R8, RZ ;  /* 0x0000000819087210 */ /* 0x000fe40007ffe0ff */
[----:B------:R-:W-:Y:S01]  /*5f720*/  IADD3 R18, PT, PT, R18, R35, RZ ;  /* 0x0000002312127210 */ /* 0x000fe20007ffe0ff */
[----:B------:R-:W-:Y:S02]  /*5f730*/  ISETP.GE.U32.AND P1, PT, R9, 0x7f000001, PT ;  /* 0x7f0000010900780c */ /* 0x000fe40003f26070 */
[----:B------:R-:W-:Y:S02]  /*5f740*/  ISETP.GE.U32.AND P2, PT, R8, 0x7f000001, PT ;  /* 0x7f0000010800780c */ /* 0x000fe40003f46070 */
[----:B------:R-:W-:-:S09]  /*5f750*/  ISETP.GE.U32.AND P0, PT, R18, 0x7f000001, PT ;  /* 0x7f0000011200780c */ /* 0x000fd20003f06070 */
[----:B------:R-:W-:Y:S02]  /*5f760*/  @P1 IADD3 R9, PT, PT, R9, -0x7f000001, RZ ;  /* 0x80ffffff09091810 */ /* 0x000fe40007ffe0ff */
[----:B------:R-:W-:Y:S02]  /*5f770*/  @P2 IADD3 R8, PT, PT, R8, -0x7f000001, RZ ;  /* 0x80ffffff08082810 */ /* 0x000fe40007ffe0ff */
[----:B------:R-:W-:Y:S01]  /*5f780*/  @P0 IADD3 R18, PT, PT, R18, -0x7f000001, RZ ;  /* 0x80ffffff12120810 */ /* 0x000fe20007ffe0ff */
[----:B------:R-:W-:-:S13]  /*5f790*/  ISETP.GE.U32.AND P0, PT, R24, 0x7f000001, PT ;  /* 0x7f0000011800780c */ /* 0x000fda0003f06070 */
[----:B0-----:R-:W-:Y:S02]  /*5f7a0*/  @P0 IADD3 R24, PT, PT, R24, -0x7f000001, RZ ;  /* 0x80ffffff18180810 */ /* 0x001fe40007ffe0ff */
[----:B--2---:R-:W-:Y:S02]  /*5f7b0*/  IADD3 R6, PT, PT, R9, R20, RZ ;  /* 0x0000001409067210 */ /* 0x004fe40007ffe0ff */
[----:B---3--:R-:W-:Y:S02]  /*5f7c0*/  IADD3 R8, PT, PT, R8, R7, RZ ;  /* 0x0000000708087210 */ /* 0x008fe40007ffe0ff */
[----:B----4-:R-:W-:Y:S01]  /*5f7d0*/  IADD3 R26, PT, PT, R18, R21, RZ ;  /* 0x00000015121a7210 */ /* 0x010fe20007ffe0ff */
[----:B------:R-:W-:Y:S02]  /*5f7e0*/  ISETP.GE.U32.AND P1, PT, R6, 0x7f000001, PT ;  /* 0x7f0000010600780c */ /* 0x000fe40003f26070 */
        /* <DEDUP_REMOVED lines=12> */
[----:B------:R-:W4:Y:S04]  /*5f8b0*/  LD.E R10, desc[UR8][R14.64+0x13b0] ;  /* 0x0013b0080e0a7980 */ /* 0x000f28000c101900 */
[----:B------:R-:W2:Y:S04]  /*5f8c0*/  LD.E R18, desc[UR8][R14.64+0x13b4] ;  /* 0x0013b4080e127980 */ /* 0x000ea8000c101900 */
[----:B------:R-:W2:Y:S04]  /*5f8d0*/  LD.E R19, desc[UR8][R14.64+0x13b8] ;  /* 0x0013b8080e137980 */ /* 0x000ea8000c101900 */
[----:B------:R0:W2:Y:S04]  /*5f8e0*/  LD.E R20, desc[UR8][R14.64+0x13bc] ;  /* 0x0013bc080e147980 */ /* 0x0000a8000c101900 */
[----:B------:R-:W2:Y:S04]  /*5f8f0*/  LDL R21, [R1+0x110] ;  /* 0x0001100001157983 */ /* 0x000ea80000100800 */
[----:B------:R-:W2:Y:S04]  /*5f900*/  LDL R23, [R1+0x114] ;  /* 0x0001140001177983 */ /* 0x000ea80000100800 */
[----:B------:R-:W2:Y:S04]  /*5f910*/  LDL R22, [R1+0x118] ;  /* 0x0001180001167983 */ /* 0x000ea80000100800 */
[----:B---3--:R-:W3:Y:S04]  /*5f920*/  LDL R24, [R1+0x11c] ;  /* 0x00011c0001187983 */ /* 0x008ee80000100800 */
[----:B0-----:R-:W3:Y:S01]  /*5f930*/  LDL.64 R6, [R1+0x100] ;  /* 0x0001000001067983 */ /* 0x001ee20000100a00 */
[----:B------:R-:W-:-:S02]  /*5f940*/  IADD3 R9, PT, PT, R80, R59, RZ ;  /* 0x0000003b50097210 */ /* 0x000fc40007ffe0ff */
[----:B------:R-:W-:-:S03]  /*5f950*/  IADD3 R82, PT, PT, R82, R57, RZ ;  /* 0x0000003952527210 */ /* 0x000fc60007ffe0ff */
[----:B------:R-:W-:Y:S01]  /*5f960*/  ISETP.GE.U32.AND P1, PT, R9, 0x7f000001, PT ;  /* 0x7f0000010900780c */ /* 0x000fe20003f26070 */
[----:B------:R-:W-:Y:S02]  /*5f970*/  IADD3 R11, PT, PT, R78, R53, RZ ;  /* 0x000000354e0b7210 */ /* 0x000fe40007ffe0ff */
[----:B-1----:R-:W-:Y:S01]  /*5f980*/  IADD3 R8, PT, PT, R87, R66, RZ ;  /* 0x0000004257087210 */ /* 0x002fe20007ffe0ff */
[----:B------:R-:W-:Y:S02]  /*5f990*/  ISETP.GE.U32.AND P2, PT, R82, 0x7f000001, PT ;  /* 0x7f0000015200780c */ /* 0x000fe40003f46070 */
[----:B------:R-:W-:Y:S02]  /*5f9a0*/  ISETP.GE.U32.AND P3, PT, R11, 0x7f000001, PT ;  /* 0x7f0000010b00780c */ /* 0x000fe40003f66070 */
[----:B------:R-:W-:-:S05]  /*5f9b0*/  ISETP.GE.U32.AND P0, PT, R8, 0x7f000001, PT ;  /* 0x7f0000010800780c */ /* 0x000fca0003f06070 */
[----:B------:R-:W-:-:S05]  /*5f9c0*/  @P1 IADD3 R9, PT, PT, R9, -0x7f000001, RZ ;  /* 0x80ffffff09091810 */ /* 0x000fca0007ffe0ff */
[-C--:B------:R-:W-:Y:S01]  /*5f9d0*/  ISETP.GE.U32.AND P1, PT, R28, R9.reuse, PT ;  /* 0x000000091c00720c */ /* 0x080fe20003f26070 */
[----:B------:R-:W-:Y:S02]  /*5f9e0*/  @P2 IADD3 R82, PT, PT, R82, -0x7f000001, RZ ;  /* 0x80ffffff52522810 */ /* 0x000fe40007ffe0ff */
[----:B------:R-:W-:Y:S02]  /*5f9f0*/  @P3 IADD3 R11, PT, PT, R11, -0x7f000001, RZ ;  /* 0x80ffffff0b0b3810 */ /* 0x000fe40007ffe0ff */
[----:B------:R-:W-:Y:S02]  /*5fa00*/  @P0 IADD3 R8, PT, PT, R8, -0x7f000001, RZ ;  /* 0x80ffffff08080810 */ /* 0x000fe40007ffe0ff */
[----:B------:R-:W-:Y:S01]  /*5fa10*/  IADD3 R9, PT, PT, R28, -R9, RZ ;  /* 0x800000091c097210 */ /* 0x000fe20007ffe0ff */
[----:B------:R-:W-:Y:S01]  /*5fa20*/  ISETP.GE.U32.AND P2, PT, R29, R82, PT ;  /* 0x000000521d00720c */ /* 0x000fe20003f46070 */
[----:B------:R-:W-:Y:S01]  /*5fa30*/  ISETP.GE.U32.AND P3, PT, R38, R11, PT ;  /* 0x0000000b2600720c */ /* 0x000fe20003f66070 */
[----:B------:R-:W-:Y:S01]  /*5fa40*/  ISETP.GE.U32.AND P0, PT, R27, R8, PT ;  /* 0x000000081b00720c */ /* 0x000fe20003f06070 */
[----:B------:R-:W-:-:S02]  /*5fa50*/  IADD3 R15, PT, PT, R29, -R82, RZ ;  /* 0x800000521d0f7210 */ /* 0x000fc40007ffe0ff */
[----:B------:R-:W-:Y:S02]  /*5fa60*/  @!P1 IADD3 R9, PT, PT, R9, 0x7f000001, RZ ;  /* 0x7f00000109099810 */ /* 0x000fe40007ffe0ff */
[----:B------:R-:W-:Y:S02]  /*5fa70*/  IADD3 R25, PT, PT, R27, -R8, RZ ;  /* 0x800000081b197210 */ /* 0x000fe40007ffe0ff */
[----:B------:R-:W-:Y:S01]  /*5fa80*/  IADD3 R11, PT, PT, R38, -R11, RZ ;  /* 0x8000000b260b7210 */ /* 0x000fe20007ffe0ff */
[----:B------:R-:W-:-:S03]  /*5fa90*/  IMAD.WIDE.U32 R8, R9, R2, RZ ;  /* 0x0000000209087225 */ /* 0x000fc600078e00ff */
[----:B------:R-:W-:Y:S02]  /*5faa0*/  @!P2 IADD3 R15, PT, PT, R15, 0x7f000001, RZ ;  /* 0x7f0000010f0fa810 */ /* 0x000fe40007ffe0ff */
[----:B------:R-:W-:Y:S01]  /*5fab0*/  @!P3 IADD3 R11, PT, PT, R11, 0x7f000001, RZ ;  /* 0x7f0000010b0bb810 */ /* 0x000fe20007ffe0ff */
[----:B------:R-:W-:Y:S01]  /*5fac0*/  IMAD R31, R8, 0x7effffff, RZ ;  /* 0x7effffff081f7824 */ /* 0x000fe200078e02ff */
[----:B------:R-:W-:Y:S01]  /*5fad0*/  @!P0 IADD3 R25, PT, PT, R25, 0x7f000001, RZ ;  /* 0x7f00000119198810 */ /* 0x000fe20007ffe0ff */
[----:B------:R-:W-:-:S04]  /*5fae0*/  IMAD.WIDE.U32 R14, R15, R2, RZ ;  /* 0x000000020f0e7225 */ /* 0x000fc800078e00ff */
        /* <DEDUP_REMOVED lines=9> */
[----:B------:R-:W-:Y:S01]  /*5fb80*/  IMAD.HI.U32 R39, R11, 0x7f000001, R8 ;  /* 0x7f0000010b277827 */ /* 0x000fe200078e0008 */
[----:B------:R-:W-:Y:S01]  /*5fb90*/  ISETP.GE.U32.AND P2, PT, R43, 0x7f000001, PT ;  /* 0x7f0000012b00780c */ /* 0x000fe20003f46070 */
[----:B------:R-:W-:-:S03]  /*5fba0*/  ISETP.GE.U32.AND P3, PT, R45, 0x7f000001, PT ;  /* 0x7f0000012d00780c */ /* 0x000fc60003f66070 */
[----:B------:R-:W-:Y:S01]  /*5fbb0*/  ISETP.GE.U32.AND P0, PT, R39, 0x7f000001, PT ;  /* 0x7f0000012700780c */ /* 0x000fe20003f06070 */
[----:B------:R-:W-:-:S08]  /*5fbc0*/  @P1 IADD3 R41, PT, PT, R41, -0x7f000001, RZ ;  /* 0x80ffffff29291810 */ /* 0x000fd00007ffe0ff */
[----:B------:R-:W-:Y:S02]  /*5fbd0*/  @P2 IADD3 R43, PT, PT, R43, -0x7f000001, RZ ;  /* 0x80ffffff2b2b2810 */ /* 0x000fe40007ffe0ff */
[----:B------:R-:W-:Y:S02]  /*5fbe0*/  @P3 IADD3 R45, PT, PT, R45, -0x7f000001, RZ ;  /* 0x80ffffff2d2d3810 */ /* 0x000fe40007ffe0ff */
[----:B------:R-:W-:Y:S01]  /*5fbf0*/  @P0 IADD3 R39, PT, PT, R39, -0x7f000001, RZ ;  /* 0x80ffffff27270810 */ /* 0x000fe20007ffe0ff */
[----:B----4-:R-:W-:-:S04]  /*5fc00*/  IMAD.WIDE.U32 R14, R10, R41, RZ ;  /* 0x000000290a0e7225 */ /* 0x010fc800078e00ff */
[----:B------:R-:W-:-:S04]  /*5fc10*/  IMAD.WIDE.U32 R30, R10, R43, RZ ;  /* 0x0000002b0a1e7225 */ /* 0x000fc800078e00ff */
[----:B------:R-:W-:Y:S02]  /*5fc20*/  IMAD R11, R14, 0x7effffff, RZ ;  /* 0x7effffff0e0b7824 */ /* 0x000fe400078e02ff */
[----:B--2---:R-:W-:-:S04]  /*5fc30*/  IMAD.WIDE.U32 R32, R18, R45, RZ ;  /* 0x0000002d12207225 */ /* 0x004fc800078e00ff */
[----:B------:R-:W-:-:S04]  /*5fc40*/  IMAD.WIDE.U32 R8, R10, R39, RZ ;  /* 0x000000270a087225 */ /* 0x000fc800078e00ff */
[----:B------:R-:W-:-:S04]  /*5fc50*/  IMAD.HI.U32 R2, R11, 0x7f000001, R14 ;  /* 0x7f0000010b027827 */ /* 0x000fc800078e000e */
[----:B------:R-:W-:Y:S02]  /*5fc60*/  IMAD R25, R30, 0x7effffff, RZ ;  /* 0x7effffff1e197824 */ /* 0x000fe400078e02ff */
[----:B------:R-:W-:Y:S02]  /*5fc70*/  IMAD R35, R32, 0x7effffff, RZ ;  /* 0x7effffff20237824 */ /* 0x000fe400078e02ff */
[----:B------:R-:W-:-:S04]  /*5fc80*/  IMAD.WIDE.U32 R10, R10, R45, RZ ;  /* 0x0000002d0a0a7225 */ /* 0x000fc800078e00ff */
[----:B------:R-:W-:-:S04]  /*5fc90*/  IMAD.HI.U32 R26, R25, 0x7f000001, R30 ;  /* 0x7f000001191a7827 */ /* 0x000fc800078e001e */
[----:B------:R-:W-:-:S04]  /*5fca0*/  IMAD.HI.U32 R34, R35, 0x7f000001, R32 ;  /* 0x7f00000123227827 */ /* 0x000fc800078e0020 */
[----:B------:R-:W-:Y:S01]  /*5fcb0*/  IMAD R25, R10, 0x7effffff, RZ ;  /* 0x7effffff0a197824 */ /* 0x000fe200078e02ff */
[----:B------:R-:W-:Y:S01]  /*5fcc0*/  ISETP.GE.U32.AND P0, PT, R2, 0x7f000001, PT ;  /* 0x7f0000010200780c */ /* 0x000fe20003f06070 */
[----:B------:R-:W-:Y:S02]  /*5fcd0*/  IMAD R15, R8, 0x7effffff, RZ ;  /* 0x7effffff080f7824 */ /* 0x000fe400078e02ff */
[----:B------:R-:W-:Y:S01]  /*5fce0*/  IMAD.HI.U32 R32, R25, 0x7f000001, R10 ;  /* 0x7f00000119207827 */ /* 0x000fe200078e000a */
[----:B------:R-:W-:-:S03]  /*5fcf0*/  ISETP.GE.U32.AND P1, PT, R34, 0x7f000001, PT ;  /* 0x7f0000012200780c */ /* 0x000fc60003f26070 */
[----:B------:R-:W-:Y:S01]  /*5fd00*/  IMAD.HI.U32 R30, R15, 0x7f000001, R8 ;  /* 0x7f0000010f1e7827 */ /* 0x000fe200078e0008 */
[----:B------:R-:W-:-:S03]  /*5fd10*/  ISETP.GE.U32.AND P2, PT, R26, 0x7f000001, PT ;  /* 0x7f0000011a00780c */ /* 0x000fc60003f46070 */
[----:B------:R-:W-:Y:S01]  /*5fd20*/  IMAD.WIDE.U32 R8, R18, R39, RZ ;  /* 0x0000002712087225 */ /* 0x000fe200078e00ff */
[----:B------:R-:W-:-:S03]  /*5fd30*/  ISETP.GE.U32.AND P3, PT, R32, 0x7f000001, PT ;  /* 0x7f0000012000780c */ /* 0x000fc60003f66070 */
[----:B------:R-:W-:-:S04]  /*5fd40*/  IMAD.WIDE.U32 R14, R18, R41, RZ ;  /* 0x00000029120e7225 */ /* 0x000fc800078e00ff */
[----:B------:R-:W-:Y:S01]  /*5fd50*/  IMAD R25, R8, 0x7effffff, RZ ;  /* 0x7effffff08197824 */ /* 0x000fe200078e02ff */
[----:B------:R-:W-:Y:S01]  /*5fd60*/  ISETP.GE.U32.AND P4, PT, R30, 0x7f000001, PT ;  /* 0x7f0000011e00780c */ /* 0x000fe20003f86070 */
[----:B------:R-:W-:Y:S01]  /*5fd70*/  IMAD.WIDE.U32 R10, R18, R43, RZ ;  /* 0x0000002b120a7225 */ /* 0x000fe200078e00ff */
[----:B------:R-:W-:-:S03]  /*5fd80*/  @P0 IADD3 R2, PT, PT, R2, -0x7f000001, RZ ;  /* 0x80ffffff02020810 */ /* 0x000fc60007ffe0ff */
[----:B------:R-:W-:Y:S02]  /*5fd90*/  IMAD R31, R14, 0x7effffff, RZ ;  /* 0x7effffff0e1f7824 */ /* 0x000fe400078e02ff */
[----:B------:R-:W-:-:S04]  /*5fda0*/  IMAD.HI.U32 R33, R25, 0x7f000001, R8 ;  /* 0x7f00000119217827 */ /* 0x000fc800078e0008 */
[----:B------:R-:W-:Y:S01]  /*5fdb0*/  IMAD R9, R10, 0x7effffff, RZ ;  /* 0x7effffff0a097824 */ /* 0x000fe200078e02ff */
[----:B------:R-:W-:Y:S01]  /*5fdc0*/  @P1 IADD3 R34, PT, PT, R34, -0x7f000001, RZ ;  /* 0x80ffffff22221810 */ /* 0x000fe20007ffe0ff */
[----:B------:R-:W-:Y:S01]  /*5fdd0*/  ISETP.GE.U32.AND P1, PT, R2, 0x7f000001, PT ;  /* 0x7f0000010200780c */ /* 0x000fe20003f26070 */
[----:B------:R-:W-:Y:S01]  /*5fde0*/  IMAD.HI.U32 R31, R31, 0x7f000001, R14 ;  /* 0x7f0000011f1f7827 */ /* 0x000fe200078e000e */
[----:B------:R-:W-:-:S03]  /*5fdf0*/  @P2 IADD3 R26, PT, PT, R26, -0x7f000001, RZ ;  /* 0x80ffffff1a1a2810 */ /* 0x000fc60007ffe0ff */
[----:B------:R-:W-:Y:S01]  /*5fe00*/  IMAD.HI.U32 R35, R9, 0x7f000001, R10 ;  /* 0x7f00000109237827 */ /* 0x000fe200078e000a */
[----:B------:R-:W-:Y:S01]  /*5fe10*/  ISETP.GE.U32.AND P0, PT, R33, 0x7f000001, PT ;  /* 0x7f0000012100780c */ /* 0x000fe20003f06070 */
[----:B------:R-:W-:Y:S02]  /*5fe20*/  @P3 IADD3 R32, PT, PT, R32, -0x7f000001, RZ ;  /* 0x80ffffff20203810 */ /* 0x000fe40007ffe0ff */
[----:B------:R-:W-:-:S04]  /*5fe30*/  IMAD.WIDE.U32 R14, R19, R45, RZ ;  /* 0x0000002d130e7225 */ /* 0x000fc800078e00ff */
[----:B------:R-:W-:-:S04]  /*5fe40*/  IMAD.WIDE.U32 R8, R34, 0x5fffffa, RZ ;  /* 0x05fffffa22087825 */ /* 0x000fc800078e00ff */
[----:B------:R-:W-:Y:S01]  /*5fe50*/  IMAD R11, R34, 0x6, RZ ;  /* 0x00000006220b7824 */ /* 0x000fe200078e02ff */
[----:B------:R-:W-:Y:S01]  /*5fe60*/  ISETP.GE.U32.AND P2, PT, R31, 0x7f000001, PT ;  /* 0x7f0000011f00780c */ /* 0x000fe20003f46070 */
[----:B------:R-:W-:Y:S01]  /*5fe70*/  @P4 IADD3 R30, PT, PT, R30, -0x7f000001, RZ ;  /* 0x80ffffff1e1e4810 */ /* 0x000fe20007ffe0ff */
[----:B------:R-:W-:Y:S01]  /*5fe80*/  ISETP.GE.U32.AND P6, PT, R26, 0x7f000001, PT ;  /* 0x7f0000011a00780c */ /* 0x000fe20003fc6070 */
[----:B------:R-:W-:Y:S01]  /*5fe90*/  IMAD R25, R14, 0x7effffff, RZ ;  /* 0x7effffff0e197824 */ /* 0x000fe200078e02ff */
[----:B------:R-:W-:Y:S01]  /*5fea0*/  ISETP.GE.U32.AND P5, PT, R35, 0x7f000001, PT ;  /* 0x7f0000012300780c */ /* 0x000fe20003fa6070 */
[----:B------:R-:W-:Y:S01]  /*5feb0*/  ISETP.GE.U32.AND P4, PT, R32, 0x7f000001, PT ;  /* 0x7f0000012000780c */ /* 0x000fe20003f86070 */
[----:B------:R-:W-:-:S04]  /*5fec0*/  IMAD.HI.U32 R11, R11, 0x7f000001, R8 ;  /* 0x7f0000010b0b7827 */ /* 0x000fc800078e0008 */
[----:B------:R-:W-:Y:S01]  /*5fed0*/  IMAD.HI.U32 R37, R25, 0x7f000001, R14 ;  /* 0x7f00000119257827 */ /* 0x000fe200078e000e */
[----:B------:R-:W-:Y:S01]  /*5fee0*/  @P1 IADD3 R2, PT, PT, R2, -0x7f000001, RZ ;  /* 0x80ffffff02021810 */ /* 0x000fe20007ffe0ff */
[----:B------:R-:W-:Y:S01]  /*5fef0*/  ISETP.GE.U32.AND P3, PT, R30, 0x7f000001, PT ;  /* 0x7f0000011e00780c */ /* 0x000fe20003f66070 */
[----:B------:R-:W-:Y:S01]  /*5ff00*/  @P0 IADD3 R33, PT, PT, R33, -0x7f000001, RZ ;  /* 0x80ffffff21210810 */ /* 0x000fe20007ffe0ff */
[----:B------:R-:W-:Y:S01]  /*5ff10*/  ISETP.GE.U32.AND P1, PT, R11, 0x7f000001, PT ;  /* 0x7f0000010b00780c */ /* 0x000fe20003f26070 */
[----:B------:R-:W-:Y:S01]  /*5ff20*/  ISETP.GE.U32.AND P0, PT, R37, 0x7f000001, PT ;  /* 0x7f0000012500780c */ /* 0x000fe20003f06070 */
[----:B------:R-:W-:Y:S02]  /*5ff30*/  @P2 IADD3 R31, PT, PT, R31, -0x7f000001, RZ ;  /* 0x80ffffff1f1f2810 */ /* 0x000fe40007ffe0ff */
[----:B------:R-:W-:Y:S02]  /*5ff40*/  @P6 IADD3 R26, PT, PT, R26, -0x7f000001, RZ ;  /* 0x80ffffff1a1a6810 */ /* 0x000fe40007ffe0ff */
[----:B------:R-:W-:-:S02]  /*5ff50*/  @P5 IADD3 R35, PT, PT, R35, -0x7f000001, RZ ;  /* 0x80ffffff23235810 */ /* 0x000fc40007ffe0ff */
[----:B------:R-:W-:Y:S01]  /*5ff60*/  @P4 IADD3 R32, PT, PT, R32, -0x7f000001, RZ ;  /* 0x80ffffff20204810 */ /* 0x000fe20007ffe0ff */
[----:B------:R-:W-:Y:S01]  /*5ff70*/  IMAD.WIDE.U32 R14, R19, R43, RZ ;  /* 0x0000002b130e7225 */ /* 0x000fe200078e00ff */
[----:B------:R-:W-:Y:S02]  /*5ff80*/  IADD3 R25, PT, PT, R26, R31, RZ ;  /* 0x0000001f1a197210 */ /* 0x000fe40007ffe0ff */
[----:B------:R-:W-:Y:S01]  /*5ff90*/  IADD3 R26, PT, PT, R32, R35, RZ ;  /* 0x00000023201a7210 */ /* 0x000fe20007ffe0ff */
[----:B------:R-:W-:Y:S01]  /*5ffa0*/  IMAD R35, R14, 0x7effffff, RZ ;  /* 0x7effffff0e237824 */ /* 0x000fe200078e02ff */
[----:B------:R-:W-:Y:S02]  /*5ffb0*/  @P3 IADD3 R30, PT, PT, R30, -0x7f000001, RZ ;  /* 0x80ffffff1e1e3810 */ /* 0x000fe40007ffe0ff */
[----:B------:R-:W-:Y:S01]  /*5ffc0*/  @P1 IADD3 R11, PT, PT, R11, -0x7f000001, RZ ;  /* 0x80ffffff0b0b1810 */ /* 0x000fe20007ffe0ff */
[----:B------:R-:W-:Y:S01]  /*5ffd0*/  IMAD.WIDE.U32 R8, R19, R39, RZ ;  /* 0x0000002713087225 */ /* 0x000fe200078e00ff */
[----:B------:R-:W-:-:S03]  /*5ffe0*/  @P0 IADD3 R37, PT, PT, R37, -0x7f000001, RZ ;  /* 0x80ffffff25250810 */ /* 0x000fc60007ffe0ff */
[----:B------:R-:W-:-:S04]  /*5fff0*/  IMAD.HI.U32 R34, R35, 0x7f000001, R14 ;  /* 0x7f00000123227827 */ /* 0x000fc800078e000e */
[----:B------:R-:W-:Y:S01]  /*60000*/  IMAD R31, R8, 0x7effffff, RZ ;  /* 0x7effffff081f7824 */ /* 0x000fe200078e02ff */
[----:B------:R-:W-:Y:S01]  /*60010*/  IADD3 R30, PT, PT, R30, R11, RZ ;  /* 0x0000000b1e1e7210 */ /* 0x000fe20007ffe0ff */
[----:B------:R-:W-:-:S04]  /*60020*/  IMAD.WIDE.U32 R10, R19, R41, RZ ;  /* 0x00000029130a7225 */ /* 0x000fc800078e00ff */
[----:B------:R-:W-:Y:S01]  /*60030*/  IMAD.WIDE.U32 R18, R37, 0x5fffffa, RZ ;  /* 0x05fffffa25127825 */ /* 0x000fe200078e00ff */
[----:B------:R-:W-:-:S03]  /*60040*/  ISETP.GE.U32.AND P0, PT, R34, 0x7f000001, PT ;  /* 0x7f0000012200780c */ /* 0x000fc60003f06070 */
[----:B------:R-:W-:Y:S02]  /*60050*/  IMAD R37, R37, 0x6, RZ ;  /* 0x0000000625257824 */ /* 0x000fe400078e02ff */
[----:B------:R-:W-:-:S04]  /*60060*/  IMAD.HI.U32 R32, R31, 0x7f000001, R8 ;  /* 0x7f0000011f207827 */ /* 0x000fc800078e0008 */
[----:B------:R-:W-:Y:S01]  /*60070*/  IMAD.WIDE.U32 R8, R20, R41, RZ ;  /* 0x0000002914087225 */ /* 0x000fe200078e00ff */
[----:B------:R-:W-:-:S03]  /*60080*/  IADD3 R2, PT, PT, R2, R33, RZ ;  /* 0x0000002102027210 */ /* 0x000fc60007ffe0ff */
[----:B------:R-:W-:-:S04]  /*60090*/  IMAD.HI.U32 R47, R37, 0x7f000001, R18 ;  /* 0x7f000001252f7827 */ /* 0x000fc800078e0012 */
[----:B------:R-:W-:Y:S02]  /*600a0*/  IMAD R33, R10, 0x7effffff, RZ ;  /* 0x7effffff0a217824 */ /* 0x000fe400078e02ff */
[----:B------:R-:W-:Y:S01]  /*600b0*/  IMAD R19, R8, 0x7effffff, RZ ;  /* 0x7effffff08137824 */ /* 0x000fe200078e02ff */
[----:B------:R-:W-:Y:S01]  /*600c0*/  ISETP.GE.U32.AND P4, PT, R32, 0x7f000001, PT ;  /* 0x7f0000012000780c */ /* 0x000fe20003f86070 */
[----:B------:R-:W-:-:S04]  /*600d0*/  IMAD.WIDE.U32 R14, R20, R45, RZ ;  /* 0x0000002d140e7225 */ /* 0x000fc800078e00ff */
[----:B------:R-:W-:-:S04]  /*600e0*/  IMAD.HI.U32 R35, R33, 0x7f000001, R10 ;  /* 0x7f00000121237827 */ /* 0x000fc800078e000a */
[----:B------:R-:W-:-:S04]  /*600f0*/  IMAD.HI.U32 R18, R19, 0x7f000001, R8 ;  /* 0x7f00000113127827 */ /* 0x000fc800078e0008 */
[----:B------:R-:W-:Y:S01]  /*60100*/  IMAD.WIDE.U32 R10, R20, R43, RZ ;  /* 0x0000002b140a7225 */ /* 0x000fe200078e00ff */
[----:B------:R-:W-:-:S03]  /*60110*/  @P0 IADD3 R34, PT, PT, R34, -0x7f000001, RZ ;  /* 0x80ffffff22220810 */ /* 0x000fc60007ffe0ff */
[----:B------:R-:W-:Y:S01]  /*60120*/  IMAD R33, R14, 0x7effffff, RZ ;  /* 0x7effffff0e217824 */ /* 0x000fe200078e02ff */
[----:B------:R-:W-:Y:S01]  /*60130*/  ISETP.GE.U32.AND P5, PT, R35, 0x7f000001, PT ;  /* 0x7f0000012300780c */ /* 0x000fe20003fa6070 */
[----:B------:R-:W-:Y:S01]  /*60140*/  IMAD R31, R10, 0x7effffff, RZ ;  /* 0x7effffff0a1f7824 */ /* 0x000fe200078e02ff */
[----:B------:R-:W-:Y:S01]  /*60150*/  ISETP.GE.U32.AND P1, PT, R18, 0x7f000001, PT ;  /* 0x7f0000011200780c */ /* 0x000fe20003f26070 */
[----:B------:R-:W-:Y:S01]  /*60160*/  ISETP.GE.U32.AND P2, PT, R25, 0x7f000001, PT ;  /* 0x7f0000011900780c */ /* 0x000fe20003f46070 */
[----:B------:R-:W-:Y:S01]  /*60170*/  ISETP.GE.U32.AND P3, PT, R26, 0x7f000001, PT ;  /* 0x7f0000011a00780c */ /* 0x000fe20003f66070 */
[----:B------:R-:W-:-:S04]  /*60180*/  IMAD.WIDE.U32 R8, R34, 0x5fffffa, RZ ;  /* 0x05fffffa22087825 */ /* 0x000fc800078e00ff */
[----:B------:R-:W-:-:S04]  /*60190*/  IMAD.HI.U32 R36, R31, 0x7f000001, R10 ;  /* 0x7f0000011f247827 */ /* 0x000fc800078e000a */
[----:B------:R-:W-:-:S04]  /*601a0*/  IMAD.HI.U32 R14, R33, 0x7f000001, R14 ;  /* 0x7f000001210e7827 */ /* 0x000fc800078e000e */
[----:B------:R-:W-:Y:S01]  /*601b0*/  IMAD R15, R34, 0x6, RZ ;  /* 0x00000006220f7824 */ /* 0x000fe200078e02ff */
[----:B------:R-:W-:Y:S01]  /*601c0*/  @P4 IADD3 R32, PT, PT, R32, -0x7f000001, RZ ;  /* 0x80ffffff20204810 */ /* 0x000fe20007ffe0ff */
[----:B------:R-:W-:Y:S01]  /*601d0*/  ISETP.GE.U32.AND P0, PT, R36, 0x7f000001, PT ;  /* 0x7f0000012400780c */ /* 0x000fe20003f06070 */
[----:B------:R-:W-:Y:S01]  /*601e0*/  ISETP.GE.U32.AND P4, PT, R14, 0x7f000001, PT ;  /* 0x7f0000010e00780c */ /* 0x000fe20003f86070 */
[----:B------:R-:W-:-:S04]  /*601f0*/  IMAD.HI.U32 R37, R15, 0x7f000001, R8 ;  /* 0x7f0000010f257827 */ /* 0x000fc800078e0008 */
[----:B------:R-:W-:Y:S01]  /*60200*/  IMAD.WIDE.U32 R10, R20, R39, RZ ;  /* 0x00000027140a7225 */ /* 0x000fe200078e00ff */
[----:B------:R-:W-:Y:S02]  /*60210*/  @P5 IADD3 R35, PT, PT, R35, -0x7f000001, RZ ;  /* 0x80ffffff23235810 */ /* 0x000fe40007ffe0ff */
[----:B------:R-:W-:Y:S02]  /*60220*/  @P1 IADD3 R18, PT, PT, R18, -0x7f000001, RZ ;  /* 0x80ffffff12121810 */ /* 0x000fe40007ffe0ff */
[----:B------:R-:W-:Y:S02]  /*60230*/  @P2 IADD3 R25, PT, PT, R25, -0x7f000001, RZ ;  /* 0x80ffffff19192810 */ /* 0x000fe40007ffe0ff */
[----:B------:R-:W-:Y:S01]  /*60240*/  @P3 IADD3 R26, PT, PT, R26, -0x7f000001, RZ ;  /* 0x80ffffff1a1a3810 */ /* 0x000fe20007ffe0ff */
[----:B------:R-:W-:Y:S01]  /*60250*/  ISETP.GE.U32.AND P5, PT, R37, 0x7f000001, PT ;  /* 0x7f0000012500780c */ /* 0x000fe20003fa6070 */
[----:B------:R-:W-:Y:S01]  /*60260*/  ISETP.GE.U32.AND P1, PT, R30, 0x7f000001, PT ;  /* 0x7f0000011e00780c */ /* 0x000fe20003f26070 */
[----:B------:R-:W-:Y:S01]  /*60270*/  ISETP.GE.U32.AND P3, PT, R47, 0x7f000001, PT ;  /* 0x7f0000012f00780c */ /* 0x000fe20003f66070 */
[----:B------:R-:W-:Y:S01]  /*60280*/  ISETP.GE.U32.AND P2, PT, R2, 0x7f000001, PT ;  /* 0x7f0000010200780c */ /* 0x000fe20003f46070 */
[----:B------:R-:W-:Y:S01]  /*60290*/  IMAD R9, R10, 0x7effffff, RZ ;  /* 0x7effffff0a097824 */ /* 0x000fe200078e02ff */
[----:B------:R-:W-:-:S02]  /*602a0*/  IADD3 R26, PT, PT, R26, R35, RZ ;  /* 0x000000231a1a7210 */ /* 0x000fc40007ffe0ff */
[----:B------:R-:W-:Y:S01]  /*602b0*/  @P0 IADD3 R36, PT, PT, R36, -0x7f000001, RZ ;  /* 0x80ffffff24240810 */ /* 0x000fe20007ffe0ff */
[----:B------:R-:W-:Y:S01]  /*602c0*/  IMAD.HI.U32 R35, R9, 0x7f000001, R10 ;  /* 0x7f00000109237827 */ /* 0x000fe200078e000a */
[----:B------:R-:W-:-:S03]  /*602d0*/  @P4 IADD3 R14, PT, PT, R14, -0x7f000001, RZ ;  /* 0x80ffffff0e0e4810 */ /* 0x000fc60007ffe0ff */
[----:B------:R-:W-:-:S04]  /*602e0*/  IMAD.WIDE.U32 R8, R18, 0x5fffffa, RZ ;  /* 0x05fffffa12087825 */ /* 0x000fc800078e00ff */
[----:B------:R-:W-:Y:S01]  /*602f0*/  IMAD.WIDE.U32 R10, R36, 0x5fffffa, RZ ;  /* 0x05fffffa240a7825 */ /* 0x000fe200078e00ff */
[----:B------:R-:W-:-:S03]  /*60300*/  ISETP.GE.U32.AND P0, PT, R35, 0x7f000001, PT ;  /* 0x7f0000012300780c */ /* 0x000fc60003f06070 */
[----:B------:R-:W-:Y:S01]  /*60310*/  IMAD R33, R14, 0x6, RZ ;  /* 0x000000060e217824 */ /* 0x000fe200078e02ff */
[----:B------:R-:W-:Y:S02]  /*60320*/  @P5 IADD3 R37, PT, PT, R37, -0x7f000001, RZ ;  /* 0x80ffffff25255810 */ /* 0x000fe40007ffe0ff */
[----:B------:R-:W-:Y:S01]  /*60330*/  @P1 IADD3 R30, PT, PT, R30, -0x7f000001, RZ ;  /* 0x80ffffff1e1e1810 */ /* 0x000fe20007ffe0ff */
[----:B------:R-:W-:Y:S01]  /*60340*/  IMAD R19, R18, 0x6, RZ ;  /* 0x0000000612137824 */ /* 0x000fe200078e02ff */
[----:B------:R-:W-:Y:S02]  /*60350*/  @P3 IADD3 R47, PT, PT, R47, -0x7f000001, RZ ;  /* 0x80ffffff2f2f3810 */ /* 0x000fe40007ffe0ff */
[----:B------:R-:W-:Y:S01]  /*60360*/  @P2 IADD3 R2, PT, PT, R2, -0x7f000001, RZ ;  /* 0x80ffffff02022810 */ /* 0x000fe20007ffe0ff */
[----:B------:R-:W-:-:S04]  /*60370*/  IMAD.WIDE.U32 R14, R14, 0x5fffffa, RZ ;  /* 0x05fffffa0e0e7825 */ /* 0x000fc800078e00ff */
[----:B------:R-:W-:Y:S02]  /*60380*/  IMAD R31, R36, 0x6, RZ ;  /* 0x00000006241f7824 */ /* 0x000fe400078e02ff */
[----:B------:R-:W-:Y:S01]  /*60390*/  IMAD.HI.U32 R9, R19, 0x7f000001, R8 ;  /* 0x7f00000113097827 */ /* 0x000fe200078e0008 */
[----:B------:R-:W-:Y:S02]  /*603a0*/  IADD3 R30, PT, PT, R30, R37, RZ ;  /* 0x000000251e1e7210 */ /* 0x000fe40007ffe0ff */
[----:B------:R-:W-:Y:S01]  /*603b0*/  IADD3 R2, PT, PT, R2, R47, RZ ;  /* 0x0000002f02027210 */ /* 0x000fe20007ffe0ff */
[----:B------:R-:W-:Y:S01]  /*603c0*/  IMAD.HI.U32 R11, R31, 0x7f000001, R10 ;  /* 0x7f0000011f0b7827 */ /* 0x000fe200078e000a */
[----:B------:R-:W-:-:S03]  /*603d0*/  IADD3 R25, PT, PT, R25, R32, RZ ;  /* 0x0000002019197210 */ /* 0x000fc60007ffe0ff */
[----:B------:R-:W-:Y:S01]  /*603e0*/  IMAD.HI.U32 R14, R33, 0x7f000001, R14 ;  /* 0x7f000001210e7827 */ /* 0x000fe200078e000e */
[----:B------:R-:W-:Y:S01]  /*603f0*/  ISETP.GE.U32.AND P4, PT, R9, 0x7f000001, PT ;  /* 0x7f0000010900780c */ /* 0x000fe20003f86070 */
[----:B------:R-:W-:Y:S01]  /*60400*/  ISETP.GE.U32.AND P2, PT, R30, 0x7f000001, PT ;  /* 0x7f0000011e00780c */ /* 0x000fe20003f46070 */
[----:B------:R-:W-:Y:S01]  /*60410*/  @P0 IADD3 R35, PT, PT, R35, -0x7f000001, RZ ;  /* 0x80ffffff23230810 */ /* 0x000fe20007ffe0ff */
[----:B------:R-:W-:Y:S01]  /*60420*/  ISETP.GE.U32.AND P5, PT, R11, 0x7f000001, PT ;  /* 0x7f0000010b00780c */ /* 0x000fe20003fa6070 */
[----:B------:R-:W-:Y:S01]  /*60430*/  ISETP.GE.U32.AND P3, PT, R2, 0x7f000001, PT ;  /* 0x7f0000010200780c */ /* 0x000fe20003f66070 */
[----:B------:R-:W-:Y:S01]  /*60440*/  ISETP.GE.U32.AND P6, PT, R14, 0x7f000001, PT ;  /* 0x7f0000010e00780c */ /* 0x000fe20003fc6070 */
[----:B------:R-:W-:Y:S01]  /*60450*/  ISETP.GE.U32.AND P0, PT, R25, 0x7f000001, PT ;  /* 0x7f0000011900780c */ /* 0x000fe20003f06070 */
[----:B------:R-:W-:-:S06]  /*60460*/  ISETP.GE.U32.AND P1, PT, R26, 0x7f000001, PT ;  /* 0x7f0000011a00780c */ /* 0x000fcc0003f26070 */
[----:B------:R-:W-:Y:S02]  /*60470*/  @P4 IADD3 R9, PT, PT, R9, -0x7f000001, RZ ;  /* 0x80ffffff09094810 */ /* 0x000fe40007ffe0ff */
[----:B------:R-:W-:Y:S02]  /*60480*/  @P2 IADD3 R30, PT, PT, R30, -0x7f000001, RZ ;  /* 0x80ffffff1e1e2810 */ /* 0x000fe40007ffe0ff */
[----:B------:R-:W-:Y:S02]  /*60490*/  @P5 IADD3 R11, PT, PT, R11, -0x7f000001, RZ ;  /* 0x80ffffff0b0b5810 */ /* 0x000fe40007ffe0ff */
        /* <DEDUP_REMOVED lines=19> */
[----:B---3--:R-:W-:Y:S01]  /*605d0*/  IADD3 R24, PT, PT, R9, R24, RZ ;  /* 0x0000001809187210 */ /* 0x008fe20007ffe0ff */
[----:B------:R-:W-:Y:S01]  /*605e0*/  ISETP.GE.U32.AND P0, PT, R2, 0x7f000001, PT ;  /* 0x7f0000010200780c */ /* 0x000fe20003f06070 */
[----:B------:R-:W-:Y:S01]  /*605f0*/  ISETP.GE.U32.AND P1, PT, R8, 0x7f000001, PT ;  /* 0x7f0000010800780c */ /* 0x000fe20003f26070 */
[----:B------:R-:W-:Y:S02]  /*60600*/  ISETP.GE.U32.AND P2, PT, R22, 0x7f000001, PT ;  /* 0x7f0000011600780c */ /* 0x000fe40003f46070 */
[----:B------:R-:W-:Y:S01]  /*60610*/  ISETP.GE.U32.AND P3, PT, R24, 0x7f000001, PT ;  /* 0x7f0000011800780c */ /* 0x000fe20003f66070 */
[----:B------:R0:W-:Y:S04]  /*60620*/  STL [R1+0x114], R8 ;  /* 0x0001140801007387 */ /* 0x0001e80000100800 */
[----:B------:R1:W-:Y:S04]  /*60630*/  STL [R1+0x118], R22 ;  /* 0x0001181601007387 */ /* 0x0003e80000100800 */
[----:B------:R-:W-:Y:S04]  /*60640*/  STL [R1+0x11c], R24 ;  /* 0x00011c1801007387 */ /* 0x000fe80000100800 */
[----:B------:R2:W-:Y:S01]  /*60650*/  STL [R1+0x110], R2 ;  /* 0x0001100201007387 */ /* 0x0005e20000100800 */
[----:B0-----:R-:W-:-:S02]  /*60660*/  @P1 IADD3 R8, PT, PT, R8, -0x7f000001, RZ ;  /* 0x80ffffff08081810 */ /* 0x001fc40007ffe0ff */
[----:B-1----:R-:W-:Y:S02]  /*60670*/  @P2 IADD3 R22, PT, PT, R22, -0x7f000001, RZ ;  /* 0x80ffffff16162810 */ /* 0x002fe40007ffe0ff */
[----:B--2---:R-:W-:Y:S02]  /*60680*/  @P0 IADD3 R2, PT, PT, R2, -0x7f000001, RZ ;  /* 0x80ffffff02020810 */ /* 0x004fe40007ffe0ff */
[----:B------:R-:W-:-:S03]  /*60690*/  @P3 IADD3 R24, PT, PT, R24, -0x7f000001, RZ ;  /* 0x80ffffff18183810 */ /* 0x000fc60007ffe0ff */
[----:B------:R-:W-:Y:S04]  /*606a0*/  STL [R1+0x110], R2 ;  /* 0x0001100201007387 */ /* 0x000fe80000100800 */
[----:B------:R0:W-:Y:S04]  /*606b0*/  STL [R1+0x114], R8 ;  /* 0x0001140801007387 */ /* 0x0001e80000100800 */
        /* <DEDUP_REMOVED lines=11> */
[----:B------:R-:W-:Y:S01]  /*60770*/  IADD3 R10, PT, PT, R107, R59, RZ ;  /* 0x0000003b6b0a7210 */ /* 0x000fe20007ffe0ff */
[----:B------:R-:W-:-:S04]  /*60780*/  ISETP.GE.U32.AND P5, PT, R126, R28, PT ;  /* 0x0000001c7e00720c */ /* 0x000fc80003fa6070 */
[----:B------:R-:W-:Y:S01]  /*60790*/  ISETP.GE.U32.AND P0, PT, R10, 0x7f000001, PT ;  /* 0x7f0000010a00780c */ /* 0x000fe20003f06070 */
[----:B------:R-:W-:Y:S02]  /*607a0*/  IADD3 R2, PT, PT, R106, R66, RZ ;  /* 0x000000426a027210 */ /* 0x000fe40007ffe0ff */
[----:B------:R-:W-:Y:S02]  /*607b0*/  IADD3 R6, PT, PT, R124, R53, RZ ;  /* 0x000000357c067210 */ /* 0x000fe40007ffe0ff */
[----:B------:R-:W-:Y:S01]  /*607c0*/  IADD3 R7, PT, PT, -R28, R126, RZ ;  /* 0x0000007e1c077210 */ /* 0x000fe20007ffe1ff */
[----:B------:R-:W-:Y:S01]  /*607d0*/  ISETP.GE.U32.AND P6, PT, R128, R27, PT ;  /* 0x0000001b8000720c */ /* 0x000fe20003fc6070 */
[----:B------:R-:W-:Y:S01]  /*607e0*/  ISETP.GE.U32.AND P1, PT, R142, R38, PT ;  /* 0x000000268e00720c */ /* 0x000fe20003f26070 */
[----:B------:R-:W-:Y:S01]  /*607f0*/  ISETP.GE.U32.AND P2, PT, R2, 0x7f000001, PT ;  /* 0x7f0000010200780c */ /* 0x000fe20003f46070 */
[----:B------:R-:W-:-:S04]  /*60800*/  @!P5 IADD3 R7, PT, PT, R7, 0x7f000001, RZ ;  /* 0x7f0000010707d810 */ /* 0x000fc80007ffe0ff */
[----:B------:R-:W-:Y:S01]  /*60810*/  @P0 IADD3 R10, PT, PT, R10, -0x7f000001, RZ ;  /* 0x80ffffff0a0a0810 */ /* 0x000fe20007ffe0ff */
[----:B------:R-:W-:Y:S01]  /*60820*/  ISETP.GE.U32.AND P0, PT, R6, 0x7f000001, PT ;  /* 0x7f0000010600780c */ /* 0x000fe20003f06070 */
[----:B------:R-:W-:Y:S02]  /*60830*/  IADD3 R31, PT, PT, -R27, R128, RZ ;  /* 0x000000801b1f7210 */ /* 0x000fe40007ffe1ff */
[----:B------:R-:W-:Y:S02]  /*60840*/  IADD3 R33, PT, PT, -R38, R142, RZ ;  /* 0x0000008e26217210 */ /* 0x000fe40007ffe1ff */
[----:B------:R-:W-:Y:S01]  /*60850*/  IADD3 R11, PT, PT, R122, R57, RZ ;  /* 0x000000397a0b7210 */ /* 0x000fe20007ffe0ff */
[----:B------:R-:W-:Y:S01]  /*60860*/  ISETP.GE.U32.AND P5, PT, R7, R10, PT ;  /* 0x0000000a0700720c */ /* 0x000fe20003fa6070 */
[----:B------:R-:W-:Y:S02]  /*60870*/  @P2 IADD3 R2, PT, PT, R2, -0x7f000001, RZ ;  /* 0x80ffffff02022810 */ /* 0x000fe40007ffe0ff */
[----:B------:R-:W-:-:S02]  /*60880*/  @!P6 IADD3 R31, PT, PT, R31, 0x7f000001, RZ ;  /* 0x7f0000011f1fe810 */ /* 0x000fc40007ffe0ff */
[----:B------:R-:W-:Y:S01]  /*60890*/  @!P1 IADD3 R33, PT, PT, R33, 0x7f000001, RZ ;  /* 0x7f00000121219810 */ /* 0x000fe20007ffe0ff */
[----:B------:R-:W-:Y:S01]  /*608a0*/  ISETP.GE.U32.AND P4, PT, R130, R29, PT ;  /* 0x0000001d8200720c */ /* 0x000fe20003f86070 */
[----:B------:R-:W-:Y:S01]  /*608b0*/  ISETP.GE.U32.AND P3, PT, R11, 0x7f000001, PT ;  /* 0x7f0000010b00780c */ /* 0x000fe20003f66070 */
[----:B------:R-:W-:Y:S02]  /*608c0*/  IADD3 R7, PT, PT, -R10, R7, RZ ;  /* 0x000000070a077210 */ /* 0x000fe40007ffe1ff */
[----:B------:R-:W-:Y:S01]  /*608d0*/  @P0 IADD3 R6, PT, PT, R6, -0x7f000001, RZ ;  /* 0x80ffffff06060810 */ /* 0x000fe20007ffe0ff */
[----:B------:R-:W-:-:S04]  /*608e0*/  ISETP.GE.U32.AND P0, PT, R31, R2, PT ;  /* 0x000000021f00720c */ /* 0x000fc80003f06070 */
[----:B------:R-:W-:Y:S01]  /*608f0*/  ISETP.GE.U32.AND P2, PT, R33, R6, PT ;  /* 0x000000062100720c */ /* 0x000fe20003f46070 */
[----:B------:R-:W-:Y:S02]  /*60900*/  @!P5 IADD3 R7, PT, PT, R7, 0x7f000001, RZ ;  /* 0x7f0000010707d810 */ /* 0x000fe40007ffe0ff */
[----:B-1----:R-:W-:Y:S02]  /*60910*/  IADD3 R22, PT, PT, -R29, R130, RZ ;  /* 0x000000821d167210 */ /* 0x002fe40007ffe1ff */
[----:B------:R-:W-:Y:S02]  /*60920*/  IADD3 R31, PT, PT, -R2, R31, RZ ;  /* 0x0000001f021f7210 */ /* 0x000fe40007ffe1ff */
[----:B------:R-:W-:Y:S02]  /*60930*/  IADD3 R33, PT, PT, -R6, R33, RZ ;  /* 0x0000002106217210 */ /* 0x000fe40007ffe1ff */
[----:B------:R-:W-:Y:S01]  /*60940*/  @P3 IADD3 R11, PT, PT, R11, -0x7f000001, RZ ;  /* 0x80ffffff0b0b3810 */ /* 0x000fe20007ffe0ff */
[----:B------:R-:W-:Y:S01]  /*60950*/  IMAD.WIDE.U32 R6, R7, R0, RZ ;  /* 0x0000000007067225 */ /* 0x000fe200078e00ff */
[----:B------:R-:W-:-:S02]  /*60960*/  @!P4 IADD3 R22, PT, PT, R22, 0x7f000001, RZ ;  /* 0x7f0000011616c810 */ /* 0x000fc40007ffe0ff */
[----:B------:R-:W-:Y:S01]  /*60970*/  @!P0 IADD3 R31, PT, PT, R31, 0x7f000001, RZ ;  /* 0x7f0000011f1f8810 */ /* 0x000fe20007ffe0ff */
[----:B------:R-:W-:Y:S02]  /*60980*/  IMAD R35, R6, 0x7effffff, RZ ;  /* 0x7effffff06237824 */ /* 0x000fe400078e02ff */
[----:B------:R-:W-:Y:S01]  /*60990*/  ISETP.GE.U32.AND P1, PT, R22, R11, PT ;  /* 0x0000000b1600720c */ /* 0x000fe20003f26070 */
[----:B------:R-:W-:Y:S01]  /*609a0*/  @!P2 IADD3 R33, PT, PT, R33, 0x7f000001, RZ ;  /* 0x7f0000012121a810 */ /* 0x000fe20007ffe0ff */
[----:B------:R-:W-:-:S04]  /*609b0*/  IMAD.HI.U32 R34, R35, 0x7f000001, R6 ;  /* 0x7f00000123227827 */ /* 0x000fc800078e0006 */
[----:B------:R-:W-:-:S04]  /*609c0*/  IMAD.WIDE.U32 R6, R31, R0, RZ ;  /* 0x000000001f067225 */ /* 0x000fc800078e00ff */
[----:B------:R-:W-:Y:S01]  /*609d0*/  IMAD.WIDE.U32 R30, R33, R0, RZ ;  /* 0x00000000211e7225 */ /* 0x000fe200078e00ff */
[----:B------:R-:W-:-:S03]  /*609e0*/  IADD3 R11, PT, PT, -R11, R22, RZ ;  /* 0x000000160b0b7210 */ /* 0x000fc60007ffe1ff */
[----:B------:R-:W-:-:S04]  /*609f0*/  IMAD R37, R30, 0x7effffff, RZ ;  /* 0x7effffff1e257824 */ /* 0x000fc800078e02ff */
[----:B------:R-:W-:Y:S01]  /*60a00*/  IMAD.HI.U32 R40, R37, 0x7f000001, R30 ;  /* 0x7f00000125287827 */ /* 0x000fe200078e001e */
[----:B------:R-:W-:Y:S01]  /*60a10*/  @!P1 IADD3 R11, PT, PT, R11, 0x7f000001, RZ ;  /* 0x7f0000010b0b9810 */ /* 0x000fe20007ffe0ff */
[----:B------:R-:W-:Y:S02]  /*60a20*/  ISETP.GE.U32.AND P1, PT, R34, 0x7f000001, PT ;  /* 0x7f0000012200780c */ /* 0x000fe40003f26070 */
[----:B------:R-:W-:Y:S01]  /*60a30*/  IMAD R33, R6, 0x7effffff, RZ ;  /* 0x7effffff06217824 */ /* 0x000fe200078e02ff */
[----:B------:R-:W-:-:S03]  /*60a40*/  ISETP.GE.U32.AND P3, PT, R40, 0x7f000001, PT ;  /* 0x7f0000012800780c */ /* 0x000fc60003f66070 */
[----:B------:R-:W-:-:S04]  /*60a50*/  IMAD.HI.U32 R26, R33, 0x7f000001, R6 ;  /* 0x7f000001211a7827 */ /* 0x000fc800078e0006 */
[----:B------:R-:W-:Y:S01]  /*60a60*/  IMAD.WIDE.U32 R10, R11, R0, RZ ;  /* 0x000000000b0a7225 */ /* 0x000fe200078e00ff */
[----:B------:R-:W-:-:S03]  /*60a70*/  ISETP.GE.U32.AND P0, PT, R26, 0x7f000001, PT ;  /* 0x7f0000011a00780c */ /* 0x000fc60003f06070 */
[----:B------:R-:W-:Y:S01]  /*60a80*/  IMAD R35, R10, 0x7effffff, RZ ;  /* 0x7effffff0a237824 */ /* 0x000fe200078e02ff */
[----:B------:R-:W-:-:S03]  /*60a90*/  @P1 IADD3 R34, PT, PT, R34, -0x7f000001, RZ ;  /* 0x80ffffff22221810 */ /* 0x000fc60007ffe0ff */
[----:B------:R-:W-:Y:S01]  /*60aa0*/  IMAD.HI.U32 R36, R35, 0x7f000001, R10 ;  /* 0x7f00000123247827 */ /* 0x000fe200078e000a */
[----:B------:R-:W-:-:S04]  /*60ab0*/  @P3 IADD3 R40, PT, PT, R40, -0x7f000001, RZ ;  /* 0x80ffffff28283810 */ /* 0x000fc80007ffe0ff */
[----:B------:R-:W-:Y:S01]  /*60ac0*/  ISETP.GE.U32.AND P2, PT, R36, 0x7f000001, PT ;  /* 0x7f0000012400780c */ /* 0x000fe20003f46070 */
[----:B------:R-:W-:-:S12]  /*60ad0*/  @P0 IADD3 R26, PT, PT, R26, -0x7f000001, RZ ;  /* 0x80ffffff1a1a0810 */ /* 0x000fd80007ffe0ff */
[----:B------:R-:W-:Y:S01]  /*60ae0*/  @P2 IADD3 R36, PT, PT, R36, -0x7f000001, RZ ;  /* 0x80ffffff24242810 */ /* 0x000fe20007ffe0ff */
[----:B---3--:R-:W-:-:S04]  /*60af0*/  IMAD.WIDE.U32 R10, R14, R34, RZ ;  /* 0x000000220e0a7225 */ /* 0x008fc800078e00ff */
[----:B----4-:R-:W-:-:S04]  /*60b00*/  IMAD.WIDE.U32 R32, R15, R40, RZ ;  /* 0x000000280f207225 */ /* 0x010fc800078e00ff */
[----:B------:R-:W-:Y:S02]  /*60b10*/  IMAD R35, R10, 0x7effffff, RZ ;  /* 0x7effffff0a237824 */ /* 0x000fe400078e02ff */
[----:B------:R-:W-:Y:S02]  /*60b20*/  IMAD R39, R32, 0x7effffff, RZ ;  /* 0x7effffff20277824 */ /* 0x000fe400078e02ff */
[----:B------:R-:W-:-:S04]  /*60b30*/  IMAD.HI.U32 R0, R35, 0x7f000001, R10 ;  /* 0x7f00000123007827 */ /* 0x000fc800078e000a */
[----:B------:R-:W-:-:S04]  /*60b40*/  IMAD.WIDE.U32 R6, R14, R26, RZ ;  /* 0x0000001a0e067225 */ /* 0x000fc800078e00ff */
[----:B------:R-:W-:-:S04]  /*60b50*/  IMAD.WIDE.U32 R10, R14, R40, RZ ;  /* 0x000000280e0a7225 */ /* 0x000fc800078e00ff */
[----:B------:R-:W-:Y:S01]  /*60b60*/  IMAD.HI.U32 R32, R39, 0x7f000001, R32 ;  /* 0x7f00000127207827 */ /* 0x000fe200078e0020 */
[----:B------:R-:W-:-:S03]  /*60b70*/  ISETP.GE.U32.AND P0, PT, R0, 0x7f000001, PT ;  /* 0x7f0000010000780c */ /* 0x000fc60003f06070 */
[----:B------:R-:W-:Y:S02]  /*60b80*/  IMAD R35, R6, 0x7effffff, RZ ;  /* 0x7effffff06237824 */ /* 0x000fe400078e02ff */
[----:B------:R-:W-:Y:S01]  /*60b90*/  IMAD R33, R10, 0x7effffff, RZ ;  /* 0x7effffff0a217824 */ /* 0x000fe200078e02ff */
[----:B------:R-:W-:Y:S01]  /*60ba0*/  ISETP.GE.U32.AND P1, PT, R32, 0x7f000001, PT ;  /* 0x7f0000012000780c */ /* 0x000fe20003f26070 */
[----:B--2---:R-:W-:-:S04]  /*60bb0*/  IMAD.HI.U32 R24, R35, 0x7f000001, R6 ;  /* 0x7f00000123187827 */ /* 0x004fc800078e0006 */
[----:B------:R-:W-:-:S04]  /*60bc0*/  IMAD.HI.U32 R22, R33, 0x7f000001, R10 ;  /* 0x7f00000121167827 */ /* 0x000fc800078e000a */
[----:B------:R-:W-:-:S04]  /*60bd0*/  IMAD.WIDE.U32 R6, R15, R26, RZ ;  /* 0x0000001a0f067225 */ /* 0x000fc800078e00ff */
[----:B------:R-:W-:-:S04]  /*60be0*/  IMAD.WIDE.U32 R30, R14, R36, RZ ;  /* 0x000000240e1e7225 */ /* 0x000fc800078e00ff */
[----:B------:R-:W-:Y:S02]  /*60bf0*/  IMAD R33, R6, 0x7effffff, RZ ;  /* 0x7effffff06217824 */ /* 0x000fe400078e02ff */
[----:B------:R-:W-:Y:S01]  /*60c00*/  IMAD.WIDE.U32 R10, R15, R36, RZ ;  /* 0x000000240f0a7225 */ /* 0x000fe200078e00ff */
[----:B------:R-:W-:Y:S01]  /*60c10*/  ISETP.GE.U32.AND P3, PT, R22, 0x7f000001, PT ;  /* 0x7f0000011600780c */ /* 0x000fe20003f66070 */
[----:B------:R-:W-:Y:S01]  /*60c20*/  ISETP.GE.U32.AND P4, PT, R24, 0x7f000001, PT ;  /* 0x7f0000011800780c */ /* 0x000fe20003f86070 */
[----:B------:R-:W-:Y:S01]  /*60c30*/  @P0 IADD3 R0, PT, PT, R0, -0x7f000001, RZ ;  /* 0x80ffffff00000810 */ /* 0x000fe20007ffe0ff */
[----:B------:R-:W-:Y:S02]  /*60c40*/  IMAD R37, R30, 0x7effffff, RZ ;  /* 0x7effffff1e257824 */ /* 0x000fe400078e02ff */
[----:B------:R-:W-:-:S04]  /*60c50*/  IMAD.HI.U32 R33, R33, 0x7f000001, R6 ;  /* 0x7f00000121217827 */ /* 0x000fc800078e0006 */
[----:B------:R-:W-:Y:S01]  /*60c60*/  IMAD R7, R10, 0x7effffff, RZ ;  /* 0x7effffff0a077824 */ /* 0x000fe200078e02ff */
[----:B------:R-:W-:Y:S01]  /*60c70*/  @P1 IADD3 R32, PT, PT, R32, -0x7f000001, RZ ;  /* 0x80ffffff20201810 */ /* 0x000fe20007ffe0ff */
[----:B------:R-:W-:Y:S01]  /*60c80*/  ISETP.GE.U32.AND P1, PT, R0, 0x7f000001, PT ;  /* 0x7f0000010000780c */ /* 0x000fe20003f26070 */
[----:B------:R-:W-:-:S04]  /*60c90*/  IMAD.HI.U32 R2, R37, 0x7f000001, R30 ;  /* 0x7f00000125027827 */ /* 0x000fc800078e001e */
[----:B------:R-:W-:-:S04]  /*60ca0*/  IMAD.WIDE.U32 R30, R15, R34, RZ ;  /* 0x000000220f1e7225 */ /* 0x000fc800078e00ff */
[----:B------:R-:W-:-:S04]  /*60cb0*/  IMAD.HI.U32 R37, R7, 0x7f000001, R10 ;  /* 0x7f00000107257827 */ /* 0x000fc800078e000a */
[----:B------:R-:W-:-:S04]  /*60cc0*/  IMAD.WIDE.U32 R6, R32, 0x5fffffa, RZ ;  /* 0x05fffffa20067825 */ /* 0x000fc800078e00ff */
[----:B------:R-:W-:Y:S02]  /*60cd0*/  IMAD R11, R32, 0x6, RZ ;  /* 0x00000006200b7824 */ /* 0x000fe400078e02ff */
[----:B------:R-:W-:Y:S01]  /*60ce0*/  IMAD R35, R30, 0x7effffff, RZ ;  /* 0x7effffff1e237824 */ /* 0x000fe200078e02ff */
[----:B------:R-:W-:Y:S01]  /*60cf0*/  ISETP.GE.U32.AND P0, PT, R33, 0x7f000001, PT ;  /* 0x7f0000012100780c */ /* 0x000fe20003f06070 */
[----:B------:R-:W-:Y:S01]  /*60d00*/  @P3 IADD3 R22, PT, PT, R22, -0x7f000001, RZ ;  /* 0x80ffffff16163810 */ /* 0x000fe20007ffe0ff */
[----:B------:R-:W-:Y:S01]  /*60d10*/  ISETP.GE.U32.AND P2, PT, R2, 0x7f000001, PT ;  /* 0x7f0000010200780c */ /* 0x000fe20003f46070 */
[----:B------:R-:W-:Y:S01]  /*60d20*/  IMAD.WIDE.U32 R14, R18, R40, RZ ;  /* 0x00000028120e7225 */ /* 0x000fe200078e00ff */
[----:B------:R-:W-:-:S03]  /*60d30*/  @P4 IADD3 R24, PT, PT, R24, -0x7f000001, RZ ;  /* 0x80ffffff18184810 */ /* 0x000fc60007ffe0ff */
[----:B------:R-:W-:-:S04]  /*60d40*/  IMAD.HI.U32 R11, R11, 0x7f000001, R6 ;  /* 0x7f0000010b0b7827 */ /* 0x000fc800078e0006 */
[----:B------:R-:W-:-:S04]  /*60d50*/  IMAD.HI.U32 R35, R35, 0x7f000001, R30 ;  /* 0x7f00000123237827 */ /* 0x000fc800078e001e */
[----:B------:R-:W-:Y:S01]  /*60d60*/  IMAD R31, R14, 0x7effffff, RZ ;  /* 0x7effffff0e1f7824 */ /* 0x000fe200078e02ff */
[----:B------:R-:W-:Y:S01]  /*60d70*/  ISETP.GE.U32.AND P5, PT, R37, 0x7f000001, PT ;  /* 0x7f0000012500780c */ /* 0x000fe20003fa6070 */
[----:B------:R-:W-:Y:S01]  /*60d80*/  ISETP.GE.U32.AND P4, PT, R22, 0x7f000001, PT ;  /* 0x7f0000011600780c */ /* 0x000fe20003f86070 */
[----:B------:R-:W-:Y:S01]  /*60d90*/  @P1 IADD3 R0, PT, PT, R0, -0x7f000001, RZ ;  /* 0x80ffffff00001810 */ /* 0x000fe20007ffe0ff */
[----:B------:R-:W-:Y:S01]  /*60da0*/  ISETP.GE.U32.AND P3, PT, R24, 0x7f000001, PT ;  /* 0x7f0000011800780c */ /* 0x000fe20003f66070 */
[----:B------:R-:W-:Y:S01]  /*60db0*/  ISETP.GE.U32.AND P1, PT, R11, 0x7f000001, PT ;  /* 0x7f0000010b00780c */ /* 0x000fe20003f26070 */
[----:B------:R-:W-:Y:S01]  /*60dc0*/  IMAD.HI.U32 R39, R31, 0x7f000001, R14 ;  /* 0x7f0000011f277827 */ /* 0x000fe200078e000e */
[----:B------:R-:W-:Y:S02]  /*60dd0*/  @P0 IADD3 R33, PT, PT, R33, -0x7f000001, RZ ;  /* 0x80ffffff21210810 */ /* 0x000fe40007ffe0ff */
[----:B------:R-:W-:Y:S02]  /*60de0*/  @P2 IADD3 R2, PT, PT, R2, -0x7f000001, RZ ;  /* 0x80ffffff02022810 */ /* 0x000fe40007ffe0ff */
[----:B------:R-:W-:Y:S01]  /*60df0*/  ISETP.GE.U32.AND P0, PT, R39, 0x7f000001, PT ;  /* 0x7f0000012700780c */ /* 0x000fe20003f06070 */
[----:B------:R-:W-:-:S02]  /*60e00*/  ISETP.GE.U32.AND P2, PT, R35, 0x7f000001, PT ;  /* 0x7f0000012300780c */ /* 0x000fc40003f46070 */
[----:B------:R-:W-:Y:S01]  /*60e10*/  ISETP.GE.U32.AND P6, PT, R2, 0x7f000001, PT ;  /* 0x7f0000010200780c */ /* 0x000fe20003fc6070 */
[----:B------:R-:W-:Y:S02]  /*60e20*/  @P5 IADD3 R37, PT, PT, R37, -0x7f000001, RZ ;  /* 0x80ffffff25255810 */ /* 0x000fe40007ffe0ff */
[----:B------:R-:W-:Y:S01]  /*60e30*/  @P4 IADD3 R22, PT, PT, R22, -0x7f000001, RZ ;  /* 0x80ffffff16164810 */ /* 0x000fe20007ffe0ff */
[----:B------:R-:W-:Y:S01]  /*60e40*/  IMAD.WIDE.U32 R14, R18, R36, RZ ;  /* 0x00000024120e7225 */ /* 0x000fe200078e00ff */
[----:B------:R-:W-:Y:S02]  /*60e50*/  @P3 IADD3 R24, PT, PT, R24, -0x7f000001, RZ ;  /* 0x80ffffff18183810 */ /* 0x000fe40007ffe0ff */
[----:B------:R-:W-:Y:S02]  /*60e60*/  @P1 IADD3 R11, PT, PT, R11, -0x7f000001, RZ ;  /* 0x80ffffff0b0b1810 */ /* 0x000fe40007ffe0ff */
[----:B------:R-:W-:Y:S01]  /*60e70*/  IADD3 R22, PT, PT, R22, R37, RZ ;  /* 0x0000002516167210 */ /* 0x000fe20007ffe0ff */
[----:B------:R-:W-:-:S02]  /*60e80*/  IMAD R37, R14, 0x7effffff, RZ ;  /* 0x7effffff0e257824 */ /* 0x000fc400078e02ff */
[----:B------:R-:W-:Y:S01]  /*60e90*/  IMAD.WIDE.U32 R6, R18, R26, RZ ;  /* 0x0000001a12067225 */ /* 0x000fe200078e00ff */
[----:B------:R-:W-:Y:S02]  /*60ea0*/  IADD3 R24, PT, PT, R24, R11, RZ ;  /* 0x0000000b18187210 */ /* 0x000fe40007ffe0ff */
[----:B------:R-:W-:Y:S01]  /*60eb0*/  @P0 IADD3 R39, PT, PT, R39, -0x7f000001, RZ ;  /* 0x80ffffff27270810 */ /* 0x000fe20007ffe0ff */
[----:B------:R-:W-:-:S04]  /*60ec0*/  IMAD.WIDE.U32 R10, R18, R34, RZ ;  /* 0x00000022120a7225 */ /* 0x000fc800078e00ff */
[----:B------:R-:W-:Y:S01]  /*60ed0*/  IMAD.HI.U32 R18, R37, 0x7f000001, R14 ;  /* 0x7f00000125127827 */ /* 0x000fe200078e000e */
[----:B------:R-:W-:-:S03]  /*60ee0*/  IADD3 R0, PT, PT, R0, R33, RZ ;  /* 0x0000002100007210 */ /* 0x000fc60007ffe0ff */
[----:B------:R-:W-:Y:S01]  /*60ef0*/  IMAD R33, R6, 0x7effffff, RZ ;  /* 0x7effffff06217824 */ /* 0x000fe200078e02ff */
[----:B------:R-:W-:Y:S02]  /*60f00*/  @P2 IADD3 R35, PT, PT, R35, -0x7f000001, RZ ;  /* 0x80ffffff23232810 */ /* 0x000fe40007ffe0ff */
[----:B------:R-:W-:Y:S01]  /*60f10*/  @P6 IADD3 R2, PT, PT, R2, -0x7f000001, RZ ;  /* 0x80ffffff02026810 */ /* 0x000fe20007ffe0ff */
[----:B------:R-:W-:Y:S01]  /*60f20*/  IMAD.WIDE.U32 R30, R39, 0x5fffffa, RZ ;  /* 0x05fffffa271e7825 */ /* 0x000fe200078e00ff */
[----:B------:R-:W-:-:S03]  /*60f30*/  ISETP.GE.U32.AND P0, PT, R18, 0x7f000001, PT ;  /* 0x7f0000011200780c */ /* 0x000fc60003f06070 */
[----:B------:R-:W-:Y:S02]  /*60f40*/  IMAD R39, R39, 0x6, RZ ;  /* 0x0000000627277824 */ /* 0x000fe400078e02ff */
[----:B------:R-:W-:-:S04]  /*60f50*/  IMAD.HI.U32 R37, R33, 0x7f000001, R6 ;  /* 0x7f00000121257827 */ /* 0x000fc800078e0006 */
[----:B------:R-:W-:Y:S01]  /*60f60*/  IMAD.WIDE.U32 R6, R19, R34, RZ ;  /* 0x0000002213067225 */ /* 0x000fe200078e00ff */
[----:B------:R-:W-:-:S03]  /*60f70*/  IADD3 R2, PT, PT, R2, R35, RZ ;  /* 0x0000002302027210 */ /* 0x000fc60007ffe0ff */
[----:B------:R-:W-:Y:S02]  /*60f80*/  IMAD R35, R10, 0x7effffff, RZ ;  /* 0x7effffff0a237824 */ /* 0x000fe400078e02ff */
[----:B------:R-:W-:-:S04]  /*60f90*/  IMAD.HI.U32 R39, R39, 0x7f000001, R30 ;  /* 0x7f00000127277827 */ /* 0x000fc800078e001e */
[----:B------:R-:W-:Y:S01]  /*60fa0*/  IMAD R31, R6, 0x7effffff, RZ ;  /* 0x7effffff061f7824 */ /* 0x000fe200078e02ff */
[----:B------:R-:W-:Y:S01]  /*60fb0*/  ISETP.GE.U32.AND P4, PT, R37, 0x7f000001, PT ;  /* 0x7f0000012500780c */ /* 0x000fe20003f86070 */
[----:B------:R-:W-:-:S04]  /*60fc0*/  IMAD.HI.U32 R41, R35, 0x7f000001, R10 ;  /* 0x7f00000123297827 */ /* 0x000fc800078e000a */
[----:B------:R-:W-:-:S04]  /*60fd0*/  IMAD.WIDE.U32 R10, R19, R36, RZ ;  /* 0x00000024130a7225 */ /* 0x000fc800078e00ff */
        /* <DEDUP_REMOVED lines=9> */
[----:B------:R-:W-:-:S04]  /*61070*/  IMAD.HI.U32 R33, R33, 0x7f000001, R10 ;  /* 0x7f00000121217827 */ /* 0x000fc800078e000a */
[----:B------:R-:W-:-:S04]  /*61080*/  IMAD.WIDE.U32 R6, R18, 0x5fffffa, RZ ;  /* 0x05fffffa12067825 */ /* 0x000fc800078e00ff */
        /* <DEDUP_REMOVED lines=20> */
[C---:B------:R-:W-:Y:S02]  /*611d0*/  IMAD R19, R31.reuse, 0x6, RZ ;  /* 0x000000061f137824 */ /* 0x040fe400078e02ff */
[----:B------:R-:W-:-:S04]  /*611e0*/  IMAD.WIDE.U32 R6, R31, 0x5fffffa, RZ ;  /* 0x05fffffa1f067825 */ /* 0x000fc800078e00ff */
[----:B------:R-:W-:Y:S01]  /*611f0*/  IMAD R31, R33, 0x6, RZ ;  /* 0x00000006211f7824 */ /* 0x000fe200078e02ff */
[----:B------:R-:W-:Y:S01]  /*61200*/  ISETP.GE.U32.AND P0, PT, R37, 0x7f000001, PT ;  /* 0x7f0000012500780c */ /* 0x000fe20003f06070 */
[----:B------:R-:W-:-:S04]  /*61210*/  IMAD.WIDE.U32 R10, R33, 0x5fffffa, RZ ;  /* 0x05fffffa210a7825 */ /* 0x000fc800078e00ff */
[----:B------:R-:W-:Y:S01]  /*61220*/  IMAD R33, R14, 0x6, RZ ;  /* 0x000000060e217824 */ /* 0x000fe200078e02ff */
[----:B------:R-:W-:Y:S02]  /*61230*/  @P5 IADD3 R35, PT, PT, R35, -0x7f000001, RZ ;  /* 0x80ffffff23235810 */ /* 0x000fe40007ffe0ff */
[----:B------:R-:W-:Y:S02]  /*61240*/  @P1 IADD3 R24, PT, PT, R24, -0x7f000001, RZ ;  /* 0x80ffffff18181810 */ /* 0x000fe40007ffe0ff */
[----:B------:R-:W-:Y:S02]  /*61250*/  @P3 IADD3 R39, PT, PT, R39, -0x7f000001, RZ ;  /* 0x80ffffff27273810 */ /* 0x000fe40007ffe0ff */
[----:B------:R-:W-:Y:S01]  /*61260*/  @P2 IADD3 R0, PT, PT, R0, -0x7f000001, RZ ;  /* 0x80ffffff00002810 */ /* 0x000fe20007ffe0ff */
[----:B------:R-:W-:-:S04]  /*61270*/  IMAD.WIDE.U32 R14, R14, 0x5fffffa, RZ ;  /* 0x05fffffa0e0e7825 */ /* 0x000fc800078e00ff */
[----:B------:R-:W-:Y:S01]  /*61280*/  IMAD.HI.U32 R7, R19, 0x7f000001, R6 ;  /* 0x7f00000113077827 */ /* 0x000fe200078e0006 */
[----:B------:R-:W-:-:S03]  /*61290*/  IADD3 R24, PT, PT, R24, R35, RZ ;  /* 0x0000002318187210 */ /* 0x000fc60007ffe0ff */
[----:B------:R-:W-:Y:S01]  /*612a0*/  IMAD.HI.U32 R11, R31, 0x7f000001, R10 ;  /* 0x7f0000011f0b7827 */ /* 0x000fe200078e000a */
[----:B------:R-:W-:-:S03]  /*612b0*/  IADD3 R0, PT, PT, R0, R39, RZ ;  /* 0x0000002700007210 */ /* 0x000fc60007ffe0ff */
[----:B------:R-:W-:Y:S01]  /*612c0*/  IMAD.HI.U32 R15, R33, 0x7f000001, R14 ;  /* 0x7f000001210f7827 */ /* 0x000fe200078e000e */
[----:B------:R-:W-:Y:S01]  /*612d0*/  IADD3 R22, PT, PT, R22, R41, RZ ;  /* 0x0000002916167210 */ /* 0x000fe20007ffe0ff */
        /* <DEDUP_REMOVED lines=53> */
[----:B------:R-:W4:Y:S01]  /*61630*/  LDL R14, [R1+0x118] ;  /* 0x00011800010e7983 */ /* 0x000f220000100800 */
[----:B------:R-:W-:Y:S01]  /*61640*/  ISETP.GE.U32.AND P2, PT, R38, R5, PT ;  /* 0x000000052600720c */ /* 0x000fe20003f46070 */
[----:B------:R-:W-:Y:S01]  /*61650*/  ISETP.GE.U32.AND P1, PT, R28, R17, PT ;  /* 0x000000111c00720c */ /* 0x000fe20003f26070 */
[----:B------:R-:W-:-:S02]  /*61660*/  IADD3 R38, PT, PT, R38, -R5, RZ ;  /* 0x8000000526267210 */ /* 0x000fc40007ffe0ff */
[----:B------:R-:W-:Y:S01]  /*61670*/  IADD3 R28, PT, PT, R28, -R17, RZ ;  /* 0x800000111c1c7210 */ /* 0x000fe20007ffe0ff */
[CC--:B------:R-:W-:Y:S01]  /*61680*/  ISETP.GE.U32.AND P0, PT, R27.reuse, R16.reuse, PT ;  /* 0x000000101b00720c */ /* 0x0c0fe20003f06070 */
[----:B------:R-:W-:-:S07]  /*61690*/  IADD3 R16, PT, PT, R27, -R16, RZ ;  /* 0x800000101b107210 */ /* 0x000fce0007ffe0ff */
[----:B------:R-:W-:Y:S02]  /*616a0*/  @!P2 IADD3 R38, PT, PT, R38, 0x7f000001, RZ ;  /* 0x7f0000012626a810 */ /* 0x000fe40007ffe0ff */
[----:B------:R-:W-:Y:S01]  /*616b0*/  @!P1 IADD3 R28, PT, PT, R28, 0x7f000001, RZ ;  /* 0x7f0000011c1c9810 */ /* 0x000fe20007ffe0ff */
[----:B------:R-:W-:Y:S02]  /*616c0*/  ISETP.GE.U32.AND P1, PT, R29, R4, PT ;  /* 0x000000041d00720c */ /* 0x000fe40003f26070 */
[----:B------:R-:W-:-:S04]  /*616d0*/  IMAD.WIDE.U32 R38, R38, R3, RZ ;  /* 0x0000000326267225 */ /* 0x000fc800078e00ff */
[----:B-1----:R-:W-:-:S04]  /*616e0*/  IMAD.WIDE.U32 R8, R28, R3, RZ ;  /* 0x000000031c087225 */ /* 0x002fc800078e00ff */
[----:B------:R-:W-:Y:S01]  /*616f0*/  IMAD R15, R38, 0x7effffff, RZ ;  /* 0x7effffff260f7824 */ /* 0x000fe200078e02ff */
[----:B------:R-:W-:Y:S01]  /*61700*/  @!P0 IADD3 R16, PT, PT, R16, 0x7f000001, RZ ;  /* 0x7f00000110108810 */ /* 0x000fe20007ffe0ff */
[----:B------:R-:W-:Y:S02]  /*61710*/  IMAD R5, R8, 0x7effffff, RZ ;  /* 0x7effffff08057824 */ /* 0x000fe400078e02ff */
[----:B------:R-:W-:Y:S01]  /*61720*/  IMAD.HI.U32 R39, R15, 0x7f000001, R38 ;  /* 0x7f0000010f277827 */ /* 0x000fe200078e0026 */
[----:B------:R-:W-:-:S03]  /*61730*/  IADD3 R4, PT, PT, R29, -R4, RZ ;  /* 0x800000041d047210 */ /* 0x000fc60007ffe0ff */
[----:B------:R-:W-:-:S04]  /*61740*/  IMAD.HI.U32 R25, R5, 0x7f000001, R8 ;  /* 0x7f00000105197827 */ /* 0x000fc800078e0008 */
[----:B------:R-:W-:Y:S01]  /*61750*/  IMAD.WIDE.U32 R16, R16, R3, RZ ;  /* 0x0000000310107225 */ /* 0x000fe200078e00ff */
[----:B------:R-:W-:Y:S01]  /*61760*/  ISETP.GE.U32.AND P2, PT, R39, 0x7f000001, PT ;  /* 0x7f0000012700780c */ /* 0x000fe20003f46070 */
[----:B------:R-:W-:Y:S02]  /*61770*/  @!P1 IADD3 R4, PT, PT, R4, 0x7f000001, RZ ;  /* 0x7f00000104049810 */ /* 0x000fe40007ffe0ff */
[----:B------:R-:W-:Y:S01]  /*61780*/  IMAD R5, R16, 0x7effffff, RZ ;  /* 0x7effffff10057824 */ /* 0x000fe200078e02ff */
[----:B------:R-:W-:-:S03]  /*61790*/  ISETP.GE.U32.AND P1, PT, R25, 0x7f000001, PT ;  /* 0x7f0000011900780c */ /* 0x000fc60003f26070 */
[----:B------:R-:W-:-:S04]  /*617a0*/  IMAD.HI.U32 R23, R5, 0x7f000001, R16 ;  /* 0x7f00000105177827 */ /* 0x000fc800078e0010 */
[----:B------:R-:W-:Y:S01]  /*617b0*/  IMAD.WIDE.U32 R4, R4, R3, RZ ;  /* 0x0000000304047225 */ /* 0x000fe200078e00ff */
[----:B------:R-:W-:-:S03]  /*617c0*/  ISETP.GE.U32.AND P0, PT, R23, 0x7f000001, PT ;  /* 0x7f0000011700780c */ /* 0x000fc60003f06070 */
[----:B------:R-:W-:Y:S01]  /*617d0*/  IMAD R3, R4, 0x7effffff, RZ ;  /* 0x7effffff04037824 */ /* 0x000fe200078e02ff */
[----:B------:R-:W-:Y:S02]  /*617e0*/  @P2 IADD3 R39, PT, PT, R39, -0x7f000001, RZ ;  /* 0x80ffffff27272810 */ /* 0x000fe40007ffe0ff */
[----:B------:R-:W-:Y:S01]  /*617f0*/  @P1 IADD3 R25, PT, PT, R25, -0x7f000001, RZ ;  /* 0x80ffffff19191810 */ /* 0x000fe20007ffe0ff */
[----:B------:R-:W-:-:S05]  /*61800*/  IMAD.HI.U32 R27, R3, 0x7f000001, R4 ;  /* 0x7f000001031b7827 */ /* 0x000fca00078e0004 */
[----:B------:R-:W-:Y:S01]  /*61810*/  ISETP.GE.U32.AND P1, PT, R27, 0x7f000001, PT ;  /* 0x7f0000011b00780c */ /* 0x000fe20003f26070 */
[----:B------:R-:W-:-:S12]  /*61820*/  @P0 IADD3 R23, PT, PT, R23, -0x7f000001, RZ ;  /* 0x80ffffff17170810 */ /* 0x000fd80007ffe0ff */
[----:B------:R-:W-:Y:S01]  /*61830*/  @P1 IADD3 R27, PT, PT, R27, -0x7f000001, RZ ;  /* 0x80ffffff1b1b1810 */ /* 0x000fe20007ffe0ff */
[----:B--2---:R-:W-:-:S04]  /*61840*/  IMAD.WIDE.U32 R8, R2, R39, RZ ;  /* 0x0000002702087225 */ /* 0x004fc800078e00ff */
[----:B---3--:R-:W-:-:S04]  /*61850*/  IMAD.WIDE.U32 R4, R0, R25, RZ ;  /* 0x0000001900047225 */ /* 0x008fc800078e00ff */
[----:B------:R-:W-:Y:S02]  /*61860*/  IMAD R15, R8, 0x7effffff, RZ ;  /* 0x7effffff080f7824 */ /* 0x000fe400078e02ff */
[----:B------:R-:W-:Y:S02]  /*61870*/  IMAD R3, R4, 0x7effffff, RZ ;  /* 0x7effffff04037824 */ /* 0x000fe400078e02ff */
[----:B0-----:R-:W-:-:S04]  /*61880*/  IMAD.HI.U32 R24, R15, 0x7f000001, R8 ;  /* 0x7f0000010f187827 */ /* 0x001fc800078e0008 */
[----:B------:R-:W-:-:S04]  /*61890*/  IMAD.HI.U32 R22, R3, 0x7f000001, R4 ;  /* 0x7f00000103167827 */ /* 0x000fc800078e0004 */
[----:B------:R-:W-:-:S04]  /*618a0*/  IMAD.WIDE.U32 R4, R0, R23, RZ ;  /* 0x0000001700047225 */ /* 0x000fc800078e00ff */
[----:B----4-:R-:W-:Y:S01]  /*618b0*/  IMAD.WIDE.U32 R18, R6, R39, RZ ;  /* 0x0000002706127225 */ /* 0x010fe200078e00ff */
[----:B------:R-:W-:-:S03]  /*618c0*/  ISETP.GE.U32.AND P3, PT, R24, 0x7f000001, PT ;  /* 0x7f0000011800780c */ /* 0x000fc60003f66070 */
[----:B------:R-:W-:-:S04]  /*618d0*/  IMAD.WIDE.U32 R8, R2, R23, RZ ;  /* 0x0000001702087225 */ /* 0x000fc800078e00ff */
[----:B------:R-:W-:Y:S01]  /*618e0*/  IMAD R3, R4, 0x7effffff, RZ ;  /* 0x7effffff04037824 */ /* 0x000fe200078e02ff */
[----:B------:R-:W-:Y:S01]  /*618f0*/  ISETP.GE.U32.AND P1, PT, R22, 0x7f000001, PT ;  /* 0x7f0000011600780c */ /* 0x000fe20003f26070 */
[----:B------:R-:W-:Y:S02]  /*61900*/  IMAD R21, R18, 0x7effffff, RZ ;  /* 0x7effffff12157824 */ /* 0x000fe400078e02ff */
[----:B------:R-:W-:Y:S02]  /*61910*/  IMAD R15, R8, 0x7effffff, RZ ;  /* 0x7effffff080f7824 */ /* 0x000fe400078e02ff */
[----:B------:R-:W-:-:S04]  /*61920*/  IMAD.HI.U32 R20, R3, 0x7f000001, R4 ;  /* 0x7f00000103147827 */ /* 0x000fc800078e0004 */
[----:B------:R-:W-:-:S04]  /*61930*/  IMAD.HI.U32 R19, R21, 0x7f000001, R18 ;  /* 0x7f00000115137827 */ /* 0x000fc800078e0012 */
[----:B------:R-:W-:-:S04]  /*61940*/  IMAD.WIDE.U32 R16, R6, R27, RZ ;  /* 0x0000001b06107225 */ /* 0x000fc800078e00ff */
[----:B------:R-:W-:-:S04]  /*61950*/  IMAD.HI.U32 R21, R15, 0x7f000001, R8 ;  /* 0x7f0000010f157827 */ /* 0x000fc800078e0008 */
[----:B------:R-:W-:Y:S01]  /*61960*/  IMAD.WIDE.U32 R4, R0, R27, RZ ;  /* 0x0000001b00047225 */ /* 0x000fe200078e00ff */
[----:B------:R-:W-:-:S03]  /*61970*/  ISETP.GE.U32.AND P0, PT, R20, 0x7f000001, PT ;  /* 0x7f0000011400780c */ /* 0x000fc60003f06070 */
[----:B------:R-:W-:Y:S01]  /*61980*/  IMAD R9, R16, 0x7effffff, RZ ;  /* 0x7effffff10097824 */ /* 0x000fe200078e02ff */
[----:B------:R-:W-:Y:S01]  /*61990*/  ISETP.GE.U32.AND P4, PT, R19, 0x7f000001, PT ;  /* 0x7f0000011300780c */ /* 0x000fe20003f86070 */
[----:B------:R-:W-:Y:S01]  /*619a0*/  @P3 IADD3 R24, PT, PT, R24, -0x7f000001, RZ ;  /* 0x80ffffff18183810 */ /* 0x000fe20007ffe0ff */
[----:B------:R-:W-:Y:S01]  /*619b0*/  ISETP.GE.U32.AND P2, PT, R21, 0x7f000001, PT ;  /* 0x7f0000011500780c */ /* 0x000fe20003f46070 */
[----:B------:R-:W-:Y:S01]  /*619c0*/  IMAD R3, R4, 0x7effffff, RZ ;  /* 0x7effffff04037824 */ /* 0x000fe200078e02ff */
[----:B------:R-:W-:Y:S01]  /*619d0*/  @P1 IADD3 R22, PT, PT, R22, -0x7f000001, RZ ;  /* 0x80ffffff16161810 */ /* 0x000fe20007ffe0ff */
[----:B------:R-:W-:-:S04]  /*619e0*/  IMAD.HI.U32 R26, R9, 0x7f000001, R16 ;  /* 0x7f000001091a7827 */ /* 0x000fc800078e0010 */
[----:B------:R-:W-:-:S04]  /*619f0*/  IMAD.WIDE.U32 R8, R24, 0x5fffffa, RZ ;  /* 0x05fffffa18087825 */ /* 0x000fc800078e00ff */
[----:B------:R-:W-:-:S04]  /*61a00*/  IMAD.HI.U32 R18, R3, 0x7f000001, R4 ;  /* 0x7f00000103127827 */ /* 0x000fc800078e0004 */
[----:B------:R-:W-:Y:S01]  /*61a10*/  IMAD R3, R24, 0x6, RZ ;  /* 0x0000000618037824 */ /* 0x000fe200078e02ff */
[----:B------:R-:W-:Y:S01]  /*61a20*/  ISETP.GE.U32.AND P1, PT, R22, 0x7f000001, PT ;  /* 0x7f0000011600780c */ /* 0x000fe20003f26070 */
[----:B------:R-:W-:Y:S01]  /*61a30*/  ISETP.GE.U32.AND P3, PT, R26, 0x7f000001, PT ;  /* 0x7f0000011a00780c */ /* 0x000fe20003f66070 */
[----:B------:R-:W-:Y:S01]  /*61a40*/  @P0 IADD3 R20, PT, PT, R20, -0x7f000001, RZ ;  /* 0x80ffffff14140810 */ /* 0x000fe20007ffe0ff */
[----:B------:R-:W-:Y:S01]  /*61a50*/  IMAD.HI.U32 R29, R3, 0x7f000001, R8 ;  /* 0x7f000001031d7827 */ /* 0x000fe200078e0008 */
[----:B------:R-:W-:Y:S02]  /*61a60*/  @P4 IADD3 R19, PT, PT, R19, -0x7f000001, RZ ;  /* 0x80ffffff13134810 */ /* 0x000fe40007ffe0ff */
[----:B------:R-:W-:Y:S01]  /*61a70*/  @P2 IADD3 R21, PT, PT, R21, -0x7f000001, RZ ;  /* 0x80ffffff15152810 */ /* 0x000fe20007ffe0ff */
[----:B------:R-:W-:Y:S01]  /*61a80*/  ISETP.GE.U32.AND P0, PT, R20, 0x7f000001, PT ;  /* 0x7f0000011400780c */ /* 0x000fe20003f06070 */
[----:B------:R-:W-:Y:S01]  /*61a90*/  ISETP.GE.U32.AND P2, PT, R29, 0x7f000001, PT ;  /* 0x7f0000011d00780c */ /* 0x000fe20003f46070 */
[----:B------:R-:W-:-:S04]  /*61aa0*/  IMAD.WIDE.U32 R4, R19, 0x5fffffa, RZ ;  /* 0x05fffffa13047825 */ /* 0x000fc800078e00ff */
[----:B------:R-:W-:-:S04]  /*61ab0*/  IMAD.WIDE.U32 R8, R7, R25, RZ ;  /* 0x0000001907087225 */ /* 0x000fc800078e00ff */
[----:B------:R-:W-:Y:S02]  /*61ac0*/  IMAD R15, R19, 0x6, RZ ;  /* 0x00000006130f7824 */ /* 0x000fe400078e02ff */
[----:B------:R-:W-:Y:S01]  /*61ad0*/  IMAD.WIDE.U32 R16, R7, R27, RZ ;  /* 0x0000001b07107225 */ /* 0x000fe200078e00ff */
[----:B------:R-:W-:Y:S02]  /*61ae0*/  @P1 IADD3 R22, PT, PT, R22, -0x7f000001, RZ ;  /* 0x80ffffff16161810 */ /* 0x000fe40007ffe0ff */
[----:B------:R-:W-:Y:S01]  /*61af0*/  @P3 IADD3 R26, PT, PT, R26, -0x7f000001, RZ ;  /* 0x80ffffff1a1a3810 */ /* 0x000fe20007ffe0ff */
[----:B------:R-:W-:Y:S02]  /*61b00*/  IMAD R19, R8, 0x7effffff, RZ ;  /* 0x7effffff08137824 */ /* 0x000fe400078e02ff */
[----:B------:R-:W-:-:S04]  /*61b10*/  IMAD.HI.U32 R24, R15, 0x7f000001, R4 ;  /* 0x7f0000010f187827 */ /* 0x000fc800078e0004 */
[----:B------:R-:W-:Y:S01]  /*61b20*/  IMAD R15, R16, 0x7effffff, RZ ;  /* 0x7effffff100f7824 */ /* 0x000fe200078e02ff */
[----:B------:R-:W-:Y:S01]  /*61b30*/  IADD3 R3, PT, PT, R22, R21, RZ ;  /* 0x0000001516037210 */ /* 0x000fe20007ffe0ff */
[----:B------:R-:W-:-:S04]  /*61b40*/  IMAD.HI.U32 R21, R19, 0x7f000001, R8 ;  /* 0x7f00000113157827 */ /* 0x000fc800078e0008 */
[----:B------:R-:W-:Y:S01]  /*61b50*/  IMAD.WIDE.U32 R4, R26, 0x5fffffa, RZ ;  /* 0x05fffffa1a047825 */ /* 0x000fe200078e00ff */
[----:B------:R-:W-:Y:S02]  /*61b60*/  @P0 IADD3 R20, PT, PT, R20, -0x7f000001, RZ ;  /* 0x80ffffff14140810 */ /* 0x000fe40007ffe0ff */
[----:B------:R-:W-:Y:S01]  /*61b70*/  @P2 IADD3 R29, PT, PT, R29, -0x7f000001, RZ ;  /* 0x80ffffff1d1d2810 */ /* 0x000fe20007ffe0ff */
[----:B------:R-:W-:-:S04]  /*61b80*/  IMAD.HI.U32 R17, R15, 0x7f000001, R16 ;  /* 0x7f0000010f117827 */ /* 0x000fc800078e0010 */
[----:B------:R-:W-:Y:S01]  /*61b90*/  IMAD R9, R26, 0x6, RZ ;  /* 0x000000061a097824 */ /* 0x000fe200078e02ff */
[----:B------:R-:W-:Y:S01]  /*61ba0*/  ISETP.GE.U32.AND P5, PT, R21, 0x7f000001, PT ;  /* 0x7f0000011500780c */ /* 0x000fe20003fa6070 */
[----:B------:R-:W-:Y:S01]  /*61bb0*/  ISETP.GE.U32.AND P4, PT, R24, 0x7f000001, PT ;  /* 0x7f0000011800780c */ /* 0x000fe20003f86070 */
[----:B------:R-:W-:Y:S01]  /*61bc0*/  ISETP.GE.U32.AND P1, PT, R3, 0x7f000001, PT ;  /* 0x7f0000010300780c */ /* 0x000fe20003f26070 */
[----:B------:R-:W-:Y:S01]  /*61bd0*/  IMAD.HI.U32 R22, R9, 0x7f000001, R4 ;  /* 0x7f00000109167827 */ /* 0x000fe200078e0004 */
[----:B------:R-:W-:Y:S01]  /*61be0*/  IADD3 R15, PT, PT, R20, R29, RZ ;  /* 0x0000001d140f7210 */ /* 0x000fe20007ffe0ff */
[----:B------:R-:W-:-:S03]  /*61bf0*/  ISETP.GE.U32.AND P6, PT, R17, 0x7f000001, PT ;  /* 0x7f0000011100780c */ /* 0x000fc60003fc6070 */
[----:B------:R-:W-:Y:S01]  /*61c00*/  ISETP.GE.U32.AND P3, PT, R22, 0x7f000001, PT ;  /* 0x7f0000011600780c */ /* 0x000fe20003f66070 */
[----:B------:R-:W-:Y:S01]  /*61c10*/  ISETP.GE.U32.AND P2, PT, R15, 0x7f000001, PT ;  /* 0x7f0000010f00780c */ /* 0x000fe20003f46070 */
[----:B------:R-:W-:Y:S01]  /*61c20*/  IMAD.WIDE.U32 R4, R2, R25, RZ ;  /* 0x0000001902047225 */ /* 0x000fe200078e00ff */
[----:B------:R-:W-:Y:S02]  /*61c30*/  ISETP.GE.U32.AND P0, PT, R18, 0x7f000001, PT ;  /* 0x7f0000011200780c */ /* 0x000fe40003f06070 */
[----:B------:R-:W-:Y:S01]  /*61c40*/  @P5 IADD3 R21, PT, PT, R21, -0x7f000001, RZ ;  /* 0x80ffffff15155810 */ /* 0x000fe20007ffe0ff */
[----:B------:R-:W-:Y:S01]  /*61c50*/  IMAD R9, R4, 0x7effffff, RZ ;  /* 0x7effffff04097824 */ /* 0x000fe200078e02ff */
[----:B------:R-:W-:Y:S02]  /*61c60*/  @P4 IADD3 R24, PT, PT, R24, -0x7f000001, RZ ;  /* 0x80ffffff18184810 */ /* 0x000fe40007ffe0ff */
[----:B------:R-:W-:Y:S02]  /*61c70*/  @P1 IADD3 R3, PT, PT, R3, -0x7f000001, RZ ;  /* 0x80ffffff03031810 */ /* 0x000fe40007ffe0ff */
[----:B------:R-:W-:Y:S01]  /*61c80*/  @P6 IADD3 R17, PT, PT, R17, -0x7f000001, RZ ;  /* 0x80ffffff11116810 */ /* 0x000fe20007ffe0ff */
[----:B------:R-:W-:-:S04]  /*61c90*/  IMAD.HI.U32 R19, R9, 0x7f000001, R4 ;  /* 0x7f00000109137827 */ /* 0x000fc800078e0004 */
[----:B------:R-:W-:Y:S01]  /*61ca0*/  IMAD.WIDE.U32 R4, R21, 0x5fffffa, RZ ;  /* 0x05fffffa15047825 */ /* 0x000fe200078e00ff */
[----:B------:R-:W-:Y:S02]  /*61cb0*/  IADD3 R16, PT, PT, R3, R24, RZ ;  /* 0x0000001803107210 */ /* 0x000fe40007ffe0ff */
[----:B------:R-:W-:Y:S02]  /*61cc0*/  @P3 IADD3 R22, PT, PT, R22, -0x7f000001, RZ ;  /* 0x80ffffff16163810 */ /* 0x000fe40007ffe0ff */
[----:B------:R-:W-:Y:S01]  /*61cd0*/  @P2 IADD3 R15, PT, PT, R15, -0x7f000001, RZ ;  /* 0x80ffffff0f0f2810 */ /* 0x000fe20007ffe0ff */
[----:B------:R-:W-:-:S04]  /*61ce0*/  IMAD.WIDE.U32 R8, R17, 0x5fffffa, RZ ;  /* 0x05fffffa11087825 */ /* 0x000fc800078e00ff */
[----:B------:R-:W-:Y:S02]  /*61cf0*/  IMAD R3, R21, 0x6, RZ ;  /* 0x0000000615037824 */ /* 0x000fe400078e02ff */
[----:B------:R-:W-:Y:S01]  /*61d00*/  IMAD R17, R17, 0x6, RZ ;  /* 0x0000000611117824 */ /* 0x000fe200078e02ff */
[----:B------:R-:W-:Y:S02]  /*61d10*/  @P0 IADD3 R18, PT, PT, R18, -0x7f000001, RZ ;  /* 0x80ffffff12120810 */ /* 0x000fe40007ffe0ff */
[----:B------:R-:W-:Y:S01]  /*61d20*/  IADD3 R15, PT, PT, R15, R22, RZ ;  /* 0x000000160f0f7210 */ /* 0x000fe20007ffe0ff */
        /* <DEDUP_REMOVED lines=9> */
[----:B------:R-:W-:-:S04]  /*61dc0*/  IMAD.WIDE.U32 R4, R6, R23, RZ ;  /* 0x0000001706047225 */ /* 0x000fc800078e00ff */
[----:B------:R-:W-:-:S04]  /*61dd0*/  IMAD R3, R8, 0x7effffff, RZ ;  /* 0x7effffff08037824 */ /* 0x000fc800078e02ff */
[----:B------:R-:W-:-:S04]  /*61de0*/  IMAD.HI.U32 R9, R3, 0x7f000001, R8 ;  /* 0x7f00000103097827 */ /* 0x000fc800078e0008 */
[----:B------:R-:W-:Y:S01]  /*61df0*/  IMAD R3, R4, 0x7effffff, RZ ;  /* 0x7effffff04037824 */ /* 0x000fe200078e02ff */
[----:B------:R-:W-:Y:S02]  /*61e00*/  @P1 IADD3 R19, PT, PT, R19, -0x7f000001, RZ ;  /* 0x80ffffff13131810 */ /* 0x000fe40007ffe0ff */
[----:B------:R-:W-:Y:S02]  /*61e10*/  @P2 IADD3 R15, PT, PT, R15, -0x7f000001, RZ ;  /* 0x80ffffff0f0f2810 */ /* 0x000fe40007ffe0ff */
[----:B------:R-:W-:Y:S02]  /*61e20*/  @P4 IADD3 R20, PT, PT, R20, -0x7f000001, RZ ;  /* 0x80ffffff14144810 */ /* 0x000fe40007ffe0ff */
[----:B------:R-:W-:Y:S02]  /*61e30*/  @P0 IADD3 R18, PT, PT, R18, -0x7f000001, RZ ;  /* 0x80ffffff12120810 */ /* 0x000fe40007ffe0ff */
[----:B------:R-:W-:Y:S02]  /*61e40*/  @P5 IADD3 R17, PT, PT, R17, -0x7f000001, RZ ;  /* 0x80ffffff11115810 */ /* 0x000fe40007ffe0ff */
[----:B------:R-:W-:Y:S01]  /*61e50*/  @P3 IADD3 R16, PT, PT, R16, -0x7f000001, RZ ;  /* 0x80ffffff10103810 */ /* 0x000fe20007ffe0ff */
[----:B------:R-:W-:Y:S01]  /*61e60*/  IMAD.HI.U32 R8, R3, 0x7f000001, R4 ;  /* 0x7f00000103087827 */ /* 0x000fe200078e0004 */
[----:B------:R-:W-:Y:S01]  /*61e70*/  ISETP.GE.U32.AND P4, PT, R9, 0x7f000001, PT ;  /* 0x7f0000010900780c */ /* 0x000fe20003f86070 */
[----:B------:R-:W-:-:S02]  /*61e80*/  IADD3 R15, PT, PT, R15, R20, RZ ;  /* 0x000000140f0f7210 */ /* 0x000fc40007ffe0ff */
[----:B------:R-:W-:Y:S02]  /*61e90*/  IADD3 R3, PT, PT, R18, R19, RZ ;  /* 0x0000001312037210 */ /* 0x000fe40007ffe0ff */
[----:B------:R-:W-:Y:S01]  /*61ea0*/  IADD3 R16, PT, PT, R16, R17, RZ ;  /* 0x0000001110107210 */ /* 0x000fe20007ffe0ff */
[----:B------:R-:W-:Y:S01]  /*61eb0*/  ISETP.GE.U32.AND P1, PT, R8, 0x7f000001, PT ;  /* 0x7f0000010800780c */ /* 0x000fe20003f26070 */
[----:B------:R-:W-:Y:S01]  /*61ec0*/  ISETP.GE.U32.AND P2, PT, R15, 0x7f000001, PT ;  /* 0x7f0000010f00780c */ /* 0x000fe20003f46070 */
[----:B------:R-:W-:Y:S02]  /*61ed0*/  ISETP.GE.U32.AND P0, PT, R3, 0x7f000001, PT ;  /* 0x7f0000010300780c */ /* 0x000fe40003f06070 */
[----:B------:R-:W-:-:S03]  /*61ee0*/  ISETP.GE.U32.AND P3, PT, R16, 0x7f000001, PT ;  /* 0x7f0000011000780c */ /* 0x000fc60003f66070 */
[----:B------:R-:W-:-:S06]  /*61ef0*/  @P4 IADD3 R9, PT, PT, R9, -0x7f000001, RZ ;  /* 0x80ffffff09094810 */ /* 0x000fcc0007ffe0ff */
[----:B------:R-:W-:Y:S01]  /*61f00*/  @P1 IADD3 R8, PT, PT, R8, -0x7f000001, RZ ;  /* 0x80ffffff08081810 */ /* 0x000fe20007ffe0ff */
[----:B------:R-:W-:Y:S01]  /*61f10*/  IMAD.WIDE.U32 R4, R9, 0x5fffffa, RZ ;  /* 0x05fffffa09047825 */ /* 0x000fe200078e00ff */
[----:B------:R-:W-:Y:S02]  /*61f20*/  @P2 IADD3 R15, PT, PT, R15, -0x7f000001, RZ ;  /* 0x80ffffff0f0f2810 */ /* 0x000fe40007ffe0ff */
[----:B------:R-:W-:Y:S02]  /*61f30*/  @P0 IADD3 R3, PT, PT, R3, -0x7f000001, RZ ;  /* 0x80ffffff03030810 */ /* 0x000fe40007ffe0ff */
[----:B------:R-:W-:Y:S01]  /*61f40*/  @P3 IADD3 R16, PT, PT, R16, -0x7f000001, RZ ;  /* 0x80ffffff10103810 */ /* 0x000fe20007ffe0ff */
[----:B------:R-:W-:Y:S01]  /*61f50*/  IMAD R9, R9, 0x6, RZ ;  /* 0x0000000609097824 */ /* 0x000fe200078e02ff */
[----:B------:R-:W-:Y:S02]  /*61f60*/  IADD3 R10, PT, PT, R15, R10, RZ ;  /* 0x0000000a0f0a7210 */ /* 0x000fe40007ffe0ff */
[----:B------:R-:W-:Y:S01]  /*61f70*/  IADD3 R3, PT, PT, R3, R8, RZ ;  /* 0x0000000803037210 */ /* 0x000fe20007ffe0ff */
[----:B------:R-:W-:Y:S01]  /*61f80*/  IMAD.HI.U32 R4, R9, 0x7f000001, R4 ;  /* 0x7f00000109047827 */ /* 0x000fe200078e0004 */
[----:B------:R-:W-:Y:S01]  /*61f90*/  IADD3 R16, PT, PT, R16, R11, RZ ;  /* 0x0000000b10107210 */ /* 0x000fe20007ffe0ff */
[----:B------:R-:W-:-:S02]  /*61fa0*/  ISETP.GE.U32.AND P2, PT, R10, 0x7f000001, PT ;  /* 0x7f0000010a00780c */ /* 0x000fc40003f46070 */
[----:B------:R-:W-:Y:S01]  /*61fb0*/  ISETP.GE.U32.AND P0, PT, R3, 0x7f000001, PT ;  /* 0x7f0000010300780c */ /* 0x000fe20003f06070 */
[----:B------:R-:W-:Y:S01]  /*61fc0*/  ISETP.GE.U32.AND P1, PT, R4, 0x7f000001, PT ;  /* 0x7f0000010400780c */ /* 0x000fe20003f26070 */
[----:B------:R-:W-:Y:S01]  /*61fd0*/  ISETP.GE.U32.AND P3, PT, R16, 0x7f000001, PT ;  /* 0x7f0000011000780c */ /* 0x000fe20003f66070 */
[----:B------:R-:W-:Y:S02]  /*61fe0*/  IADD.64 R8, R12, UR6 ;  /* 0x000000060c087c35 */ /* 0x000fe4000f8e0200 */
[----:B------:R-:W0:Y:S04]  /*61ff0*/  LDCU.64 UR6, c[0x0][0x490] ;  /* 0x00009200ff0677ac */ /* 0x000e280008000a00 */
[----:B------:R1:W2:Y:S02]  /*62000*/  LDG.E R18, desc[UR8][R8.64] ;  /* 0x0000000808127981 */ /* 0x0002a4000c1e1900 */
[----:B------:R-:W-:-:S02]  /*62010*/  @P2 IADD3 R10, PT, PT, R10, -0x7f000001, RZ ;  /* 0x80ffffff0a0a2810 */ /* 0x000fc40007ffe0ff */
[----:B------:R-:W-:Y:S02]  /*62020*/  @P0 IADD3 R3, PT, PT, R3, -0x7f000001, RZ ;  /* 0x80ffffff03030810 */ /* 0x000fe40007ffe0ff */
[----:B------:R-:W-:Y:S02]  /*62030*/  @P1 IADD3 R4, PT, PT, R4, -0x7f000001, RZ ;  /* 0x80ffffff04041810 */ /* 0x000fe40007ffe0ff */
[----:B------:R-:W-:Y:S01]  /*62040*/  @P3 IADD3 R16, PT, PT, R16, -0x7f000001, RZ ;  /* 0x80ffffff10103810 */ /* 0x000fe20007ffe0ff */
[----:B------:R-:W-:Y:S04]  /*62050*/  STL [R1+0x110], R10 ;  /* 0x0001100a01007387 */ /* 0x000fe80000100800 */
[----:B------:R3:W-:Y:S01]  /*62060*/  STL [R1+0x114], R16 ;  /* 0x0001141001007387 */ /* 0x0007e20000100800 */
[----:B------:R-:W-:-:S03]  /*62070*/  IADD3 R3, PT, PT, R3, R4, RZ ;  /* 0x0000000403037210 */ /* 0x000fc60007ffe0ff */
[----:B------:R-:W4:Y:S04]  /*62080*/  LDL R11, [R1+0x11c] ;  /* 0x00011c00010b7983 */ /* 0x000f280000100800 */
[----:B------:R-:W2:Y:S01]  /*62090*/  LDL.64 R4, [R1+0x110] ;  /* 0x0001100001047983 */ /* 0x000ea20000100a00 */
[----:B------:R-:W-:-:S13]  /*620a0*/  ISETP.GE.U32.AND P0, PT, R3, 0x7f000001, PT ;  /* 0x7f0000010300780c */ /* 0x000fda0003f06070 */
[----:B------:R-:W-:-:S04]  /*620b0*/  @P0 IADD3 R3, PT, PT, R3, -0x7f000001, RZ ;  /* 0x80ffffff03030810 */ /* 0x000fc80007ffe0ff */
[----:B------:R-:W-:-:S05]  /*620c0*/  IADD3 R14, PT, PT, R3, R14, RZ ;  /* 0x0000000e030e7210 */ /* 0x000fca0007ffe0ff */
[----:B------:R-:W-:-:S13]  /*620d0*/  ISETP.GE.U32.AND P0, PT, R14, 0x7f000001, PT ;  /* 0x7f0000010e00780c */ /* 0x000fda0003f06070 */
[----:B------:R-:W-:-:S05]  /*620e0*/  @P0 IADD3 R14, PT, PT, R14, -0x7f000001, RZ ;  /* 0x80ffffff0e0e0810 */ /* 0x000fca0007ffe0ff */
[----:B------:R-:W-:Y:S04]  /*620f0*/  STL [R1+0x118], R14 ;  /* 0x0001180e01007387 */ /* 0x000fe80000100800 */
[----:B------:R-:W4:Y:S01]  /*62100*/  LDL R15, [R1+0x118] ;  /* 0x00011800010f7983 */ /* 0x000f220000100800 */
[----:B-1----:R-:W-:-:S04]  /*62110*/  IMAD.WIDE.U32 R8, R0, R39, RZ ;  /* 0x0000002700087225 */ /* 0x002fc800078e00ff */
[----:B------:R-:W-:-:S04]  /*62120*/  IMAD R0, R8, 0x7effffff, RZ ;  /* 0x7effffff08007824 */ /* 0x000fc800078e02ff */
[----:B------:R-:W-:-:S05]  /*62130*/  IMAD.HI.U32 R8, R0, 0x7f000001, R8 ;  /* 0x7f00000100087827 */ /* 0x000fca00078e0008 */
[----:B------:R-:W-:Y:S01]  /*62140*/  ISETP.GE.U32.AND P0, PT, R8, 0x7f000001, PT ;  /* 0x7f0000010800780c */ /* 0x000fe20003f06070 */
[----:B------:R-:W-:-:S04]  /*62150*/  IMAD.WIDE.U32 R2, R2, R27, RZ ;  /* 0x0000001b02027225 */ /* 0x000fc800078e00ff */
[----:B------:R-:W-:-:S04]  /*62160*/  IMAD R0, R2, 0x7effffff, RZ ;  /* 0x7effffff02007824 */ /* 0x000fc800078e02ff */
[----:B------:R-:W-:-:S04]  /*62170*/  IMAD.HI.U32 R3, R0, 0x7f000001, R2 ;  /* 0x7f00000100037827 */ /* 0x000fc800078e0002 */
[----:B------:R-:W-:Y:S01]  /*62180*/  @P0 IADD3 R8, PT, PT, R8, -0x7f000001, RZ ;  /* 0x80ffffff08080810 */ /* 0x000fe20007ffe0ff */
[----:B------:R-:W-:-:S04]  /*62190*/  ISETP.GE.U32.AND P1, PT, R3, 0x7f000001, PT ;  /* 0x7f0000010300780c */ /* 0x000fc80003f26070 */
[----:B------:R-:W-:Y:S01]  /*621a0*/  ISETP.GE.U32.AND P0, PT, R8, 0x7f000001, PT ;  /* 0x7f0000010800780c */ /* 0x000fe20003f06070 */
[----:B---3--:R-:W-:-:S04]  /*621b0*/  IMAD.WIDE.U32 R16, R6, R25, RZ ;  /* 0x0000001906107225 */ /* 0x008fc800078e00ff */
        /* <DEDUP_REMOVED lines=9> */
[----:B------:R-:W-:Y:S01]  /*62250*/  @P1 IADD3 R9, PT, PT, R9, -0x7f000001, RZ ;  /* 0x80ffffff09091810 */ /* 0x000fe20007ffe0ff */
[----:B------:R-:W-:Y:S02]  /*62260*/  IMAD.HI.U32 R17, R7, 0x7f000001, R2 ;  /* 0x7f00000107117827 */ /* 0x000fe400078e0002 */
[----:B------:R-:W-:-:S03]  /*62270*/  @P0 IADD3 R8, PT, PT, R8, -0x7f000001, RZ ;  /* 0x80ffffff08080810 */ /* 0x000fc60007ffe0ff */
[----:B------:R-:W-:Y:S01]  /*62280*/  ISETP.GE.U32.AND P1, PT, R17, 0x7f000001, PT ;  /* 0x7f0000011100780c */ /* 0x000fe20003f26070 */
[----:B------:R-:W-:-:S05]  /*62290*/  IADD3 R8, PT, PT, R8, R9, RZ ;  /* 0x0000000908087210 */ /* 0x000fca0007ffe0ff */
[----:B------:R-:W-:-:S07]  /*622a0*/  ISETP.GE.U32.AND P0, PT, R8, 0x7f000001, PT ;  /* 0x7f0000010800780c */ /* 0x000fce0003f06070 */
[----:B------:R-:W-:-:S06]  /*622b0*/  @P1 IADD3 R17, PT, PT, R17, -0x7f000001, RZ ;  /* 0x80ffffff11111810 */ /* 0x000fcc0007ffe0ff */
[----:B------:R-:W-:-:S04]  /*622c0*/  @P0 IADD3 R8, PT, PT, R8, -0x7f000001, RZ ;  /* 0x80ffffff08080810 */ /* 0x000fc80007ffe0ff */
[----:B------:R-:W-:Y:S02]  /*622d0*/  IADD3 R0, PT, PT, R8, R17, RZ ;  /* 0x0000001108007210 */ /* 0x000fe40007ffe0ff */
[----:B------:R-:W1:Y:S03]  /*622e0*/  LDC R8, c[0x0][0x4a0] ;  /* 0x00012800ff087b82 */ /* 0x000e660000000800 */
[----:B------:R-:W-:-:S13]  /*622f0*/  ISETP.GE.U32.AND P0, PT, R0, 0x7f000001, PT ;  /* 0x7f0000010000780c */ /* 0x000fda0003f06070 */
[----:B------:R-:W-:Y:S01]  /*62300*/  @P0 IADD3 R0, PT, PT, R0, -0x7f000001, RZ ;  /* 0x80ffffff00000810 */ /* 0x000fe20007ffe0ff */
[----:B0-----:R-:W-:Y:S02]  /*62310*/  IADD.64 R12, R12, UR6 ;  /* 0x000000060c0c7c35 */ /* 0x001fe4000f8e0200 */
[----:B--2---:R-:W-:-:S04]  /*62320*/  IMAD.WIDE.U32 R2, R4, R18, RZ ;  /* 0x0000001204027225 */ /* 0x004fc800078e00ff */
[----:B------:R-:W-:-:S04]  /*62330*/  IMAD R7, R2, 0x7effffff, RZ ;  /* 0x7effffff02077824 */ /* 0x000fc800078e02ff */
[----:B------:R-:W-:Y:S01]  /*62340*/  IMAD.HI.U32 R9, R7, 0x7f000001, R2 ;  /* 0x7f00000107097827 */ /* 0x000fe200078e0002 */
[----:B----4-:R-:W-:Y:S01]  /*62350*/  IADD3 R0, PT, PT, R0, R11, RZ ;  /* 0x0000000b00007210 */ /* 0x010fe20007ffe0ff */
[----:B------:R-:W0:Y:S03]  /*62360*/  LDC R7, c[0x0][0x4a0] ;  /* 0x00012800ff077b82 */ /* 0x000e260000000800 */
[----:B------:R-:W-:Y:S01]  /*62370*/  ISETP.GE.U32.AND P1, PT, R9, 0x7f000001, PT ;  /* 0x7f0000010900780c */ /* 0x000fe20003f26070 */
[----:B------:R-:W-:-:S04]  /*62380*/  IMAD.WIDE.U32 R2, R5, R18, RZ ;  /* 0x0000001205027225 */ /* 0x000fc800078e00ff */
[----:B------:R-:W-:-:S08]  /*62390*/  IMAD R5, R2, 0x7effffff, RZ ;  /* 0x7effffff02057824 */ /* 0x000fd000078e02ff */
[----:B------:R-:W-:Y:S01]  /*623a0*/  @P1 IADD3 R9, PT, PT, R9, -0x7f000001, RZ ;  /* 0x80ffffff09091810 */ /* 0x000fe20007ffe0ff */
[----:B------:R-:W-:-:S04]  /*623b0*/  IMAD.HI.U32 R17, R5, 0x7f000001, R2 ;  /* 0x7f00000105117827 */ /* 0x000fc800078e0002 */
[----:B------:R-:W-:Y:S01]  /*623c0*/  ISETP.GE.U32.AND P1, PT, R9, 0x7f000001, PT ;  /* 0x7f0000010900780c */ /* 0x000fe20003f26070 */
[----:B------:R-:W-:Y:S01]  /*623d0*/  ISETP.GE.U32.AND P2, PT, R17, 0x7f000001, PT ;  /* 0x7f0000011100780c */ /* 0x000fe20003f46070 */
[----:B------:R-:W-:-:S11]  /*623e0*/  ISETP.GE.U32.AND P0, PT, R0, 0x7f000001, PT ;  /* 0x7f0000010000780c */ /* 0x000fd60003f06070 */
[----:B------:R-:W-:Y:S01]  /*623f0*/  @P1 IADD3 R9, PT, PT, R9, -0x7f000001, RZ ;  /* 0x80ffffff09091810 */ /* 0x000fe20007ffe0ff */
[----:B------:R-:W-:Y:S01]  /*62400*/  IMAD.WIDE.U32 R2, R15, R18, RZ ;  /* 0x000000120f027225 */ /* 0x000fe200078e00ff */
[----:B------:R-:W-:-:S03]  /*62410*/  @P2 IADD3 R17, PT, PT, R17, -0x7f000001, RZ ;  /* 0x80ffffff11112810 */ /* 0x000fc60007ffe0ff */
[----:B------:R-:W-:Y:S01]  /*62420*/  ISETP.GE.U32.AND P3, PT, R9, 0x7f000001, PT ;  /* 0x7f0000010900780c */ /* 0x000fe20003f66070 */
[----:B------:R-:W-:Y:S01]  /*62430*/  IMAD R5, R2, 0x7effffff, RZ ;  /* 0x7effffff02057824 */ /* 0x000fe200078e02ff */
[----:B------:R-:W-:-:S03]  /*62440*/  ISETP.GE.U32.AND P1, PT, R17, 0x7f000001, PT ;  /* 0x7f0000011100780c */ /* 0x000fc60003f26070 */
[----:B------:R-:W-:Y:S01]  /*62450*/  IMAD.HI.U32 R11, R5, 0x7f000001, R2 ;  /* 0x7f000001050b7827 */ /* 0x000fe200078e0002 */
[----:B------:R-:W-:-:S04]  /*62460*/  @P0 IADD3 R0, PT, PT, R0, -0x7f000001, RZ ;  /* 0x80ffffff00000810 */ /* 0x000fc80007ffe0ff */
[----:B------:R-:W-:-:S03]  /*62470*/  ISETP.GE.U32.AND P2, PT, R11, 0x7f000001, PT ;  /* 0x7f0000010b00780c */ /* 0x000fc60003f46070 */
[----:B------:R-:W-:Y:S01]  /*62480*/  @P3 IADD3 R9, PT, PT, R9, -0x7f000001, RZ ;  /* 0x80ffffff09093810 */ /* 0x000fe20007ffe0ff */
[----:B------:R-:W-:Y:S01]  /*62490*/  IMAD.WIDE.U32 R2, R0, R18, RZ ;  /* 0x0000001200027225 */ /* 0x000fe200078e00ff */
[----:B------:R-:W-:Y:S01]  /*624a0*/  @P1 IADD3 R17, PT, PT, R17, -0x7f000001, RZ ;  /* 0x80ffffff11111810 */ /* 0x000fe20007ffe0ff */
[----:B------:R-:W2:Y:S02]  /*624b0*/  LDC.64 R18, c[0x0][0x4a0] ;  /* 0x00012800ff127b82 */ /* 0x000ea40000000a00 */
[----:B------:R-:W-:Y:S01]  /*624c0*/  ISETP.GE.U32.AND P3, PT, R9, 0x7f000001, PT ;  /* 0x7f0000010900780c */ /* 0x000fe20003f66070 */
[----:B------:R-:W-:Y:S01]  /*624d0*/  IMAD R5, R2, 0x7effffff, RZ ;  /* 0x7effffff02057824 */ /* 0x000fe200078e02ff */
[----:B------:R-:W-:-:S03]  /*624e0*/  ISETP.GE.U32.AND P1, PT, R17, 0x7f000001, PT ;  /* 0x7f0000011100780c */ /* 0x000fc60003f26070 */
[----:B------:R-:W-:Y:S01]  /*624f0*/  @P2 IADD3 R11, PT, PT, R11, -0x7f000001, RZ ;  /* 0x80ffffff0b0b2810 */ /* 0x000fe20007ffe0ff */
[----:B------:R-:W-:Y:S02]  /*62500*/  IMAD.HI.U32 R15, R5, 0x7f000001, R2 ;  /* 0x7f000001050f7827 */ /* 0x000fe400078e0002 */
[----:B------:R-:W3:Y:S08]  /*62510*/  LDC.64 R2, c[0x0][0x4a0] ;  /* 0x00012800ff027b82 */ /* 0x000ef00000000a00 */
[----:B------:R-:W4:Y:S01]  /*62520*/  LDC.64 R4, c[0x0][0x4a0] ;  /* 0x00012800ff047b82 */ /* 0x000f220000000a00 */
[----:B------:R-:W-:Y:S01]  /*62530*/  ISETP.GE.U32.AND P0, PT, R11, 0x7f000001, PT ;  /* 0x7f0000010b00780c */ /* 0x000fe20003f06070 */
[----:B------:R-:W-:Y:S01]  /*62540*/  ISETP.GE.U32.AND P2, PT, R15, 0x7f000001, PT ;  /* 0x7f0000010f00780c */ /* 0x000fe20003f46070 */
[----:B------:R-:W-:-:S02]  /*62550*/  @P3 IADD3 R9, PT, PT, R9, -0x7f000001, RZ ;  /* 0x80ffffff09093810 */ /* 0x000fc40007ffe0ff */
[----:B------:R-:W-:-:S03]  /*62560*/  @P1 IADD3 R17, PT, PT, R17, -0x7f000001, RZ ;  /* 0x80ffffff11111810 */ /* 0x000fc60007ffe0ff */
[----:B------:R-:W-:Y:S02]  /*62570*/  ISETP.GE.U32.AND P3, PT, R9, 0x7f000001, PT ;  /* 0x7f0000010900780c */ /* 0x000fe40003f66070 */
[----:B------:R-:W-:-:S04]  /*62580*/  ISETP.GE.U32.AND P1, PT, R17, 0x7f000001, PT ;  /* 0x7f0000011100780c */ /* 0x000fc80003f26070 */
[----:B------:R-:W-:Y:S02]  /*62590*/  @P0 IADD3 R11, PT, PT, R11, -0x7f000001, RZ ;  /* 0x80ffffff0b0b0810 */ /* 0x000fe40007ffe0ff */
[----:B------:R-:W-:-:S03]  /*625a0*/  @P2 IADD3 R15, PT, PT, R15, -0x7f000001, RZ ;  /* 0x80ffffff0f0f2810 */ /* 0x000fc60007ffe0ff */
[----:B------:R-:W-:Y:S02]  /*625b0*/  ISETP.GE.U32.AND P2, PT, R11, 0x7f000001, PT ;  /* 0x7f0000010b00780c */ /* 0x000fe40003f46070 */
[----:B------:R-:W-:Y:S01]  /*625c0*/  ISETP.GE.U32.AND P0, PT, R15, 0x7f000001, PT ;  /* 0x7f0000010f00780c */ /* 0x000fe20003f06070 */
[----:B------:R-:W-:Y:S02]  /*625d0*/  @P3 IADD3 R9, PT, PT, R9, -0x7f000001, RZ ;  /* 0x80ffffff09093810 */ /* 0x000fe40007ffe0ff */
[----:B---3--:R-:W-:Y:S02]  /*625e0*/  LEA R2, P3, R2, R12, 0x2 ;  /* 0x0000000c02027211 */ /* 0x008fe400078610ff */
[----:B------:R-:W-:Y:S01]  /*625f0*/  @P1 IADD3 R17, PT, PT, R17, -0x7f000001, RZ ;  /* 0x80ffffff11111810 */ /* 0x000fe20007ffe0ff */
[----:B--2---:R-:W-:Y:S02]  /*62600*/  IMAD R19, R19, 0xc, RZ ;  /* 0x0000000c13137824 */ /* 0x004fe400078e02ff */
[----:B0-----:R-:W-:Y:S01]  /*62610*/  IMAD.WIDE.U32 R6, R7, 0xc, R12 ;  /* 0x0000000c07067825 */ /* 0x001fe200078e000c */
[----:B----4-:R-:W-:-:S02]  /*62620*/  LEA.HI.X R3, R4, R13, R3, 0x2, P3 ;  /* 0x0000000d04037211 */ /* 0x010fc400018f1403 */
[----:B------:R-:W-:Y:S01]  /*62630*/  LEA R4, P1, R18, R12, 0x3 ;  /* 0x0000000c12047211 */ /* 0x000fe200078218ff */
[----:B------:R-:W-:Y:S01]  /*62640*/  STG.E desc[UR8][R12.64], R9 ;  /* 0x000000090c007986 */ /* 0x000fe2000c101908 */
[----:B------:R-:W-:Y:S02]  /*62650*/  IADD3 R7, PT, PT, R7, R19, RZ ;  /* 0x0000001307077210 */ /* 0x000fe40007ffe0ff */
[----:B-1----:R-:W-:Y:S02]  /*62660*/  LEA.HI.X R5, R8, R13, R5, 0x3, P1 ;  /* 0x0000000d08057211 */ /* 0x002fe400008f1c05 */
[----:B------:R-:W-:Y:S02]  /*62670*/  @P2 IADD3 R11, PT, PT, R11, -0x7f000001, RZ ;  /* 0x80ffffff0b0b2810 */ /* 0x000fe40007ffe0ff */
[----:B------:R-:W-:Y:S01]  /*62680*/  @P0 IADD3 R15, PT, PT, R15, -0x7f000001, RZ ;  /* 0x80ffffff0f0f0810 */ /* 0x000fe20007ffe0ff */
[----:B------:R-:W-:Y:S04]  /*62690*/  STG.E desc[UR8][R2.64], R17 ;  /* 0x0000001102007986 */ /* 0x000fe8000c101908 */
[----:B------:R-:W-:Y:S04]  /*626a0*/  STL [R1+0x11c], R0 ;  /* 0x00011c0001007387 */ /* 0x000fe80000100800 */
[----:B------:R-:W-:Y:S04]  /*626b0*/  STG.E desc[UR8][R4.64], R11 ;  /* 0x0000000b04007986 */ /* 0x000fe8000c101908 */
[----:B------:R-:W-:Y:S01]  /*626c0*/  STG.E desc[UR8][R6.64], R15 ;  /* 0x0000000f06007986 */ /* 0x000fe2000c101908 */
[----:B------:R-:W-:Y:S05]  /*626d0*/  EXIT ;  /* 0x000000000000794d */ /* 0x000fea0003800000 */
        .type           $jit_computeValues$_ZN19kb31_septic_curve_tC1Ev,@function
        .size           $jit_computeValues$_ZN19kb31_septic_curve_tC1Ev,($jit_computeValues$_ZN20kb31_septic_digest_tC1Ev - $jit_computeValues$_ZN19kb31_septic_curve_tC1Ev)
$jit_computeValues$_ZN19kb31_septic_curve_tC1Ev:
[----:B------:R-:W0:Y:S01]  /*626e0*/  LDC R8, c[0x0][0x2f8] ;  /* 0x0000be00ff087b82 */ /* 0x000e220000000800 */
[----:B------:R-:W-:Y:S01]  /*626f0*/  IADD3 R4, PT, PT, R1, 0x170, RZ ;  /* 0x0000017001047810 */ /* 0x000fe20007ffe0ff */
[----:B------:R-:W-:Y:S01]  /*62700*/  HFMA2 R5, -RZ, RZ, 0, 0 ;  /* 0x00000000ff057431 */ /* 0x000fe200000001ff */
[----:B------:R-:W-:Y:S01]  /*62710*/  MOV R0, R10 ;  /* 0x0000000a00007202 */ /* 0x000fe20000000f00 */
[----:B------:R-:W-:-:S04]  /*62720*/  MOV R16, 0x62770 ;  /* 0x0006277000107802 */ /* 0x000fc80000000f00 */
[----:B------:R-:W0:Y:S02]  /*62730*/  LDC R9, c[0x0][0x2fc] ;  /* 0x0000bf00ff097b82 */ /* 0x000e240000000800 */
[----:B0-----:R-:W-:Y:S02]  /*62740*/  IADD.64 R8, R4, R8 ;  /* 0x0000000804087235 */ /* 0x001fe400078e0200 */
[----:B------:R-:W-:-:S07]  /*62750*/  MOV R5, R11 ;  /* 0x0000000b00057202 */ /* 0x000fce0000000f00 */
[----:B------:R-:W-:Y:S05]  /*62760*/  CALL.REL.NOINC `($jit_computeValues$_ZN23kb31_septic_extension_tC1Ev) ;  /* 0x0000000400087944 */ /* 0x000fea0003c00000 */
[----:B------:R-:W-:Y:S01]  /*62770*/  MOV R4, R10 ;  /* 0x0000000a00047202 */ /* 0x000fe20000000f00 */
[----:B------:R-:W-:Y:S01]  /*62780*/  MOV R5, R11 ;  /* 0x0000000b00057202 */ /* 0x000fe20000000f00 */
[----:B------:R-:W-:-:S04]  /*62790*/  MOV R16, 0x627e0 ;  /* 0x000627e000107802 */ /* 0x000fc80000000f00 */
[----:B------:R-:W-:-:S06]  /*627a0*/  IADD.64 R14, R4, 0x1c ;  /* 0x0000001c040e7835 */ /* 0x000fcc00078e0200 */
[----:B------:R-:W-:Y:S01]  /*627b0*/  MOV R0, R14 ;  /* 0x0000000e00007202 */ /* 0x000fe20000000f00 */
[----:B------:R-:W-:-:S07]  /*627c0*/  MOV R5, R15 ;  /* 0x0000000f00057202 */ /* 0x000fce0000000f00 */
[----:B------:R-:W-:Y:S05]  /*627d0*/  CALL.REL.NOINC `($jit_computeValues$_ZN23kb31_septic_extension_tC1Ev) ;  /* 0x0000000000ec7944 */ /* 0x000fea0003c00000 */
[----:B------:R-:W-:Y:S01]  /*627e0*/  MOV R0, R8 ;  /* 0x0000000800007202 */ /* 0x000fe20000000f00 */
[----:B------:R-:W-:Y:S01]  /*627f0*/  MOV R5, R9 ;  /* 0x0000000900057202 */ /* 0x000fe20000000f00 */
[----:B------:R-:W-:-:S07]  /*62800*/  MOV R17, 0x62820 ;  /* 0x0006282000117802 */ /* 0x000fce0000000f00 */
[----:B------:R-:W-:Y:S05]  /*62810*/  CALL.REL.NOINC `($jit_computeValues$_ZN23kb31_septic_extension_t4zeroEv) ;  /* 0x0000000000c87944 */ /* 0x000fea0003c00000 */
[----:B------:R-:W-:Y:S01]  /*62820*/  MOV R5, R11 ;  /* 0x0000000b00057202 */ /* 0x000fe20000000f00 */
[----:B------:R-:W-:Y:S01]  /*62830*/  MOV R0, R10 ;  /* 0x0000000a00007202 */ /* 0x000fe20000000f00 */
[----:B------:R-:W-:Y:S01]  /*62840*/  MOV R4, R8 ;  /* 0x0000000800047202 */ /* 0x000fe20000000f00 */
[----:B------:R-:W-:Y:S01]  /*62850*/  MOV R11, R9 ;  /* 0x00000009000b7202 */ /* 0x000fe20000000f00 */
[----:B------:R-:W-:-:S07]  /*62860*/  MOV R18, 0x62880 ;  /* 0x0006288000127802 */ /* 0x000fce0000000f00 */
[----:B------:R-:W-:Y:S05]  /*62870*/  CALL.REL.NOINC `($jit_computeValues$_ZN23kb31_septic_extension_taSERKS_) ;  /* 0x0000000400007944 */ /* 0x000fea0003c00000 */
[----:B------:R-:W-:Y:S02]  /*62880*/  IADD.64 R10, R8, 0x1c ;  /* 0x0000001c080a7835 */ /* 0x000fe400078e0200 */
[----:B------:R-:W-:-:S04]  /*62890*/  MOV R17, 0x628d0 ;  /* 0x000628d000117802 */ /* 0x000fc80000000f00 */
[----:B------:R-:W-:Y:S01]  /*628a0*/  MOV R0, R10 ;  /* 0x0000000a00007202 */ /* 0x000fe20000000f00 */
[----:B------:R-:W-:-:S07]  /*628b0*/  MOV R5, R11 ;  /* 0x0000000b00057202 */ /* 0x000fce0000000f00 */
[----:B------:R-:W-:Y:S05]  /*628c0*/  CALL.REL.NOINC `($jit_computeValues$_ZN23kb31_septic_extension_t4zeroEv) ;  /* 0x00000000009c7944 */ /* 0x000fea0003c00000 */
[----:B------:R-:W-:Y:S01]  /*628d0*/  MOV R0, R14 ;  /* 0x0000000e00007202 */ /* 0x000fe20000000f00 */
[----:B------:R-:W-:Y:S01]  /*628e0*/  MOV R5, R15 ;  /* 0x0000000f00057202 */ /* 0x000fe20000000f00 */
[----:B------:R-:W-:Y:S01]  /*628f0*/  MOV R4, R10 ;  /* 0x0000000a00047202 */ /* 0x000fe20000000f00 */
[----:B------:R-:W-:-:S07]  /*62900*/  MOV R18, 0x62920 ;  /* 0x0006292000127802 */ /* 0x000fce0000000f00 */
[----:B------:R-:W-:Y:S05]  /*62910*/  CALL.REL.NOINC `($jit_computeValues$_ZN23kb31_septic_extension_taSERKS_) ;  /* 0x0000000000d87944 */ /* 0x000fea0003c00000 */
[----:B------:R-:W-:Y:S01]  /*62920*/  MOV R4, R20 ;  /* 0x0000001400047202 */ /* 0x000fe20000000f00 */
[----:B------:R-:W-:-:S04]  /*62930*/  HFMA2 R5, -RZ, RZ, 0, 0 ;  /* 0x00000000ff057431 */ /* 0x000fc800000001ff */
[----:B------:R-:W-:Y:S05]  /*62940*/  RET.REL.NODEC R4 `(jit_computeValues) ;  /* 0xfffff9d404ac7950 */ /* 0x000fea0003c3ffff */
        .type           $jit_computeValues$_ZN20kb31_septic_digest_tC1Ev,@function
        .size           $jit_computeValues$_ZN20kb31_septic_digest_tC1Ev,($jit_computeValues$_ZN23kb31_septic_extension_t4zeroEv - $jit_computeValues$_ZN20kb31_septic_digest_tC1Ev)
$jit_computeValues$_ZN20kb31_septic_digest_tC1Ev:
[----:B------:R-:W0:Y:S01]  /*62950*/  LDC R8, c[0x0][0x2f8] ;  /* 0x0000be00ff087b82 */ /* 0x000e220000000800 */
[----:B------:R-:W-:Y:S01]  /*62960*/  IADD3 R4, PT, PT, R1, 0x138, RZ ;  /* 0x0000013801047810 */ /* 0x000fe20007ffe0ff */
[----:B------:R-:W-:Y:S01]  /*62970*/  HFMA2 R5, -RZ, RZ, 0, 0 ;  /* 0x00000000ff057431 */ /* 0x000fe200000001ff */
[----:B------:R-:W-:Y:S01]  /*62980*/  MOV R10, R34 ;  /* 0x00000022000a7202 */ /* 0x000fe20000000f00 */
[----:B------:R-:W-:Y:S01]  /*62990*/  MOV R11, R35 ;  /* 0x00000023000b7202 */ /* 0x000fe20000000f00 */
[----:B------:R-:W-:-:S03]  /*629a0*/  MOV R20, 0x629e0 ;  /* 0x000629e000147802 */ /* 0x000fc60000000f00 */
[----:B------:R-:W0:Y:S02]  /*629b0*/  LDC R9, c[0x0][0x2fc] ;  /* 0x0000bf00ff097b82 */ /* 0x000e240000000800 */
[----:B0-----:R-:W-:-:S08]  /*629c0*/  IADD.64 R12, R4, R8 ;  /* 0x00000008040c7235 */ /* 0x001fd000078e0200 */
[----:B------:R-:W-:Y:S05]  /*629d0*/  CALL.REL.NOINC `($jit_computeValues$_ZN19kb31_septic_curve_tC1Ev) ;  /* 0xfffffffc00407944 */ /* 0x000fea0003c3ffff */
[----:B------:R-:W-:Y:S01]  /*629e0*/  MOV R10, R12 ;  /* 0x0000000c000a7202 */ /* 0x000fe20000000f00 */
[----:B------:R-:W-:Y:S01]  /*629f0*/  MOV R11, R13 ;  /* 0x0000000d000b7202 */ /* 0x000fe20000000f00 */
[----:B------:R-:W-:-:S07]  /*62a00*/  MOV R20, 0x62a20 ;  /* 0x00062a2000147802 */ /* 0x000fce0000000f00 */
[----:B------:R-:W-:Y:S05]  /*62a10*/  CALL.REL.NOINC `($jit_computeValues$_ZN19kb31_septic_curve_tC1Ev) ;  /* 0xfffffffc00307944 */ /* 0x000fea0003c3ffff */
[----:B------:R-:W-:Y:S01]  /*62a20*/  MOV R0, R34 ;  /* 0x0000002200007202 */ /* 0x000fe20000000f00 */
[----:B------:R-:W-:Y:S01]  /*62a30*/  MOV R5, R35 ;  /* 0x0000002300057202 */ /* 0x000fe20000000f00 */
[----:B------:R-:W-:Y:S01]  /*62a40*/  MOV R4, R12 ;  /* 0x0000000c00047202 */ /* 0x000fe20000000f00 */
[----:B------:R-:W-:Y:S01]  /*62a50*/  MOV R11, R13 ;  /* 0x0000000d000b7202 */ /* 0x000fe20000000f00 */
[----:B------:R-:W-:-:S07]  /*62a60*/  MOV R18, 0x62a80 ;  /* 0x00062a8000127802 */ /* 0x000fce0000000f00 */
[----:B------:R-:W-:Y:S05]  /*62a70*/  CALL.REL.NOINC `($jit_computeValues$_ZN23kb31_septic_extension_taSERKS_) ;  /* 0x0000000000807944 */ /* 0x000fea0003c00000 */
[----:B------:R-:W-:Y:S01]  /*62a80*/  MOV R8, R34 ;  /* 0x0000002200087202 */ /* 0x000fe20000000f00 */
[----:B------:R-:W-:Y:S01]  /*62a90*/  MOV R9, R35 ;  /* 0x0000002300097202 */ /* 0x000fe20000000f00 */
[----:B------:R-:W-:Y:S02]  /*62aa0*/  IADD.64 R4, R12, 0x1c ;  /* 0x0000001c0c047835 */ /* 0x000fe400078e0200 */
[----:B------:R-:W-:Y:S02]  /*62ab0*/  MOV R18, 0x62b10 ;  /* 0x00062b1000127802 */ /* 0x000fe40000000f00 */
[----:B------:R-:W-:Y:S02]  /*62ac0*/  IADD.64 R8, R8, 0x1c ;  /* 0x0000001c08087835 */ /* 0x000fe400078e0200 */
[----:B------:R-:W-:-:S04]  /*62ad0*/  MOV R11, R5 ;  /* 0x00000005000b7202 */ /* 0x000fc80000000f00 */
[----:B------:R-:W-:Y:S01]  /*62ae0*/  MOV R0, R8 ;  /* 0x0000000800007202 */ /* 0x000fe20000000f00 */
[----:B------:R-:W-:-:S07]  /*62af0*/  MOV R5, R9 ;  /* 0x0000000900057202 */ /* 0x000fce0000000f00 */
[----:B------:R-:W-:Y:S05]  /*62b00*/  CALL.REL.NOINC `($jit_computeValues$_ZN23kb31_septic_extension_taSERKS_) ;  /* 0x00000000005c7944 */ /* 0x000fea0003c00000 */
[----:B------:R-:W-:Y:S01]  /*62b10*/  MOV R4, R19 ;  /* 0x0000001300047202 */ /* 0x000fe20000000f00 */
[----:B------:R-:W-:-:S04]  /*62b20*/  HFMA2 R5, -RZ, RZ, 0, 0 ;  /* 0x00000000ff057431 */ /* 0x000fc800000001ff */
[----:B------:R-:W-:Y:S05]  /*62b30*/  RET.REL.NODEC R4 `(jit_computeValues) ;  /* 0xfffff9d404307950 */ /* 0x000fea0003c3ffff */
        .type           $jit_computeValues$_ZN23kb31_septic_extension_t4zeroEv,@function
        .size           $jit_computeValues$_ZN23kb31_septic_extension_t4zeroEv,($jit_computeValues$_ZN23kb31_septic_extension_tC1Ev - $jit_computeValues$_ZN23kb31_septic_extension_t4zeroEv)
$jit_computeValues$_ZN23kb31_septic_extension_t4zeroEv:
[----:B------:R-:W-:-:S07]  /*62b40*/  MOV R16, 0x62b60 ;  /* 0x00062b6000107802 */ /* 0x000fce0000000f00 */
[----:B------:R-:W-:Y:S05]  /*62b50*/  CALL.REL.NOINC `($jit_computeValues$_ZN23kb31_septic_extension_tC1Ev) ;  /* 0x00000000000c7944 */ /* 0x000fea0003c00000 */
[----:B------:R-:W-:Y:S01]  /*62b60*/  MOV R4, R17 ;  /* 0x0000001100047202 */ /* 0x000fe20000000f00 */
[----:B------:R-:W-:-:S04]  /*62b70*/  HFMA2 R5, -RZ, RZ, 0, 0 ;  /* 0x00000000ff057431 */ /* 0x000fc800000001ff */
[----:B------:R-:W-:Y:S05]  /*62b80*/  RET.REL.NODEC R4 `(jit_computeValues) ;  /* 0xfffff9d4041c7950 */ /* 0x000fea0003c3ffff */
        .type           $jit_computeValues$_ZN23kb31_septic_extension_tC1Ev,@function
        .size           $jit_computeValues$_ZN23kb31_septic_extension_tC1Ev,($jit_computeValues$_ZN23kb31_septic_extension_taSERKS_ - $jit_computeValues$_ZN23kb31_septic_extension_tC1Ev)
$jit_computeValues$_ZN23kb31_septic_extension_tC1Ev:
[----:B------:R-:W0:Y:S01]  /*62b90*/  LDCU UR4, c[0x0][0x2f8] ;  /* 0x00005f00ff0477ac */ /* 0x000e220008000800 */
[----:B------:R-:W-:Y:S01]  /*62ba0*/  MOV R4, R0 ;  /* 0x0000000000047202 */ /* 0x000fe20000000f00 */
[----:B------:R-:W0:Y:S04]  /*62bb0*/  LDCU UR5, c[0x0][0x2fc] ;  /* 0x00005f80ff0577ac */ /* 0x000e280008000800 */
[----:B0-----:R-:W-:Y:S02]  /*62bc0*/  IADD.64 R4, R4, -UR4 ;  /* 0x8000000404047c35 */ /* 0x001fe4000f8e0200 */
[----:B------:R-:W-:-:S04]  /*62bd0*/  HFMA2 R5, -RZ, RZ, 0, 0 ;  /* 0x00000000ff057431 */ /* 0x000fc800000001ff */
[----:B------:R-:W-:Y:S01]  /*62be0*/  MOV R0, R4 ;  /* 0x0000000400007202 */ /* 0x000fe20000000f00 */
[----:B------:R-:W-:-:S04]  /*62bf0*/  MOV R4, R16 ;  /* 0x0000001000047202 */ /* 0x000fc80000000f00 */
[----:B------:R-:W-:Y:S04]  /*62c00*/  STL [R0], RZ ;  /* 0x000000ff00007387 */ /* 0x000fe80000100800 */
[----:B------:R-:W-:Y:S04]  /*62c10*/  STL [R0+0x4], RZ ;  /* 0x000004ff00007387 */ /* 0x000fe80000100800 */
[----:B------:R-:W-:Y:S04]  /*62c20*/  STL [R0+0x8], RZ ;  /* 0x000008ff00007387 */ /* 0x000fe80000100800 */
[----:B------:R-:W-:Y:S04]  /*62c30*/  STL [R0+0xc], RZ ;  /* 0x00000cff00007387 */ /* 0x000fe80000100800 */
[----:B------:R-:W-:Y:S04]  /*62c40*/  STL [R0+0x10], RZ ;  /* 0x000010ff00007387 */ /* 0x000fe80000100800 */
[----:B------:R-:W-:Y:S04]  /*62c50*/  STL [R0+0x14], RZ ;  /* 0x000014ff00007387 */ /* 0x000fe80000100800 */
[----:B------:R0:W-:Y:S02]  /*62c60*/  STL [R0+0x18], RZ ;  /* 0x000018ff00007387 */ /* 0x0001e40000100800 */
[----:B0-----:R-:W-:Y:S05]  /*62c70*/  RET.REL.NODEC R4 `(jit_computeValues) ;  /* 0xfffff9d004e07950 */ /* 0x001fea0003c3ffff */
        .type           $jit_computeValues$_ZN23kb31_septic_extension_taSERKS_,@function
        .size           $jit_computeValues$_ZN23kb31_septic_extension_taSERKS_,($__internal_0_$__cuda_sm20_rem_u64 - $jit_computeValues$_ZN23kb31_septic_extension_taSERKS_)
$jit_computeValues$_ZN23kb31_septic_extension_taSERKS_:
[----:B------:R-:W0:Y:S01]  /*62c80*/  LDCU UR4, c[0x0][0x2f8] ;  /* 0x00005f00ff0477ac */ /* 0x000e220008000800 */
[----:B------:R-:W-:Y:S01]  /*62c90*/  MOV R10, R4 ;  /* 0x00000004000a7202 */ /* 0x000fe20000000f00 */
[----:B------:R-:W-:Y:S01]  /*62ca0*/  MOV R4, R0 ;  /* 0x0000000000047202 */ /* 0x000fe20000000f00 */
[----:B------:R-:W1:Y:S01]  /*62cb0*/  LDCU UR5, c[0x0][0x2fc] ;  /* 0x00005f80ff0577ac */ /* 0x000e620008000800 */
[----:B------:R-:W2:Y:S01]  /*62cc0*/  LDCU UR7, c[0x0][0x2fc] ;  /* 0x00005f80ff0777ac */ /* 0x000ea20008000800 */
[----:B0-----:R-:W-:Y:S01]  /*62cd0*/  UMOV UR6, UR4 ;  /* 0x0000000400067c82 */ /* 0x001fe20008000000 */
[----:B-1----:R-:W-:Y:S02]  /*62ce0*/  IADD.64 R10, R10, -UR4 ;  /* 0x800000040a0a7c35 */ /* 0x002fe4000f8e0200 */
[----:B--2---:R-:W-:-:S04]  /*62cf0*/  IADD.64 R4, R4, -UR6 ;  /* 0x8000000604047c35 */ /* 0x004fc8000f8e0200 */
[-C--:B------:R-:W-:Y:S02]  /*62d00*/  MOV R22, R10.reuse ;  /* 0x0000000a00167202 */ /* 0x080fe40000000f00 */
[----:B------:R-:W-:Y:S02]  /*62d10*/  ISETP.NE.S64.AND P0, PT, R4, R10, PT ;  /* 0x0000000a0400720c */ /* 0x000fe40003f15270 */
[----:B------:R-:W-:Y:S01]  /*62d20*/  MOV R10, R18 ;  /* 0x00000012000a7202 */ /* 0x000fe20000000f00 */
[----:B------:R-:W-:-:S11]  /*62d30*/  HFMA2 R11, -RZ, RZ, 0, 0 ;  /* 0x00000000ff0b7431 */ /* 0x000fd600000001ff */
[----:B------:R-:W-:Y:S05]  /*62d40*/  @!P0 RET.REL.NODEC R10 `(jit_computeValues) ;  /* 0xfffff9d00aac8950 */ /* 0x000fea0003c3ffff */
[----:B------:R-:W2:Y:S01]  /*62d50*/  LDL R0, [R22] ;  /* 0x0000000016007983 */ /* 0x000ea20000100800 */
[----:B------:R-:W-:-:S05]  /*62d60*/  MOV R21, R4 ;  /* 0x0000000400157202 */ /* 0x000fca0000000f00 */
[----:B--2---:R-:W-:Y:S04]  /*62d70*/  STL [R21], R0 ;  /* 0x0000000015007387 */ /* 0x004fe80000100800 */
[----:B------:R-:W2:Y:S04]  /*62d80*/  LDL R4, [R22+0x4] ;  /* 0x0000040016047983 */ /* 0x000ea80000100800 */
[----:B--2---:R0:W-:Y:S04]  /*62d90*/  STL [R21+0x4], R4 ;  /* 0x0000040415007387 */ /* 0x0041e80000100800 */
[----:B------:R-:W2:Y:S04]  /*62da0*/  LDL R10, [R22+0x8] ;  /* 0x00000800160a7983 */ /* 0x000ea80000100800 */
[----:B--2---:R-:W-:Y:S04]  /*62db0*/  STL [R21+0x8], R10 ;  /* 0x0000080a15007387 */ /* 0x004fe80000100800 */
[----:B------:R-:W2:Y:S04]  /*62dc0*/  LDL R11, [R22+0xc] ;  /* 0x00000c00160b7983 */ /* 0x000ea80000100800 */
[----:B--2---:R-:W-:Y:S04]  /*62dd0*/  STL [R21+0xc], R11 ;  /* 0x00000c0b15007387 */ /* 0x004fe80000100800 */
[----:B------:R-:W2:Y:S04]  /*62de0*/  LDL R16, [R22+0x10] ;  /* 0x0000100016107983 */ /* 0x000ea80000100800 */
[----:B--2---:R-:W-:Y:S04]  /*62df0*/  STL [R21+0x10], R16 ;  /* 0x0000101015007387 */ /* 0x004fe80000100800 */
[----:B------:R-:W2:Y:S01]  /*62e00*/  LDL R17, [R22+0x14] ;  /* 0x0000140016117983 */ /* 0x000ea20000100800 */
[----:B0-----:R-:W-:Y:S01]  /*62e10*/  MOV R4, R18 ;  /* 0x0000001200047202 */ /* 0x001fe20000000f00 */
[----:B------:R-:W-:-:S02]  /*62e20*/  MOV R5, 0x0 ;  /* 0x0000000000057802 */ /* 0x000fc40000000f00 */
[----:B--2---:R-:W-:Y:S04]  /*62e30*/  STL [R21+0x14], R17 ;  /* 0x0000141115007387 */ /* 0x004fe80000100800 */
[----:B------:R-:W2:Y:S04]  /*62e40*/  LDL R0, [R22+0x18] ;  /* 0x0000180016007983 */ /* 0x000ea80000100800 */
[----:B--2---:R0:W-:Y:S02]  /*62e50*/  STL [R21+0x18], R0 ;  /* 0x0000180015007387 */ /* 0x0041e40000100800 */
[----:B0-----:R-:W-:Y:S05]  /*62e60*/  RET.REL.NODEC R4 `(jit_computeValues) ;  /* 0xfffff9d004647950 */ /* 0x001fea0003c3ffff */
        .weak           $__internal_0_$__cuda_sm20_rem_u64
        .type           $__internal_0_$__cuda_sm20_rem_u64,@function
        .size           $__internal_0_$__cuda_sm20_rem_u64,(.L_x_9 - $__internal_0_$__cuda_sm20_rem_u64)
$__internal_0_$__cuda_sm20_rem_u64:
[----:B------:R-:W0:Y:S02]  /*62e70*/  I2F.U64.RP R14, UR4 ;  /* 0x00000004000e7d12 */ /* 0x000e240008309000 */
[----:B0-----:R-:W0:Y:S02]  /*62e80*/  MUFU.RCP R14, R14 ;  /* 0x0000000e000e7308 */ /* 0x001e240000001000 */
[----:B0-----:R-:W-:-:S15]  /*62e90*/  IADD3 R10, PT, PT, R14, 0x1ffffffe, RZ ;  /* 0x1ffffffe0e0a7810 */ /* 0x001fde0007ffe0ff */
[----:B------:R-:W-:-:S15]  /*62ea0*/  NOP ;  /* 0x0000000000007918 */ /* 0x000fde0000000000 */
[----:B------:R-:W-:-:S15]  /*62eb0*/  NOP ;  /* 0x0000000000007918 */ /* 0x000fde0000000000 */
[----:B------:R-:W-:-:S15]  /*62ec0*/  NOP ;  /* 0x0000000000007918 */ /* 0x000fde0000000000 */
[----:B------:R-:W0:Y:S02]  /*62ed0*/  F2I.U64.TRUNC R10, R10 ;  /* 0x0000000a000a7311 */ /* 0x000e24000020d800 */
[----:B0-----:R-:W-:-:S04]  /*62ee0*/  IMAD.WIDE.U32 R12, R10, UR4, RZ ;  /* 0x000000040a0c7c25 */ /* 0x001fc8000f8e00ff */
[----:B------:R-:W-:Y:S01]  /*62ef0*/  IMAD R13, R10, UR5, R13 ;  /* 0x000000050a0d7c24 */ /* 0x000fe2000f8e020d */
[----:B------:R-:W-:-:S03]  /*62f00*/  IADD3 R15, P0, PT, RZ, -R12, RZ ;  /* 0x8000000cff0f7210 */ /* 0x000fc60007f1e0ff */
[----:B------:R-:W-:Y:S02]  /*62f10*/  IMAD R13, R11, UR4, R13 ;  /* 0x000000040b0d7c24 */ /* 0x000fe4000f8e020d */
[----:B------:R-:W-:-:S03]  /*62f20*/  IMAD.HI.U32 R12, R10, R15, RZ ;  /* 0x0000000f0a0c7227 */ /* 0x000fc600078e00ff */
[----:B------:R-:W-:Y:S01]  /*62f30*/  IADD3.X R17, PT, PT, RZ, ~R13, RZ, P0, !PT ;  /* 0x8000000dff117210 */ /* 0x000fe200007fe4ff */
[----:B------:R-:W-:-:S04]  /*62f40*/  MOV R13, R10 ;  /* 0x0000000a000d7202 */ /* 0x000fc80000000f00 */
[-C--:B------:R-:W-:Y:S02]  /*62f50*/  IMAD R19, R11, R17.reuse, RZ ;  /* 0x000000110b137224 */ /* 0x080fe400078e02ff */
[----:B------:R-:W-:-:S04]  /*62f60*/  IMAD.WIDE.U32 R12, P0, R10, R17, R12 ;  /* 0x000000110a0c7225 */ /* 0x000fc8000780000c */
[----:B------:R-:W-:-:S04]  /*62f70*/  IMAD.HI.U32 R17, R11, R17, RZ ;  /* 0x000000110b117227 */ /* 0x000fc800078e00ff */
[----:B------:R-:W-:-:S05]  /*62f80*/  IMAD.HI.U32 R12, P1, R11, R15, R12 ;  /* 0x0000000f0b0c7227 */ /* 0x000fca000782000c */
[----:B------:R-:W-:Y:S02]  /*62f90*/  IADD3 R13, P2, PT, R19, R12, RZ ;  /* 0x0000000c130d7210 */ /* 0x000fe40007f5e0ff */
[----:B------:R-:W-:-:S03]  /*62fa0*/  IADD3.X R12, PT, PT, R17, R11, RZ, P0, !PT ;  /* 0x0000000b110c7210 */ /* 0x000fc600007fe4ff */
[----:B------:R-:W-:Y:S01]  /*62fb0*/  IMAD.WIDE.U32 R10, R13, UR4, RZ ;  /* 0x000000040d0a7c25 */ /* 0x000fe2000f8e00ff */
[----:B------:R-:W-:-:S03]  /*62fc0*/  IADD3.X R15, PT, PT, RZ, RZ, R12, P2, P1 ;  /* 0x000000ffff0f7210 */ /* 0x000fc600017e240c */
[----:B------:R-:W-:Y:S01]  /*62fd0*/  IMAD R12, R13, UR5, R11 ;  /* 0x000000050d0c7c24 */ /* 0x000fe2000f8e020b */
[----:B------:R-:W-:-:S03]  /*62fe0*/  IADD3 R11, P0, PT, RZ, -R10, RZ ;  /* 0x8000000aff0b7210 */ /* 0x000fc60007f1e0ff */
[----:B------:R-:W-:Y:S02]  /*62ff0*/  IMAD R10, R15, UR4, R12 ;  /* 0x000000040f0a7c24 */ /* 0x000fe4000f8e020c */
[----:B------:R-:W-:-:S03]  /*63000*/  IMAD.HI.U32 R12, R13, R11, RZ ;  /* 0x0000000b0d0c7227 */ /* 0x000fc600078e00ff */
[----:B------:R-:W-:-:S05]  /*63010*/  IADD3.X R10, PT, PT, RZ, ~R10, RZ, P0, !PT ;  /* 0x8000000aff0a7210 */ /* 0x000fca00007fe4ff */
[----:B------:R-:W-:-:S04]  /*63020*/  IMAD.WIDE.U32 R12, P0, R13, R10, R12 ;  /* 0x0000000a0d0c7225 */ /* 0x000fc8000780000c */
[C---:B------:R-:W-:Y:S02]  /*63030*/  IMAD R14, R15.reuse, R10, RZ ;  /* 0x0000000a0f0e7224 */ /* 0x040fe400078e02ff */
[----:B------:R-:W-:-:S04]  /*63040*/  IMAD.HI.U32 R13, P1, R15, R11, R12 ;  /* 0x0000000b0f0d7227 */ /* 0x000fc8000782000c */
[----:B------:R-:W-:Y:S02]  /*63050*/  HFMA2 R11, -RZ, RZ, 0, 0 ;  /* 0x00000000ff0b7431 */ /* 0x000fe400000001ff */
[----:B------:R-:W-:Y:S01]  /*63060*/  IMAD.HI.U32 R10, R15, R10, RZ ;  /* 0x0000000a0f0a7227 */ /* 0x000fe200078e00ff */
[----:B------:R-:W-:-:S04]  /*63070*/  IADD3 R13, P2, PT, R14, R13, RZ ;  /* 0x0000000d0e0d7210 */ /* 0x000fc80007f5e0ff */
[----:B------:R-:W-:Y:S01]  /*63080*/  IADD3.X R15, PT, PT, R10, R15, RZ, P0, !PT ;  /* 0x0000000f0a0f7210 */ /* 0x000fe200007fe4ff */
[----:B------:R-:W-:-:S03]  /*63090*/  IMAD.HI.U32 R10, R13, R8, RZ ;  /* 0x000000080d0a7227 */ /* 0x000fc600078e00ff */
[----:B------:R-:W-:Y:S01]  /*630a0*/  IADD3.X R15, PT, PT, RZ, RZ, R15, P2, P1 ;  /* 0x000000ffff0f7210 */ /* 0x000fe200017e240f */
[----:B------:R-:W-:-:S04]  /*630b0*/  IMAD.WIDE.U32 R10, R13, R9, R10 ;  /* 0x000000090d0a7225 */ /* 0x000fc800078e000a */
[C---:B------:R-:W-:Y:S02]  /*630c0*/  IMAD R13, R15.reuse, R9, RZ ;  /* 0x000000090f0d7224 */ /* 0x040fe400078e02ff */
[----:B------:R-:W-:-:S04]  /*630d0*/  IMAD.HI.U32 R10, P0, R15, R8, R10 ;  /* 0x000000080f0a7227 */ /* 0x000fc8000780000a */
[----:B------:R-:W-:Y:S01]  /*630e0*/  IMAD.HI.U32 R12, R15, R9, RZ ;  /* 0x000000090f0c7227 */ /* 0x000fe200078e00ff */
[----:B------:R-:W-:-:S04]  /*630f0*/  IADD3 R13, P1, PT, R13, R10, RZ ;  /* 0x0000000a0d0d7210 */ /* 0x000fc80007f3e0ff */
[----:B------:R-:W-:Y:S01]  /*63100*/  IADD3.X R12, PT, PT, R12, RZ, RZ, P0, !PT ;  /* 0x000000ff0c0c7210 */ /* 0x000fe200007fe4ff */
[----:B------:R-:W-:-:S03]  /*63110*/  IMAD.WIDE.U32 R10, R13, UR4, RZ ;  /* 0x000000040d0a7c25 */ /* 0x000fc6000f8e00ff */
[----:B------:R-:W-:Y:S01]  /*63120*/  IADD3.X R12, PT, PT, RZ, R12, RZ, P1, !PT ;  /* 0x0000000cff0c7210 */ /* 0x000fe20000ffe4ff */
[----:B------:R-:W-:Y:S01]  /*63130*/  IMAD R11, R13, UR5, R11 ;  /* 0x000000050d0b7c24 */ /* 0x000fe2000f8e020b */
[----:B------:R-:W-:-:S03]  /*63140*/  ISETP.NE.S64.AND P1, PT, RZ, UR4, PT ;  /* 0x00000004ff007c0c */ /* 0x000fc6000bf35270 */
[----:B------:R-:W-:-:S05]  /*63150*/  IMAD R11, R12, UR4, R11 ;  /* 0x000000040c0b7c24 */ /* 0x000fca000f8e020b */
[----:B------:R-:W-:Y:S02]  /*63160*/  IADD.64 R8, R8, -R10 ;  /* 0x8000000a08087235 */ /* 0x000fe400078e0200 */
[----:B------:R-:W-:Y:S01]  /*63170*/  MOV R10, R16 ;  /* 0x00000010000a7202 */ /* 0x000fe20000000f00 */
[----:B------:R-:W-:-:S03]  /*63180*/  HFMA2 R11, -RZ, RZ, 0, 0 ;  /* 0x00000000ff0b7431 */ /* 0x000fc600000001ff */
[----:B------:R-:W-:-:S14]  /*63190*/  ISETP.GE.U64.AND P0, PT, R8, UR4, PT ;  /* 0x0000000408007c0c */ /* 0x000fdc000bf16070 */
[----:B------:R-:W-:-:S06]  /*631a0*/  @P0 IADD.64 R8, R8, -UR4 ;  /* 0x8000000408080c35 */ /* 0x000fcc000f8e0200 */
[----:B------:R-:W-:-:S14]  /*631b0*/  ISETP.GE.U64.AND P0, PT, R8, UR4, PT ;  /* 0x0000000408007c0c */ /* 0x000fdc000bf16070 */
[----:B------:R-:W-:-:S04]  /*631c0*/  @P0 IADD.64 R8, R8, -UR4 ;  /* 0x8000000408080c35 */ /* 0x000fc8000f8e0200 */
[----:B------:R-:W-:Y:S02]  /*631d0*/  SEL.64 R8, R8, -0x1, P1 ;  /* 0xffffffff08087407 */ /* 0x000fe40000800001 */
[----:B------:R-:W-:Y:S06]  /*631e0*/  RET.REL.NODEC R10 `(jit_computeValues) ;  /* 0xfffff9cc0a847950 */ /* 0x000fec0003c3ffff */
.L_x_3:
[----:B------:R-:W-:-:S00]  /*631f0*/  BRA `(.L_x_3) ;  /* 0xfffffffc00fc7947 */ /* 0x000fc0000383ffff */
[----:B------:R-:W-:-:S00]  /*63200*/  NOP ;  /* 0x0000000000007918 */ /* 0x000fc00000000000 */
[----:B------:R-:W-:-:S00]  /*63210*/  NOP ;  /* 0x0000000000007918 */ /* 0x000fc00000000000 */
[----:B------:R-:W-:-:S00]  /*63220*/  NOP ;  /* 0x0000000000007918 */ /* 0x000fc00000000000 */
[----:B------:R-:W-:-:S00]  /*63230*/  NOP ;  /* 0x0000000000007918 */ /* 0x000fc00000000000 */
[----:B------:R-:W-:-:S00]  /*63240*/  NOP ;  /* 0x0000000000007918 */ /* 0x000fc00000000000 */
[----:B------:R-:W-:-:S00]  /*63250*/  NOP ;  /* 0x0000000000007918 */ /* 0x000fc00000000000 */
[----:B------:R-:W-:-:S00]  /*63260*/  NOP ;  /* 0x0000000000007918 */ /* 0x000fc00000000000 */
[----:B------:R-:W-:-:S00]  /*63270*/  NOP ;  /* 0x0000000000007918 */ /* 0x000fc00000000000 */
.L_x_9:


//--------------------- .nv.global.init           --------------------------
	.section	.nv.global.init,"aw",@progbits
	.align	8
	.align		8
.nv.global.init:
	.type		_ZN23kb31_septic_extension_t10A_EC_LOGUPE,@object
	.size		_ZN23kb31_septic_extension_t10A_EC_LOGUPE,(_ZN19kb31_septic_curve_t7start_xE - _ZN23kb31_septic_extension_t10A_EC_LOGUPE)
_ZN23kb31_septic_extension_t10A_EC_LOGUPE:
        /*0000*/ 	.dword	fun@R_CUDA_G64(_ZN44_INTERNAL_00000000_13_jit_kernel_cu_d23cb3989constants15KB31_A_EC_LOGUPE)
	.align		8
	.type		_ZN19kb31_septic_curve_t7start_xE,@object
	.size		_ZN19kb31_septic_curve_t7start_xE,(_ZN16kb31_extension_t1DE - _ZN19kb31_septic_curve_t7start_xE)
_ZN19kb31_septic_curve_t7start_xE:
        /*0008*/ 	.dword	fun@R_CUDA_G64(_ZN44_INTERNAL_00000000_13_jit_kernel_cu_d23cb3989constants12kb31_start_xE)
	.type		_ZN16kb31_extension_t1DE,@object
	.size		_ZN16kb31_extension_t1DE,(_ZN23kb31_septic_extension_t15frobenius_constE - _ZN16kb31_extension_t1DE)
_ZN16kb31_extension_t1DE:
        /*0010*/ 	.byte	0x04, 0x00, 0x00, 0x00, 0x00, 0x00, 0x00, 0x00
	.align		8
	.type		_ZN23kb31_septic_extension_t15frobenius_constE,@object
	.size		_ZN23kb31_septic_extension_t15frobenius_constE,(_ZN19kb31_septic_curve_t7dummy_xE - _ZN23kb31_septic_extension_t15frobenius_constE)
_ZN23kb31_septic_extension_t15frobenius_constE:
        /*0018*/ 	.dword	fun@R_CUDA_G64(_ZN44_INTERNAL_00000000_13_jit_kernel_cu_d23cb3989constants20kb31_frobenius_constE)
	.align		8
	.type		_ZN19kb31_septic_curve_t7dummy_xE,@object
	.size		_ZN19kb31_septic_curve_t7dummy_xE,(_ZN23kb31_septic_extension_t22double_frobenius_constE - _ZN19kb31_septic_curve_t7dummy_xE)
_ZN19kb31_septic_curve_t7dummy_xE:
        /*0020*/ 	.dword	fun@R_CUDA_G64(_ZN44_INTERNAL_00000000_13_jit_kernel_cu_d23cb3989constants12kb31_dummy_xE)
	.align		8
	.type		_ZN23kb31_septic_extension_t22double_frobenius_constE,@object
	.size		_ZN23kb31_septic_extension_t22double_frobenius_constE,(_ZN19kb31_septic_curve_t7dummy_yE - _ZN23kb31_septic_extension_t22double_frobenius_constE)
_ZN23kb31_septic_extension_t22double_frobenius_constE:
        /*0028*/ 	.dword	fun@R_CUDA_G64(_ZN44_INTERNAL_00000000_13_jit_kernel_cu_d23cb3989constants27kb31_double_frobenius_constE)
	.align		8
	.type		_ZN19kb31_septic_curve_t7dummy_yE,@object
	.size		_ZN19kb31_septic_curve_t7dummy_yE,(_ZN23kb31_septic_extension_t10B_EC_LOGUPE - _ZN19kb31_septic_curve_t7dummy_yE)
_ZN19kb31_septic_curve_t7dummy_yE:
        /*0030*/ 	.dword	fun@R_CUDA_G64(_ZN44_INTERNAL_00000000_13_jit_kernel_cu_d23cb3989constants12kb31_dummy_yE)
	.align		8
	.type		_ZN23kb31_septic_extension_t10B_EC_LOGUPE,@object
	.size		_ZN23kb31_septic_extension_t10B_EC_LOGUPE,(_ZN19kb31_septic_curve_t7start_yE - _ZN23kb31_septic_extension_t10B_EC_LOGUPE)
_ZN23kb31_septic_extension_t10B_EC_LOGUPE:
        /*0038*/ 	.dword	fun@R_CUDA_G64(_ZN44_INTERNAL_00000000_13_jit_kernel_cu_d23cb3989constants15KB31_B_EC_LOGUPE)
	.align		8
	.type		_ZN19kb31_septic_curve_t7start_yE,@object
	.size		_ZN19kb31_septic_curve_t7start_yE,(_ZN44_INTERNAL_00000000_13_jit_kernel_cu_d23cb39829poseidon2_constants_koalabear3t1620half_external_roundsE - _ZN19kb31_septic_curve_t7start_yE)
_ZN19kb31_septic_curve_t7start_yE:
        /*0040*/ 	.dword	fun@R_CUDA_G64(_ZN44_INTERNAL_00000000_13_jit_kernel_cu_d23cb3989constants12kb31_start_yE)
	.type		_ZN44_INTERNAL_00000000_13_jit_kernel_cu_d23cb39829poseidon2_constants_koalabear3t1620half_external_roundsE,@object
	.size		_ZN44_INTERNAL_00000000_13_jit_kernel_cu_d23cb39829poseidon2_constants_koalabear3t1620half_external_roundsE,(_ZN44_INTERNAL_00000000_13_jit_kernel_cu_d23cb3989poseidon223EXTERNAL_ROUNDS_DEFAULTE - _ZN44_INTERNAL_00000000_13_jit_kernel_cu_d23cb39829poseidon2_constants_koalabear3t1620half_external_roundsE)
_ZN44_INTERNAL_00000000_13_jit_kernel_cu_d23cb39829poseidon2_constants_koalabear3t1620half_external_roundsE:
        /*0048*/ 	.byte	0x04, 0x00, 0x00, 0x00
	.type		_ZN44_INTERNAL_00000000_13_jit_kernel_cu_d23cb3989poseidon223EXTERNAL_ROUNDS_DEFAULTE,@object
	.size		_ZN44_INTERNAL_00000000_13_jit_kernel_cu_d23cb3989poseidon223EXTERNAL_ROUNDS_DEFAULTE,(_ZN44_INTERNAL_00000000_13_jit_kernel_cu_d23cb39829poseidon2_constants_koalabear3t165alphaE - _ZN44_INTERNAL_00000000_13_jit_kernel_cu_d23cb3989poseidon223EXTERNAL_ROUNDS_DEFAULTE)
_ZN44_INTERNAL_00000000_13_jit_kernel_cu_d23cb3989poseidon223EXTERNAL_ROUNDS_DEFAULTE:
        /*004c*/ 	.byte	0x08, 0x00, 0x00, 0x00
	.type		_ZN44_INTERNAL_00000000_13_jit_kernel_cu_d23cb39829poseidon2_constants_koalabear3t165alphaE,@object
	.size		_ZN44_INTERNAL_00000000_13_jit_kernel_cu_d23cb39829poseidon2_constants_koalabear3t165alphaE,(_ZN16kb31_extension_t1WE - _ZN44_INTERNAL_00000000_13_jit_kernel_cu_d23cb39829poseidon2_constants_koalabear3t165alphaE)
_ZN44_INTERNAL_00000000_13_jit_kernel_cu_d23cb39829poseidon2_constants_koalabear3t165alphaE:
        /*0050*/ 	.byte	0x03, 0x00, 0x00, 0x00
	.type		_ZN16kb31_extension_t1WE,@object
	.size		_ZN16kb31_extension_t1WE,(_ZN44_INTERNAL_00000000_13_jit_kernel_cu_d23cb39829poseidon2_constants_koalabear3t1615internal_roundsE - _ZN16kb31_extension_t1WE)
_ZN16kb31_extension_t1WE:
        /*0054*/ 	.byte	0xfa, 0xff, 0xff, 0x05
	.type		_ZN44_INTERNAL_00000000_13_jit_kernel_cu_d23cb39829poseidon2_constants_koalabear3t1615internal_roundsE,@object
	.size		_ZN44_INTERNAL_00000000_13_jit_kernel_cu_d23cb39829poseidon2_constants_koalabear3t1615internal_roundsE,(_ZN44_INTERNAL_00000000_13_jit_kernel_cu_d23cb39829poseidon2_constants_koalabear3t1615round_constantsE - _ZN44_INTERNAL_00000000_13_jit_kernel_cu_d23cb39829poseidon2_constants_koalabear3t1615internal_roundsE)
_ZN44_INTERNAL_00000000_13_jit_kernel_cu_d23cb39829poseidon2_constants_koalabear3t1615internal_roundsE:
        /*0058*/ 	.byte	0x14, 0x00, 0x00, 0x00
	.type		_ZN44_INTERNAL_00000000_13_jit_kernel_cu_d23cb39829poseidon2_constants_koalabear3t1615round_constantsE,@object
	.size		_ZN44_INTERNAL_00000000_13_jit_kernel_cu_d23cb39829poseidon2_constants_koalabear3t1615round_constantsE,(.L_32 - _ZN44_INTERNAL_00000000_13_jit_kernel_cu_d23cb39829poseidon2_constants_koalabear3t1615round_constantsE)
_ZN44_INTERNAL_00000000_13_jit_kernel_cu_d23cb39829poseidon2_constants_koalabear3t1615round_constantsE:
        /* <DEDUP_REMOVED lines=120> */
.L_32:


//--------------------- .nv.shared.reserved.0     --------------------------
	.section	.nv.shared.reserved.0,"aw",@nobits
	.weak		__nv_reservedSMEM_offset_0_alias
	.size		__nv_reservedSMEM_offset_0_alias, 0, 64
	.other		__nv_reservedSMEM_offset_0_alias,@"STO_CUDA_RESERVED_SHARED STV_DEFAULT"
__nv_reservedSMEM_offset_0_alias:
	.zero		0
	.zero		64


//--------------------- .nv.global                --------------------------
	.section	.nv.global,"aw",@nobits
	.align	4
.nv.global:
	.type		_ZN6kb31_t3MODE,@object
	.size		_ZN6kb31_t3MODE,(_ZN6kb31_t10MONTY_BITSE - _ZN6kb31_t3MODE)
_ZN6kb31_t3MODE:
	.zero		4
	.type		_ZN6kb31_t10MONTY_BITSE,@object
	.size		_ZN6kb31_t10MONTY_BITSE,(_ZN6kb31_t10MONTY_MASKE - _ZN6kb31_t10MONTY_BITSE)
_ZN6kb31_t10MONTY_BITSE:
	.zero		4
	.type		_ZN6kb31_t10MONTY_MASKE,@object
	.size		_ZN6kb31_t10MONTY_MASKE,(_ZN6kb31_t6DEGREEE - _ZN6kb31_t10MONTY_MASKE)
_ZN6kb31_t10MONTY_MASKE:
	.zero		4
	.type		_ZN6kb31_t6DEGREEE,@object
	.size		_ZN6kb31_t6DEGREEE,(_ZN6kb31_t2RRE - _ZN6kb31_t6DEGREEE)
_ZN6kb31_t6DEGREEE:
	.zero		4
	.type		_ZN6kb31_t2RRE,@object
	.size		_ZN6kb31_t2RRE,(_ZN6kb31_t8TOP_BITSE - _ZN6kb31_t2RRE)
_ZN6kb31_t2RRE:
	.zero		4
	.type		_ZN6kb31_t8TOP_BITSE,@object
	.size		_ZN6kb31_t8TOP_BITSE,(_ZN6kb31_t5NBITSE - _ZN6kb31_t8TOP_BITSE)
_ZN6kb31_t8TOP_BITSE:
	.zero		4
	.type		_ZN6kb31_t5NBITSE,@object
	.size		_ZN6kb31_t5NBITSE,(_ZN6kb31_t3ONEE - _ZN6kb31_t5NBITSE)
_ZN6kb31_t5NBITSE:
	.zero		4
	.type		_ZN6kb31_t3ONEE,@object
	.size		_ZN6kb31_t3ONEE,(_ZN6kb31_t1ME - _ZN6kb31_t3ONEE)
_ZN6kb31_t3ONEE:
	.zero		4
	.type		_ZN6kb31_t1ME,@object
	.size		_ZN6kb31_t1ME,(_ZN6kb31_t8MONTY_MUE - _ZN6kb31_t1ME)
_ZN6kb31_t1ME:
	.zero		4
	.type		_ZN6kb31_t8MONTY_MUE,@object
	.size		_ZN6kb31_t8MONTY_MUE,(_ZN26__nv_atomic_triv_cp_helperIjE5__valE - _ZN6kb31_t8MONTY_MUE)
_ZN6kb31_t8MONTY_MUE:
	.zero		4
	.type		_ZN26__nv_atomic_triv_cp_helperIjE5__valE,@object
	.size		_ZN26__nv_atomic_triv_cp_helperIjE5__valE,(.L_28 - _ZN26__nv_atomic_triv_cp_helperIjE5__valE)
_ZN26__nv_atomic_triv_cp_helperIjE5__valE:
	.zero		1
.L_28:


//--------------------- .nv.constant0.jit_computeValues --------------------------
	.section	.nv.constant0.jit_computeValues,"a",@progbits
	.sectionflags	@""
	.align	4
.nv.constant0.jit_computeValues:
	.zero		1200


//--------------------- SYMBOLS --------------------------

	.type		.nv.reservedSmem.offset0,@object
	.size		.nv.reservedSmem.offset0,0x4
